//
// Generated by NVIDIA NVVM Compiler
//
// Compiler Build ID: CL-36424714
// Cuda compilation tools, release 13.0, V13.0.88
// Based on NVVM 20.0.0
//

.version 9.0
.target sm_100
.address_size 64

.shared .align 4 .b8 _ZZ11init_workerP3NetbE4SMEM[2048];
// _ZZ13global_expandP3NetP4BookE4HEAD has been demoted

.func _Z6expandP6WorkerP3NetP4BookjPjS5_(
	.param .b64 _Z6expandP6WorkerP3NetP4BookjPjS5__param_0,
	.param .b32 _Z6expandP6WorkerP3NetP4BookjPjS5__param_1,
	.param .b64 _Z6expandP6WorkerP3NetP4BookjPjS5__param_2,
	.param .b64 _Z6expandP6WorkerP3NetP4BookjPjS5__param_3
)
{
	.reg .pred 	%p<10>;
	.reg .b16 	%rs<4>;
	.reg .b32 	%r<19>;
	.reg .b64 	%rd<18>;

	ld.param.u64 	%rd6, [_Z6expandP6WorkerP3NetP4BookjPjS5__param_0];
	ld.param.u32 	%r18, [_Z6expandP6WorkerP3NetP4BookjPjS5__param_1];
	ld.param.u64 	%rd7, [_Z6expandP6WorkerP3NetP4BookjPjS5__param_2];
	ld.param.u64 	%rd8, [_Z6expandP6WorkerP3NetP4BookjPjS5__param_3];
	cvta.to.local.u64 	%rd1, %rd7;
	cvta.to.global.u64 	%rd2, %rd6;
$L__BB0_1:
	mov.u32 	%r1, %r18;
	shr.u32 	%r6, %r1, 28;
	cvt.u16.u32 	%rs1, %r6;
	setp.gt.s16 	%p1, %rs1, 5;
	@%p1 bra 	$L__BB0_5;
	setp.eq.s16 	%p4, %rs1, 3;
	mov.u64 	%rd17, %rd6;
	@%p4 bra 	$L__BB0_8;
	setp.eq.s16 	%p5, %rs1, 4;
	@%p5 bra 	$L__BB0_7;
$L__BB0_4:
	ld.global.u64 	%rd12, [%rd2+16];
	shl.b32 	%r8, %r1, 3;
	cvt.u64.u32 	%rd13, %r8;
	and.b64  	%rd14, %rd13, 2147483640;
	add.s64 	%rd15, %rd12, %rd14;
	add.s64 	%rd17, %rd15, 4;
	bra.uni 	$L__BB0_8;
$L__BB0_5:
	setp.eq.s16 	%p2, %rs1, 6;
	mov.u64 	%rd17, %rd6;
	@%p2 bra 	$L__BB0_8;
	setp.ne.s16 	%p3, %rs1, 7;
	@%p3 bra 	$L__BB0_4;
$L__BB0_7:
	ld.global.u64 	%rd9, [%rd2+16];
	shl.b32 	%r7, %r1, 3;
	cvt.u64.u32 	%rd10, %r7;
	and.b64  	%rd11, %rd10, 2147483640;
	add.s64 	%rd17, %rd9, %rd11;
$L__BB0_8:
	ld.u32 	%r18, [%rd17];
	add.s32 	%r9, %r18, 268435456;
	setp.lt.u32 	%p6, %r9, -1342177280;
	@%p6 bra 	$L__BB0_10;
	and.b32  	%r10, %r18, 268435455;
	or.b32  	%r11, %r10, 1073741824;
	{ // callseq 0, 0
	.param .b64 param0;
	st.param.b64 	[param0], %rd6;
	.param .b32 param1;
	st.param.b32 	[param1], %r11;
	.param .b64 param2;
	st.param.b64 	[param2], %rd7;
	.param .b64 param3;
	st.param.b64 	[param3], %rd8;
	call.uni 
	_Z6expandP6WorkerP3NetP4BookjPjS5_, 
	(
	param0, 
	param1, 
	param2, 
	param3
	);
	} // callseq 0
	or.b32  	%r18, %r10, 1342177280;
	bra.uni 	$L__BB0_1;
$L__BB0_10:
	shr.u32 	%r12, %r18, 28;
	cvt.u16.u32 	%rs2, %r12;
	add.s16 	%rs3, %rs2, -9;
	setp.gt.u16 	%p7, %rs3, -4;
	@%p7 bra 	$L__BB0_1;
	and.b32  	%r13, %r18, -268435456;
	setp.ne.s32 	%p8, %r13, 268435456;
	@%p8 bra 	$L__BB0_14;
	ld.local.u32 	%r4, [%rd1];
	setp.gt.u32 	%p9, %r4, 31;
	@%p9 bra 	$L__BB0_14;
	add.s32 	%r14, %r4, 1;
	st.local.u32 	[%rd1], %r14;
	cvta.to.shared.u64 	%rd16, %rd8;
	cvt.u32.u64 	%r15, %rd16;
	shl.b32 	%r16, %r4, 2;
	add.s32 	%r17, %r15, %r16;
	st.shared.u32 	[%r17], %r1;
$L__BB0_14:
	ret;

}
	// .globl	_Z14global_rewriteP3NetP4Bookjjb
.visible .entry _Z14global_rewriteP3NetP4Bookjjb(
	.param .u64 .ptr .align 1 _Z14global_rewriteP3NetP4Bookjjb_param_0,
	.param .u64 .ptr .align 1 _Z14global_rewriteP3NetP4Bookjjb_param_1,
	.param .u32 _Z14global_rewriteP3NetP4Bookjjb_param_2,
	.param .u32 _Z14global_rewriteP3NetP4Bookjjb_param_3,
	.param .u8 _Z14global_rewriteP3NetP4Bookjjb_param_4
)
{
	.local .align 4 .b8 	__local_depot1[8];
	.reg .b64 	%SP;
	.reg .b64 	%SPL;
	.reg .pred 	%p<286>;
	.reg .b16 	%rs<76>;
	.reg .b32 	%r<488>;
	.reg .b64 	%rd<635>;

	mov.u64 	%SPL, __local_depot1;
	cvta.local.u64 	%SP, %SPL;
	ld.param.u64 	%rd92, [_Z14global_rewriteP3NetP4Bookjjb_param_0];
	ld.param.u64 	%rd93, [_Z14global_rewriteP3NetP4Bookjjb_param_1];
	ld.param.u32 	%r148, [_Z14global_rewriteP3NetP4Bookjjb_param_2];
	ld.param.u32 	%r149, [_Z14global_rewriteP3NetP4Bookjjb_param_3];
	ld.param.s8 	%rs9, [_Z14global_rewriteP3NetP4Bookjjb_param_4];
	cvta.to.global.u64 	%rd1, %rd92;
	add.u64 	%rd2, %SPL, 0;
	add.u64 	%rd3, %SPL, 4;
	mov.u32 	%r1, %tid.x;
	shl.b32 	%r150, %r1, 2;
	mov.u32 	%r151, _ZZ11init_workerP3NetbE4SMEM;
	add.s32 	%r152, %r151, %r150;
	mov.b32 	%r153, 0;
	st.shared.u32 	[%r152], %r153;
	bar.sync 	0;
	mov.u32 	%r154, %ctaid.x;
	mov.u32 	%r155, %ntid.x;
	mad.lo.s32 	%r156, %r154, %r155, %r1;
	shr.u32 	%r157, %r156, 2;
	shr.u32 	%r158, %r156, 9;
	and.b32  	%r159, %r157, 127;
	setp.eq.s16 	%p24, %rs9, 0;
	shl.b32 	%r160, %r156, 5;
	and.b32  	%r161, %r160, 16256;
	add.s32 	%r162, %r161, %r158;
	shl.b32 	%r163, %r158, 7;
	or.b32  	%r164, %r163, %r159;
	selp.b32 	%r2, %r164, %r162, %p24;
	// begin inline asm
	mov.u64 	%rd94, %clock64;
	// end inline asm
	cvt.u32.u64 	%r165, %rd94;
	mad.lo.s32 	%r166, %r156, 214013, 214013;
	mul.lo.s32 	%r3, %r166, %r165;
	and.b32  	%r4, %r1, 3;
	ld.global.u64 	%rd629, [%rd1+8];
	shl.b32 	%r5, %r2, 5;
	setp.eq.s32 	%p25, %r148, 0;
	mov.b64 	%rd628, 0;
	@%p25 bra 	$L__BB1_211;
	mul.wide.u32 	%rd100, %r5, 8;
	add.s64 	%rd5, %rd629, %rd100;
	and.b32  	%r170, %r150, 4080;
	add.s32 	%r6, %r151, %r170;
	and.b32  	%r7, %r1, 1;
	add.s32 	%r172, %r3, 2531011;
	and.b32  	%r462, %r172, 268435455;
	setp.lt.u32 	%p26, %r4, 2;
	shl.b32 	%r173, %r1, 28;
	and.b32  	%r174, %r173, 268435456;
	add.s32 	%r9, %r174, 1879048192;
	selp.b32 	%r10, 2, 0, %p26;
	setp.gt.u32 	%p27, %r4, 1;
	selp.b32 	%r11, 1, 3, %p27;
	or.b32  	%r12, %r174, 1073741824;
	selp.b32 	%r175, 2, -2, %p26;
	add.s32 	%r176, %r175, %r4;
	shl.b32 	%r177, %r176, 2;
	add.s32 	%r13, %r6, %r177;
	cvta.to.global.u64 	%rd6, %rd93;
	mov.b64 	%rd628, 0;
	mov.b32 	%r452, 0;
$L__BB1_2:
	ld.u64 	%rd10, [%rd5];
	setp.gt.u64 	%p28, %rd10, 28;
	@%p28 bra 	$L__BB1_8;
	setp.ne.s32 	%p29, %r4, 0;
	@%p29 bra 	$L__BB1_7;
	setp.eq.s64 	%p30, %rd10, 0;
	mov.b64 	%rd606, 0;
	@%p30 bra 	$L__BB1_6;
	add.s64 	%rd102, %rd10, -1;
	st.u64 	[%rd5], %rd102;
	shl.b64 	%rd103, %rd10, 3;
	add.s64 	%rd104, %rd5, %rd103;
	ld.u64 	%rd606, [%rd104];
	mov.b64 	%rd105, 0;
	st.u64 	[%rd104], %rd105;
$L__BB1_6:
	st.shared.u64 	[%r6], %rd606;
$L__BB1_7:
	setp.lt.u32 	%p31, %r4, 2;
	bar.warp.sync 	-1;
	ld.shared.u64 	%rd106, [%r6];
	bar.warp.sync 	-1;
	mov.b64 	%rd107, 0;
	st.shared.u64 	[%r6], %rd107;
	shr.u64 	%rd108, %rd106, 32;
	selp.b64 	%rd109, %rd106, %rd108, %p31;
	selp.b64 	%rd110, %rd108, %rd106, %p31;
	st.local.u32 	[%rd2], %rd110;
	st.local.u32 	[%rd3], %rd109;
$L__BB1_8:
	bar.warp.sync 	-1;
	ld.local.u32 	%r21, [%rd2];
	and.b32  	%r178, %r21, -268435456;
	setp.ne.s32 	%p32, %r178, 268435456;
	ld.local.u32 	%r22, [%rd3];
	mov.b64 	%rd609, 0;
	mov.u64 	%rd610, %rd609;
	@%p32 bra 	$L__BB1_10;
	add.s32 	%r179, %r22, 268435456;
	setp.lt.u32 	%p33, %r179, -1342177280;
	selp.b64 	%rd609, 0, %rd2, %p33;
	add.u64 	%rd113, %SP, 0;
	selp.b64 	%rd610, 0, %rd113, %p33;
$L__BB1_10:
	and.b32  	%r180, %r22, -268435456;
	setp.ne.s32 	%p34, %r180, 268435456;
	@%p34 bra 	$L__BB1_12;
	add.s32 	%r181, %r21, 268435456;
	setp.lt.u32 	%p35, %r181, -1342177280;
	selp.b64 	%rd609, %rd609, %rd3, %p35;
	add.u64 	%rd114, %SP, 4;
	selp.b64 	%rd610, %rd610, %rd114, %p35;
$L__BB1_12:
	setp.eq.s64 	%p36, %rd610, 0;
	mov.b64 	%rd611, 0;
	@%p36 bra 	$L__BB1_14;
	ld.global.u64 	%rd116, [%rd6];
	ld.local.u32 	%rd117, [%rd609];
	shl.b64 	%rd118, %rd117, 3;
	and.b64  	%rd119, %rd118, 2147483640;
	add.s64 	%rd120, %rd116, %rd119;
	ld.u64 	%rd611, [%rd120];
$L__BB1_14:
	setp.eq.s32 	%p37, %r4, 0;
	setp.ne.s64 	%p38, %rd611, 0;
	and.pred  	%p1, %p37, %p38;
	not.pred 	%p39, %p1;
	@%p39 bra 	$L__BB1_33;
	ld.u32 	%r23, [%rd611+16];
	mov.b32 	%r461, 0;
$L__BB1_16:
	mov.u32 	%r25, %r461;
	add.s32 	%r183, %r462, %r23;
	sub.s32 	%r184, %r183, %r25;
	setp.gt.u32 	%p40, %r184, 268435456;
	selp.b32 	%r26, 0, %r462, %p40;
	ld.global.u64 	%rd121, [%rd1+16];
	mul.wide.u32 	%rd122, %r26, 8;
	add.s64 	%rd123, %rd121, %rd122;
	atom.relaxed.cas.b64 	%rd124, [%rd123], 0, -8589934595;
	setp.eq.s64 	%p41, %rd124, 0;
	@%p41 bra 	$L__BB1_240;
	setp.eq.s32 	%p42, %r25, 0;
	mov.b32 	%r461, 0;
	@%p42 bra 	$L__BB1_31;
	sub.s32 	%r27, %r26, %r25;
	and.b32  	%r28, %r25, 15;
	setp.lt.u32 	%p43, %r25, 16;
	mov.b32 	%r459, 0;
	@%p43 bra 	$L__BB1_21;
	and.b32  	%r459, %r25, -16;
	neg.s32 	%r457, %r459;
	add.s32 	%r456, %r27, 7;
$L__BB1_20:
	.pragma "nounroll";
	ld.global.u64 	%rd125, [%rd1+16];
	shl.b32 	%r188, %r456, 3;
	add.s32 	%r189, %r188, -56;
	cvt.u64.u32 	%rd126, %r189;
	and.b64  	%rd127, %rd126, 2147483640;
	add.s64 	%rd128, %rd125, %rd127;
	atom.relaxed.cas.b64 	%rd129, [%rd128], -8589934595, 0;
	ld.global.u64 	%rd130, [%rd1+16];
	add.s32 	%r190, %r188, -48;
	cvt.u64.u32 	%rd131, %r190;
	and.b64  	%rd132, %rd131, 2147483640;
	add.s64 	%rd133, %rd130, %rd132;
	atom.relaxed.cas.b64 	%rd134, [%rd133], -8589934595, 0;
	ld.global.u64 	%rd135, [%rd1+16];
	add.s32 	%r191, %r188, -40;
	cvt.u64.u32 	%rd136, %r191;
	and.b64  	%rd137, %rd136, 2147483640;
	add.s64 	%rd138, %rd135, %rd137;
	atom.relaxed.cas.b64 	%rd139, [%rd138], -8589934595, 0;
	ld.global.u64 	%rd140, [%rd1+16];
	add.s32 	%r192, %r188, -32;
	cvt.u64.u32 	%rd141, %r192;
	and.b64  	%rd142, %rd141, 2147483640;
	add.s64 	%rd143, %rd140, %rd142;
	atom.relaxed.cas.b64 	%rd144, [%rd143], -8589934595, 0;
	ld.global.u64 	%rd145, [%rd1+16];
	add.s32 	%r193, %r188, -24;
	cvt.u64.u32 	%rd146, %r193;
	and.b64  	%rd147, %rd146, 2147483640;
	add.s64 	%rd148, %rd145, %rd147;
	atom.relaxed.cas.b64 	%rd149, [%rd148], -8589934595, 0;
	ld.global.u64 	%rd150, [%rd1+16];
	add.s32 	%r194, %r188, -16;
	cvt.u64.u32 	%rd151, %r194;
	and.b64  	%rd152, %rd151, 2147483640;
	add.s64 	%rd153, %rd150, %rd152;
	atom.relaxed.cas.b64 	%rd154, [%rd153], -8589934595, 0;
	ld.global.u64 	%rd155, [%rd1+16];
	add.s32 	%r195, %r188, -8;
	cvt.u64.u32 	%rd156, %r195;
	and.b64  	%rd157, %rd156, 2147483640;
	add.s64 	%rd158, %rd155, %rd157;
	atom.relaxed.cas.b64 	%rd159, [%rd158], -8589934595, 0;
	ld.global.u64 	%rd160, [%rd1+16];
	cvt.u64.u32 	%rd161, %r188;
	and.b64  	%rd162, %rd161, 2147483640;
	add.s64 	%rd163, %rd160, %rd162;
	atom.relaxed.cas.b64 	%rd164, [%rd163], -8589934595, 0;
	ld.global.u64 	%rd165, [%rd1+16];
	add.s32 	%r196, %r188, 8;
	cvt.u64.u32 	%rd166, %r196;
	and.b64  	%rd167, %rd166, 2147483640;
	add.s64 	%rd168, %rd165, %rd167;
	atom.relaxed.cas.b64 	%rd169, [%rd168], -8589934595, 0;
	ld.global.u64 	%rd170, [%rd1+16];
	add.s32 	%r197, %r188, 16;
	cvt.u64.u32 	%rd171, %r197;
	and.b64  	%rd172, %rd171, 2147483640;
	add.s64 	%rd173, %rd170, %rd172;
	atom.relaxed.cas.b64 	%rd174, [%rd173], -8589934595, 0;
	ld.global.u64 	%rd175, [%rd1+16];
	add.s32 	%r198, %r188, 24;
	cvt.u64.u32 	%rd176, %r198;
	and.b64  	%rd177, %rd176, 2147483640;
	add.s64 	%rd178, %rd175, %rd177;
	atom.relaxed.cas.b64 	%rd179, [%rd178], -8589934595, 0;
	ld.global.u64 	%rd180, [%rd1+16];
	add.s32 	%r199, %r188, 32;
	cvt.u64.u32 	%rd181, %r199;
	and.b64  	%rd182, %rd181, 2147483640;
	add.s64 	%rd183, %rd180, %rd182;
	atom.relaxed.cas.b64 	%rd184, [%rd183], -8589934595, 0;
	ld.global.u64 	%rd185, [%rd1+16];
	add.s32 	%r200, %r188, 40;
	cvt.u64.u32 	%rd186, %r200;
	and.b64  	%rd187, %rd186, 2147483640;
	add.s64 	%rd188, %rd185, %rd187;
	atom.relaxed.cas.b64 	%rd189, [%rd188], -8589934595, 0;
	ld.global.u64 	%rd190, [%rd1+16];
	add.s32 	%r201, %r188, 48;
	cvt.u64.u32 	%rd191, %r201;
	and.b64  	%rd192, %rd191, 2147483640;
	add.s64 	%rd193, %rd190, %rd192;
	atom.relaxed.cas.b64 	%rd194, [%rd193], -8589934595, 0;
	ld.global.u64 	%rd195, [%rd1+16];
	add.s32 	%r202, %r188, 56;
	cvt.u64.u32 	%rd196, %r202;
	and.b64  	%rd197, %rd196, 2147483640;
	add.s64 	%rd198, %rd195, %rd197;
	atom.relaxed.cas.b64 	%rd199, [%rd198], -8589934595, 0;
	ld.global.u64 	%rd200, [%rd1+16];
	add.s32 	%r203, %r188, 64;
	cvt.u64.u32 	%rd201, %r203;
	and.b64  	%rd202, %rd201, 2147483640;
	add.s64 	%rd203, %rd200, %rd202;
	atom.relaxed.cas.b64 	%rd204, [%rd203], -8589934595, 0;
	add.s32 	%r457, %r457, 16;
	add.s32 	%r456, %r456, 16;
	setp.eq.s32 	%p44, %r457, 0;
	@%p44 bra 	$L__BB1_21;
	bra.uni 	$L__BB1_20;
$L__BB1_21:
	setp.eq.s32 	%p45, %r28, 0;
	mov.b32 	%r461, 0;
	@%p45 bra 	$L__BB1_31;
	and.b32  	%r38, %r25, 7;
	setp.lt.u32 	%p46, %r28, 8;
	@%p46 bra 	$L__BB1_24;
	add.s32 	%r205, %r27, %r459;
	ld.global.u64 	%rd205, [%rd1+16];
	shl.b32 	%r206, %r205, 3;
	cvt.u64.u32 	%rd206, %r206;
	and.b64  	%rd207, %rd206, 2147483640;
	add.s64 	%rd208, %rd205, %rd207;
	atom.relaxed.cas.b64 	%rd209, [%rd208], -8589934595, 0;
	ld.global.u64 	%rd210, [%rd1+16];
	add.s32 	%r207, %r206, 8;
	cvt.u64.u32 	%rd211, %r207;
	and.b64  	%rd212, %rd211, 2147483640;
	add.s64 	%rd213, %rd210, %rd212;
	atom.relaxed.cas.b64 	%rd214, [%rd213], -8589934595, 0;
	ld.global.u64 	%rd215, [%rd1+16];
	add.s32 	%r208, %r206, 16;
	cvt.u64.u32 	%rd216, %r208;
	and.b64  	%rd217, %rd216, 2147483640;
	add.s64 	%rd218, %rd215, %rd217;
	atom.relaxed.cas.b64 	%rd219, [%rd218], -8589934595, 0;
	ld.global.u64 	%rd220, [%rd1+16];
	add.s32 	%r209, %r206, 24;
	cvt.u64.u32 	%rd221, %r209;
	and.b64  	%rd222, %rd221, 2147483640;
	add.s64 	%rd223, %rd220, %rd222;
	atom.relaxed.cas.b64 	%rd224, [%rd223], -8589934595, 0;
	ld.global.u64 	%rd225, [%rd1+16];
	add.s32 	%r210, %r206, 32;
	cvt.u64.u32 	%rd226, %r210;
	and.b64  	%rd227, %rd226, 2147483640;
	add.s64 	%rd228, %rd225, %rd227;
	atom.relaxed.cas.b64 	%rd229, [%rd228], -8589934595, 0;
	ld.global.u64 	%rd230, [%rd1+16];
	add.s32 	%r211, %r206, 40;
	cvt.u64.u32 	%rd231, %r211;
	and.b64  	%rd232, %rd231, 2147483640;
	add.s64 	%rd233, %rd230, %rd232;
	atom.relaxed.cas.b64 	%rd234, [%rd233], -8589934595, 0;
	ld.global.u64 	%rd235, [%rd1+16];
	add.s32 	%r212, %r206, 48;
	cvt.u64.u32 	%rd236, %r212;
	and.b64  	%rd237, %rd236, 2147483640;
	add.s64 	%rd238, %rd235, %rd237;
	atom.relaxed.cas.b64 	%rd239, [%rd238], -8589934595, 0;
	ld.global.u64 	%rd240, [%rd1+16];
	add.s32 	%r213, %r206, 56;
	cvt.u64.u32 	%rd241, %r213;
	and.b64  	%rd242, %rd241, 2147483640;
	add.s64 	%rd243, %rd240, %rd242;
	atom.relaxed.cas.b64 	%rd244, [%rd243], -8589934595, 0;
	add.s32 	%r459, %r459, 8;
$L__BB1_24:
	setp.eq.s32 	%p47, %r38, 0;
	@%p47 bra 	$L__BB1_31;
	and.b32  	%r41, %r25, 3;
	setp.lt.u32 	%p48, %r38, 4;
	@%p48 bra 	$L__BB1_27;
	add.s32 	%r215, %r27, %r459;
	ld.global.u64 	%rd245, [%rd1+16];
	shl.b32 	%r216, %r215, 3;
	cvt.u64.u32 	%rd246, %r216;
	and.b64  	%rd247, %rd246, 2147483640;
	add.s64 	%rd248, %rd245, %rd247;
	atom.relaxed.cas.b64 	%rd249, [%rd248], -8589934595, 0;
	ld.global.u64 	%rd250, [%rd1+16];
	add.s32 	%r217, %r216, 8;
	cvt.u64.u32 	%rd251, %r217;
	and.b64  	%rd252, %rd251, 2147483640;
	add.s64 	%rd253, %rd250, %rd252;
	atom.relaxed.cas.b64 	%rd254, [%rd253], -8589934595, 0;
	ld.global.u64 	%rd255, [%rd1+16];
	add.s32 	%r218, %r216, 16;
	cvt.u64.u32 	%rd256, %r218;
	and.b64  	%rd257, %rd256, 2147483640;
	add.s64 	%rd258, %rd255, %rd257;
	atom.relaxed.cas.b64 	%rd259, [%rd258], -8589934595, 0;
	ld.global.u64 	%rd260, [%rd1+16];
	add.s32 	%r219, %r216, 24;
	cvt.u64.u32 	%rd261, %r219;
	and.b64  	%rd262, %rd261, 2147483640;
	add.s64 	%rd263, %rd260, %rd262;
	atom.relaxed.cas.b64 	%rd264, [%rd263], -8589934595, 0;
	add.s32 	%r459, %r459, 4;
$L__BB1_27:
	setp.eq.s32 	%p49, %r41, 0;
	@%p49 bra 	$L__BB1_31;
	add.s32 	%r44, %r27, %r459;
	ld.global.u64 	%rd265, [%rd1+16];
	shl.b32 	%r222, %r44, 3;
	cvt.u64.u32 	%rd266, %r222;
	and.b64  	%rd267, %rd266, 2147483640;
	add.s64 	%rd268, %rd265, %rd267;
	atom.relaxed.cas.b64 	%rd269, [%rd268], -8589934595, 0;
	setp.eq.s32 	%p50, %r41, 1;
	@%p50 bra 	$L__BB1_31;
	ld.global.u64 	%rd270, [%rd1+16];
	add.s32 	%r225, %r222, 8;
	cvt.u64.u32 	%rd271, %r225;
	and.b64  	%rd272, %rd271, 2147483640;
	add.s64 	%rd273, %rd270, %rd272;
	atom.relaxed.cas.b64 	%rd274, [%rd273], -8589934595, 0;
	setp.eq.s32 	%p51, %r41, 2;
	@%p51 bra 	$L__BB1_31;
	ld.global.u64 	%rd275, [%rd1+16];
	add.s32 	%r228, %r222, 16;
	cvt.u64.u32 	%rd276, %r228;
	and.b64  	%rd277, %rd276, 2147483640;
	add.s64 	%rd278, %rd275, %rd277;
	atom.relaxed.cas.b64 	%rd279, [%rd278], -8589934595, 0;
$L__BB1_31:
	add.s32 	%r46, %r26, 1;
	and.b32  	%r462, %r46, 268435455;
	setp.ne.s32 	%p52, %r461, %r23;
	@%p52 bra 	$L__BB1_16;
	sub.s32 	%r229, %r46, %r23;
	and.b32  	%r230, %r229, 268435455;
	st.shared.u32 	[%r6], %r230;
$L__BB1_33:
	bar.warp.sync 	-1;
	setp.eq.s64 	%p53, %rd611, 0;
	@%p53 bra 	$L__BB1_74;
	ld.shared.u32 	%r49, [%r6];
	ld.u32 	%r467, [%rd611+16];
	add.s32 	%r231, %r467, 3;
	setp.lt.u32 	%p54, %r231, 4;
	@%p54 bra 	$L__BB1_51;
	mov.b32 	%r464, 0;
$L__BB1_36:
	shl.b32 	%r233, %r464, 2;
	or.b32  	%r54, %r233, %r4;
	setp.ge.u32 	%p55, %r54, %r467;
	@%p55 bra 	$L__BB1_50;
	ld.u64 	%rd280, [%rd611+24];
	mul.wide.u32 	%rd281, %r54, 8;
	add.s64 	%rd282, %rd280, %rd281;
	ld.u32 	%r55, [%rd282];
	ld.u32 	%r56, [%rd282+4];
	add.s32 	%r234, %r55, 268435456;
	setp.gt.u32 	%p56, %r234, -1342177281;
	mov.u32 	%r465, %r49;
	@%p56 bra 	$L__BB1_41;
	shr.u32 	%r235, %r55, 28;
	cvt.u16.u32 	%rs1, %r235;
	add.s16 	%rs10, %rs1, -6;
	setp.gt.u16 	%p57, %rs10, -4;
	and.b32  	%r57, %r55, -268435456;
	setp.ne.s32 	%p58, %r57, 805306368;
	and.pred  	%p59, %p58, %p57;
	mov.u32 	%r465, %r49;
	@%p59 bra 	$L__BB1_41;
	add.s16 	%rs11, %rs1, -9;
	setp.lt.u16 	%p60, %rs11, -3;
	mov.b32 	%r465, 0;
	@%p60 bra 	$L__BB1_41;
	setp.eq.s32 	%p61, %r57, 1610612736;
	selp.b32 	%r465, 0, %r49, %p61;
$L__BB1_41:
	add.s32 	%r237, %r465, %r55;
	and.b32  	%r238, %r55, -268435456;
	and.b32  	%r239, %r237, 268435455;
	or.b32  	%r60, %r239, %r238;
	add.s32 	%r240, %r56, 268435456;
	setp.gt.u32 	%p62, %r240, -1342177281;
	mov.u32 	%r466, %r49;
	@%p62 bra 	$L__BB1_45;
	shr.u32 	%r241, %r56, 28;
	cvt.u16.u32 	%rs2, %r241;
	add.s16 	%rs12, %rs2, -6;
	setp.gt.u16 	%p63, %rs12, -4;
	and.b32  	%r61, %r56, -268435456;
	setp.ne.s32 	%p64, %r61, 805306368;
	and.pred  	%p65, %p63, %p64;
	mov.u32 	%r466, %r49;
	@%p65 bra 	$L__BB1_45;
	add.s16 	%rs13, %rs2, -9;
	setp.lt.u16 	%p66, %rs13, -3;
	mov.b32 	%r466, 0;
	@%p66 bra 	$L__BB1_45;
	setp.eq.s32 	%p67, %r61, 1610612736;
	selp.b32 	%r466, 0, %r49, %p67;
$L__BB1_45:
	add.s32 	%r243, %r466, %r56;
	and.b32  	%r244, %r56, -268435456;
	and.b32  	%r245, %r243, 268435455;
	or.b32  	%r64, %r245, %r244;
	add.s32 	%r65, %r54, %r49;
	ld.global.u64 	%rd283, [%rd1+16];
	mul.wide.u32 	%rd284, %r65, 8;
	add.s64 	%rd23, %rd283, %rd284;
$L__BB1_46:
	atom.relaxed.cas.b32 	%r246, [%rd23], -3, %r60;
	setp.ne.s32 	%p68, %r246, -3;
	@%p68 bra 	$L__BB1_46;
	ld.global.u64 	%rd285, [%rd1+16];
	add.s64 	%rd287, %rd285, %rd284;
	add.s64 	%rd24, %rd287, 4;
$L__BB1_48:
	atom.relaxed.cas.b32 	%r247, [%rd24], -3, %r64;
	setp.ne.s32 	%p69, %r247, -3;
	@%p69 bra 	$L__BB1_48;
	ld.u32 	%r467, [%rd611+16];
$L__BB1_50:
	add.s32 	%r464, %r464, 1;
	add.s32 	%r248, %r467, 3;
	shr.u32 	%r249, %r248, 2;
	setp.lt.u32 	%p70, %r464, %r249;
	@%p70 bra 	$L__BB1_36;
$L__BB1_51:
	ld.u32 	%r468, [%rd611+4];
	add.s32 	%r250, %r468, 3;
	setp.lt.u32 	%p71, %r250, 4;
	@%p71 bra 	$L__BB1_69;
	mov.b32 	%r469, 0;
$L__BB1_53:
	shl.b32 	%r252, %r469, 2;
	or.b32  	%r71, %r252, %r4;
	setp.ge.u32 	%p72, %r71, %r468;
	@%p72 bra 	$L__BB1_68;
	ld.u64 	%rd288, [%rd611+8];
	mul.wide.u32 	%rd289, %r71, 8;
	add.s64 	%rd290, %rd288, %rd289;
	ld.u64 	%rd26, [%rd290];
	{ .reg .b32 tmp; mov.b64 {tmp, %r72}, %rd26; }
	add.s64 	%rd291, %rd26, 1152921504606846976;
	setp.gt.u64 	%p73, %rd291, -5764607523034234881;
	mov.u32 	%r470, %r49;
	@%p73 bra 	$L__BB1_58;
	shr.u32 	%r253, %r72, 28;
	cvt.u16.u32 	%rs3, %r253;
	add.s16 	%rs14, %rs3, -6;
	setp.gt.u16 	%p74, %rs14, -4;
	and.b32  	%r73, %r72, -268435456;
	setp.ne.s32 	%p75, %r73, 805306368;
	and.pred  	%p76, %p74, %p75;
	mov.u32 	%r470, %r49;
	@%p76 bra 	$L__BB1_58;
	add.s16 	%rs15, %rs3, -9;
	setp.lt.u16 	%p77, %rs15, -3;
	mov.b32 	%r470, 0;
	@%p77 bra 	$L__BB1_58;
	setp.eq.s32 	%p78, %r73, 1610612736;
	selp.b32 	%r470, 0, %r49, %p78;
$L__BB1_58:
	add.s32 	%r255, %r470, %r72;
	and.b32  	%r76, %r72, -268435456;
	and.b32  	%r77, %r255, 268435455;
	cvt.u32.u64 	%r78, %rd26;
	add.s32 	%r256, %r78, 268435456;
	setp.gt.u32 	%p79, %r256, -1342177281;
	mov.u32 	%r471, %r49;
	@%p79 bra 	$L__BB1_62;
	shr.u32 	%r257, %r78, 28;
	cvt.u16.u32 	%rs4, %r257;
	add.s16 	%rs16, %rs4, -6;
	setp.gt.u16 	%p80, %rs16, -4;
	and.b32  	%r79, %r78, -268435456;
	setp.ne.s32 	%p81, %r79, 805306368;
	and.pred  	%p82, %p81, %p80;
	mov.u32 	%r471, %r49;
	@%p82 bra 	$L__BB1_62;
	add.s16 	%rs17, %rs4, -9;
	setp.lt.u16 	%p83, %rs17, -3;
	mov.b32 	%r471, 0;
	@%p83 bra 	$L__BB1_62;
	setp.eq.s32 	%p84, %r79, 1610612736;
	selp.b32 	%r471, 0, %r49, %p84;
$L__BB1_62:
	add.s32 	%r259, %r471, %r78;
	and.b32  	%r82, %r78, -268435456;
	and.b32  	%r83, %r259, 268435455;
	setp.eq.s32 	%p85, %r76, 536870912;
	setp.eq.s32 	%p86, %r82, 536870912;
	and.pred  	%p87, %p86, %p85;
	@%p87 bra 	$L__BB1_65;
	setp.eq.s32 	%p88, %r82, 536870912;
	setp.eq.s32 	%p89, %r76, 268435456;
	and.pred  	%p90, %p88, %p89;
	@%p90 bra 	$L__BB1_65;
	setp.ne.s32 	%p91, %r76, 268435456;
	setp.ne.s32 	%p92, %r76, 536870912;
	setp.ne.s32 	%p93, %r82, 268435456;
	and.pred  	%p94, %p92, %p91;
	or.pred  	%p95, %p93, %p94;
	@%p95 bra 	$L__BB1_66;
$L__BB1_65:
	add.s64 	%rd628, %rd628, 1;
	bra.uni 	$L__BB1_68;
$L__BB1_66:
	atom.add.u64 	%rd28, [%rd5], 1;
	cvt.u32.u64 	%r260, %rd28;
	setp.gt.u32 	%p96, %r260, 30;
	@%p96 bra 	$L__BB1_68;
	or.b32  	%r261, %r77, %r76;
	cvt.u64.u32 	%rd292, %r261;
	shl.b64 	%rd293, %rd292, 32;
	or.b32  	%r262, %r83, %r82;
	cvt.u64.u32 	%rd294, %r262;
	or.b64  	%rd295, %rd293, %rd294;
	shl.b64 	%rd296, %rd28, 3;
	and.b64  	%rd297, %rd296, 248;
	add.s64 	%rd298, %rd5, %rd297;
	st.u64 	[%rd298+8], %rd295;
$L__BB1_68:
	add.s32 	%r469, %r469, 1;
	ld.u32 	%r468, [%rd611+4];
	add.s32 	%r263, %r468, 3;
	shr.u32 	%r264, %r263, 2;
	setp.lt.u32 	%p97, %r469, %r264;
	@%p97 bra 	$L__BB1_53;
$L__BB1_69:
	ld.u32 	%r86, [%rd611];
	add.s32 	%r265, %r86, 268435456;
	setp.gt.u32 	%p98, %r265, -1342177281;
	mov.u32 	%r472, %r49;
	@%p98 bra 	$L__BB1_73;
	shr.u32 	%r266, %r86, 28;
	cvt.u16.u32 	%rs5, %r266;
	add.s16 	%rs18, %rs5, -6;
	setp.gt.u16 	%p99, %rs18, -4;
	and.b32  	%r87, %r86, -268435456;
	setp.ne.s32 	%p100, %r87, 805306368;
	and.pred  	%p101, %p100, %p99;
	mov.u32 	%r472, %r49;
	@%p101 bra 	$L__BB1_73;
	add.s16 	%rs19, %rs5, -9;
	setp.lt.u16 	%p102, %rs19, -3;
	mov.b32 	%r472, 0;
	@%p102 bra 	$L__BB1_73;
	setp.eq.s32 	%p103, %r87, 1610612736;
	selp.b32 	%r472, 0, %r49, %p103;
$L__BB1_73:
	add.s32 	%r268, %r472, %r86;
	and.b32  	%r269, %r86, -268435456;
	and.b32  	%r270, %r268, 268435455;
	or.b32  	%r271, %r270, %r269;
	st.local.u32 	[%rd609], %r271;
$L__BB1_74:
	bar.warp.sync 	-1;
	@%p39 bra 	$L__BB1_83;
	ld.local.u32 	%r90, [%rd609];
	shr.u32 	%r272, %r90, 28;
	cvt.u16.u32 	%rs20, %r272;
	setp.gt.u16 	%p105, %rs20, 8;
	@%p105 bra 	$L__BB1_83;
	cvt.u32.u16 	%r273, %rs20;
	mov.b16 	%rs21, 1;
	shl.b16 	%rs22, %rs21, %r273;
	and.b16  	%rs23, %rs22, 72;
	setp.ne.s16 	%p106, %rs23, 0;
	mov.u64 	%rd617, %rd92;
	@%p106 bra 	$L__BB1_81;
	mov.b16 	%rs24, 1;
	shl.b16 	%rs25, %rs24, %r273;
	and.b16  	%rs26, %rs25, 144;
	setp.ne.s16 	%p107, %rs26, 0;
	@%p107 bra 	$L__BB1_80;
	mov.b16 	%rs27, 1;
	shl.b16 	%rs28, %rs27, %r273;
	and.b16  	%rs29, %rs28, 288;
	setp.ne.s16 	%p108, %rs29, 0;
	@%p108 bra 	$L__BB1_79;
	bra.uni 	$L__BB1_83;
$L__BB1_79:
	ld.global.u64 	%rd299, [%rd1+16];
	shl.b32 	%r276, %r90, 3;
	cvt.u64.u32 	%rd300, %r276;
	and.b64  	%rd301, %rd300, 2147483640;
	add.s64 	%rd302, %rd299, %rd301;
	add.s64 	%rd617, %rd302, 4;
	bra.uni 	$L__BB1_82;
$L__BB1_80:
	ld.global.u64 	%rd303, [%rd1+16];
	shl.b32 	%r277, %r90, 3;
	cvt.u64.u32 	%rd304, %r277;
	and.b64  	%rd305, %rd304, 2147483640;
	add.s64 	%rd617, %rd303, %rd305;
$L__BB1_81:
	setp.eq.s64 	%p109, %rd617, 0;
	@%p109 bra 	$L__BB1_83;
$L__BB1_82:
	mov.b32 	%r278, 0;
	st.u32 	[%rd617], %r278;
$L__BB1_83:
	setp.gt.u64 	%p111, %rd10, 28;
	ld.local.u32 	%r279, [%rd2];
	setp.eq.s32 	%p112, %r279, 0;
	ld.local.u32 	%r280, [%rd3];
	setp.eq.s32 	%p113, %r280, 0;
	or.pred  	%p114, %p112, %p113;
	or.pred  	%p2, %p114, %p111;
	mov.pred 	%p280, 0;
	mov.pred 	%p281, %p280;
	mov.pred 	%p282, %p280;
	mov.pred 	%p283, %p280;
	mov.pred 	%p284, %p280;
	@%p2 bra 	$L__BB1_95;
	shr.u32 	%r281, %r279, 28;
	cvt.u16.u32 	%rs30, %r281;
	add.s16 	%rs31, %rs30, -6;
	setp.lt.u16 	%p116, %rs31, -3;
	mov.pred 	%p282, 0;
	@%p116 bra 	$L__BB1_91;
	add.s32 	%r282, %r280, 1610612736;
	setp.lt.u32 	%p118, %r282, 1342177280;
	mov.pred 	%p277, -1;
	@%p118 bra 	$L__BB1_90;
	and.b32  	%r283, %r280, -268435456;
	setp.eq.s32 	%p120, %r283, -1879048192;
	@%p120 bra 	$L__BB1_90;
	setp.eq.s32 	%p121, %r283, 268435456;
	@%p121 bra 	$L__BB1_90;
	setp.eq.s32 	%p122, %r283, 536870912;
	@%p122 bra 	$L__BB1_90;
	mov.pred 	%p277, 0;
$L__BB1_90:
	setp.eq.s32 	%p124, %r7, 0;
	and.pred  	%p282, %p124, %p277;
$L__BB1_91:
	add.s32 	%r284, %r279, 268435456;
	add.s32 	%r285, %r280, 268435456;
	min.u32 	%r286, %r284, %r285;
	setp.lt.u32 	%p126, %r286, -1342177280;
	mov.pred 	%p280, 0;
	@%p126 bra 	$L__BB1_93;
	xor.b32  	%r287, %r280, %r279;
	setp.lt.u32 	%p280, %r287, 268435456;
$L__BB1_93:
	add.s32 	%r288, %r280, 1610612736;
	setp.lt.u32 	%p128, %r288, 1342177280;
	and.b32  	%r289, %r279, -268435456;
	setp.eq.s32 	%p129, %r289, 536870912;
	and.pred  	%p281, %p129, %p128;
	and.b32  	%r290, %r280, -268435456;
	setp.eq.s32 	%p130, %r290, 536870912;
	add.s32 	%r291, %r279, 1610612736;
	setp.lt.u32 	%p131, %r291, 1342177280;
	and.pred  	%p283, %p131, %p130;
	setp.lt.u32 	%p132, %r286, -1342177280;
	mov.pred 	%p284, 0;
	@%p132 bra 	$L__BB1_95;
	xor.b32  	%r295, %r280, %r279;
	setp.gt.u32 	%p284, %r295, 268435455;
$L__BB1_95:
	setp.eq.s32 	%p133, %r4, 0;
	not.pred 	%p16, %p2;
	and.pred  	%p134, %p133, %p16;
	selp.u64 	%rd306, 1, 0, %p134;
	add.s64 	%rd628, %rd628, %rd306;
	or.pred  	%p135, %p283, %p280;
	or.pred  	%p136, %p135, %p284;
	and.pred  	%p137, %p16, %p136;
	not.pred 	%p138, %p137;
	@%p138 bra 	$L__BB1_101;
	and.b32  	%r296, %r1, 1;
	setp.eq.b32 	%p139, %r296, 1;
	@%p139 bra 	$L__BB1_98;
	ld.global.u64 	%rd307, [%rd1+16];
	shl.b32 	%r297, %r279, 3;
	cvt.u64.u32 	%rd308, %r297;
	and.b64  	%rd309, %rd308, 2147483640;
	add.s64 	%rd604, %rd307, %rd309;
	bra.uni 	$L__BB1_99;
$L__BB1_98:
	ld.global.u64 	%rd310, [%rd1+16];
	shl.b32 	%r298, %r279, 3;
	cvt.u64.u32 	%rd311, %r298;
	and.b64  	%rd312, %rd311, 2147483640;
	add.s64 	%rd313, %rd310, %rd312;
	add.s64 	%rd604, %rd313, 4;
$L__BB1_99:
	atom.exch.b32 	%r473, [%rd604], -1;
	setp.ne.s32 	%p140, %r473, -1;
	@%p140 bra 	$L__BB1_101;
$L__BB1_100:
	atom.exch.b32 	%r473, [%rd604], -1;
	setp.eq.s32 	%p141, %r473, -1;
	@%p141 bra 	$L__BB1_100;
$L__BB1_101:
	or.pred  	%p142, %p281, %p280;
	or.pred  	%p143, %p142, %p284;
	and.pred  	%p17, %p16, %p143;
	ld.local.u32 	%r299, [%rd3];
	and.b32  	%r300, %r299, 268435455;
	add.s32 	%r301, %r300, %r9;
	selp.b32 	%r451, %r301, %r451, %p17;
	selp.b32 	%r302, 536870912, %r483, %p281;
	selp.b32 	%r483, %r302, %r483, %p17;
	not.pred 	%p144, %p280;
	@%p144 bra 	$L__BB1_103;
	shr.u32 	%r303, %r473, 28;
	cvt.u16.u32 	%rs32, %r303;
	add.s16 	%rs33, %rs32, -6;
	setp.lt.u16 	%p145, %rs33, -3;
	selp.b32 	%r304, 0, 805306368, %p145;
	add.s32 	%r483, %r304, %r473;
$L__BB1_103:
	setp.ne.s32 	%p146, %r4, 0;
	not.pred 	%p147, %p284;
	or.pred  	%p148, %p146, %p147;
	@%p148 bra 	$L__BB1_122;
	mov.b32 	%r481, 0;
$L__BB1_105:
	mov.u32 	%r101, %r481;
	sub.s32 	%r306, %r462, %r101;
	add.s32 	%r307, %r306, 4;
	setp.gt.u32 	%p149, %r307, 268435456;
	selp.b32 	%r102, 0, %r462, %p149;
	ld.global.u64 	%rd314, [%rd1+16];
	mul.wide.u32 	%rd315, %r102, 8;
	add.s64 	%rd316, %rd314, %rd315;
	atom.relaxed.cas.b64 	%rd317, [%rd316], 0, -8589934595;
	setp.eq.s64 	%p150, %rd317, 0;
	@%p150 bra 	$L__BB1_241;
	setp.eq.s32 	%p151, %r101, 0;
	mov.b32 	%r481, 0;
	@%p151 bra 	$L__BB1_120;
	sub.s32 	%r103, %r102, %r101;
	and.b32  	%r104, %r101, 15;
	setp.lt.u32 	%p152, %r101, 16;
	mov.b32 	%r479, 0;
	@%p152 bra 	$L__BB1_110;
	and.b32  	%r479, %r101, -16;
	mov.b32 	%r477, 0;
$L__BB1_109:
	.pragma "nounroll";
	add.s32 	%r311, %r103, %r477;
	ld.global.u64 	%rd318, [%rd1+16];
	shl.b32 	%r312, %r311, 3;
	cvt.u64.u32 	%rd319, %r312;
	and.b64  	%rd320, %rd319, 2147483640;
	add.s64 	%rd321, %rd318, %rd320;
	atom.relaxed.cas.b64 	%rd322, [%rd321], -8589934595, 0;
	ld.global.u64 	%rd323, [%rd1+16];
	add.s32 	%r313, %r312, 8;
	cvt.u64.u32 	%rd324, %r313;
	and.b64  	%rd325, %rd324, 2147483640;
	add.s64 	%rd326, %rd323, %rd325;
	atom.relaxed.cas.b64 	%rd327, [%rd326], -8589934595, 0;
	ld.global.u64 	%rd328, [%rd1+16];
	add.s32 	%r314, %r312, 16;
	cvt.u64.u32 	%rd329, %r314;
	and.b64  	%rd330, %rd329, 2147483640;
	add.s64 	%rd331, %rd328, %rd330;
	atom.relaxed.cas.b64 	%rd332, [%rd331], -8589934595, 0;
	ld.global.u64 	%rd333, [%rd1+16];
	add.s32 	%r315, %r312, 24;
	cvt.u64.u32 	%rd334, %r315;
	and.b64  	%rd335, %rd334, 2147483640;
	add.s64 	%rd336, %rd333, %rd335;
	atom.relaxed.cas.b64 	%rd337, [%rd336], -8589934595, 0;
	ld.global.u64 	%rd338, [%rd1+16];
	add.s32 	%r316, %r312, 32;
	cvt.u64.u32 	%rd339, %r316;
	and.b64  	%rd340, %rd339, 2147483640;
	add.s64 	%rd341, %rd338, %rd340;
	atom.relaxed.cas.b64 	%rd342, [%rd341], -8589934595, 0;
	ld.global.u64 	%rd343, [%rd1+16];
	add.s32 	%r317, %r312, 40;
	cvt.u64.u32 	%rd344, %r317;
	and.b64  	%rd345, %rd344, 2147483640;
	add.s64 	%rd346, %rd343, %rd345;
	atom.relaxed.cas.b64 	%rd347, [%rd346], -8589934595, 0;
	ld.global.u64 	%rd348, [%rd1+16];
	add.s32 	%r318, %r312, 48;
	cvt.u64.u32 	%rd349, %r318;
	and.b64  	%rd350, %rd349, 2147483640;
	add.s64 	%rd351, %rd348, %rd350;
	atom.relaxed.cas.b64 	%rd352, [%rd351], -8589934595, 0;
	ld.global.u64 	%rd353, [%rd1+16];
	add.s32 	%r319, %r312, 56;
	cvt.u64.u32 	%rd354, %r319;
	and.b64  	%rd355, %rd354, 2147483640;
	add.s64 	%rd356, %rd353, %rd355;
	atom.relaxed.cas.b64 	%rd357, [%rd356], -8589934595, 0;
	ld.global.u64 	%rd358, [%rd1+16];
	add.s32 	%r320, %r312, 64;
	cvt.u64.u32 	%rd359, %r320;
	and.b64  	%rd360, %rd359, 2147483640;
	add.s64 	%rd361, %rd358, %rd360;
	atom.relaxed.cas.b64 	%rd362, [%rd361], -8589934595, 0;
	ld.global.u64 	%rd363, [%rd1+16];
	add.s32 	%r321, %r312, 72;
	cvt.u64.u32 	%rd364, %r321;
	and.b64  	%rd365, %rd364, 2147483640;
	add.s64 	%rd366, %rd363, %rd365;
	atom.relaxed.cas.b64 	%rd367, [%rd366], -8589934595, 0;
	ld.global.u64 	%rd368, [%rd1+16];
	add.s32 	%r322, %r312, 80;
	cvt.u64.u32 	%rd369, %r322;
	and.b64  	%rd370, %rd369, 2147483640;
	add.s64 	%rd371, %rd368, %rd370;
	atom.relaxed.cas.b64 	%rd372, [%rd371], -8589934595, 0;
	ld.global.u64 	%rd373, [%rd1+16];
	add.s32 	%r323, %r312, 88;
	cvt.u64.u32 	%rd374, %r323;
	and.b64  	%rd375, %rd374, 2147483640;
	add.s64 	%rd376, %rd373, %rd375;
	atom.relaxed.cas.b64 	%rd377, [%rd376], -8589934595, 0;
	ld.global.u64 	%rd378, [%rd1+16];
	add.s32 	%r324, %r312, 96;
	cvt.u64.u32 	%rd379, %r324;
	and.b64  	%rd380, %rd379, 2147483640;
	add.s64 	%rd381, %rd378, %rd380;
	atom.relaxed.cas.b64 	%rd382, [%rd381], -8589934595, 0;
	ld.global.u64 	%rd383, [%rd1+16];
	add.s32 	%r325, %r312, 104;
	cvt.u64.u32 	%rd384, %r325;
	and.b64  	%rd385, %rd384, 2147483640;
	add.s64 	%rd386, %rd383, %rd385;
	atom.relaxed.cas.b64 	%rd387, [%rd386], -8589934595, 0;
	ld.global.u64 	%rd388, [%rd1+16];
	add.s32 	%r326, %r312, 112;
	cvt.u64.u32 	%rd389, %r326;
	and.b64  	%rd390, %rd389, 2147483640;
	add.s64 	%rd391, %rd388, %rd390;
	atom.relaxed.cas.b64 	%rd392, [%rd391], -8589934595, 0;
	ld.global.u64 	%rd393, [%rd1+16];
	add.s32 	%r327, %r312, 120;
	cvt.u64.u32 	%rd394, %r327;
	and.b64  	%rd395, %rd394, 2147483640;
	add.s64 	%rd396, %rd393, %rd395;
	atom.relaxed.cas.b64 	%rd397, [%rd396], -8589934595, 0;
	add.s32 	%r477, %r477, 16;
	setp.eq.s32 	%p153, %r477, %r479;
	@%p153 bra 	$L__BB1_110;
	bra.uni 	$L__BB1_109;
$L__BB1_110:
	setp.eq.s32 	%p154, %r104, 0;
	mov.b32 	%r481, 0;
	@%p154 bra 	$L__BB1_120;
	and.b32  	%r110, %r101, 7;
	setp.lt.u32 	%p155, %r104, 8;
	@%p155 bra 	$L__BB1_113;
	add.s32 	%r329, %r103, %r479;
	ld.global.u64 	%rd398, [%rd1+16];
	shl.b32 	%r330, %r329, 3;
	cvt.u64.u32 	%rd399, %r330;
	and.b64  	%rd400, %rd399, 2147483640;
	add.s64 	%rd401, %rd398, %rd400;
	atom.relaxed.cas.b64 	%rd402, [%rd401], -8589934595, 0;
	ld.global.u64 	%rd403, [%rd1+16];
	add.s32 	%r331, %r330, 8;
	cvt.u64.u32 	%rd404, %r331;
	and.b64  	%rd405, %rd404, 2147483640;
	add.s64 	%rd406, %rd403, %rd405;
	atom.relaxed.cas.b64 	%rd407, [%rd406], -8589934595, 0;
	ld.global.u64 	%rd408, [%rd1+16];
	add.s32 	%r332, %r330, 16;
	cvt.u64.u32 	%rd409, %r332;
	and.b64  	%rd410, %rd409, 2147483640;
	add.s64 	%rd411, %rd408, %rd410;
	atom.relaxed.cas.b64 	%rd412, [%rd411], -8589934595, 0;
	ld.global.u64 	%rd413, [%rd1+16];
	add.s32 	%r333, %r330, 24;
	cvt.u64.u32 	%rd414, %r333;
	and.b64  	%rd415, %rd414, 2147483640;
	add.s64 	%rd416, %rd413, %rd415;
	atom.relaxed.cas.b64 	%rd417, [%rd416], -8589934595, 0;
	ld.global.u64 	%rd418, [%rd1+16];
	add.s32 	%r334, %r330, 32;
	cvt.u64.u32 	%rd419, %r334;
	and.b64  	%rd420, %rd419, 2147483640;
	add.s64 	%rd421, %rd418, %rd420;
	atom.relaxed.cas.b64 	%rd422, [%rd421], -8589934595, 0;
	ld.global.u64 	%rd423, [%rd1+16];
	add.s32 	%r335, %r330, 40;
	cvt.u64.u32 	%rd424, %r335;
	and.b64  	%rd425, %rd424, 2147483640;
	add.s64 	%rd426, %rd423, %rd425;
	atom.relaxed.cas.b64 	%rd427, [%rd426], -8589934595, 0;
	ld.global.u64 	%rd428, [%rd1+16];
	add.s32 	%r336, %r330, 48;
	cvt.u64.u32 	%rd429, %r336;
	and.b64  	%rd430, %rd429, 2147483640;
	add.s64 	%rd431, %rd428, %rd430;
	atom.relaxed.cas.b64 	%rd432, [%rd431], -8589934595, 0;
	ld.global.u64 	%rd433, [%rd1+16];
	add.s32 	%r337, %r330, 56;
	cvt.u64.u32 	%rd434, %r337;
	and.b64  	%rd435, %rd434, 2147483640;
	add.s64 	%rd436, %rd433, %rd435;
	atom.relaxed.cas.b64 	%rd437, [%rd436], -8589934595, 0;
	add.s32 	%r479, %r479, 8;
$L__BB1_113:
	setp.eq.s32 	%p156, %r110, 0;
	@%p156 bra 	$L__BB1_120;
	and.b32  	%r113, %r101, 3;
	setp.lt.u32 	%p157, %r110, 4;
	@%p157 bra 	$L__BB1_116;
	add.s32 	%r339, %r103, %r479;
	ld.global.u64 	%rd438, [%rd1+16];
	shl.b32 	%r340, %r339, 3;
	cvt.u64.u32 	%rd439, %r340;
	and.b64  	%rd440, %rd439, 2147483640;
	add.s64 	%rd441, %rd438, %rd440;
	atom.relaxed.cas.b64 	%rd442, [%rd441], -8589934595, 0;
	ld.global.u64 	%rd443, [%rd1+16];
	add.s32 	%r341, %r340, 8;
	cvt.u64.u32 	%rd444, %r341;
	and.b64  	%rd445, %rd444, 2147483640;
	add.s64 	%rd446, %rd443, %rd445;
	atom.relaxed.cas.b64 	%rd447, [%rd446], -8589934595, 0;
	ld.global.u64 	%rd448, [%rd1+16];
	add.s32 	%r342, %r340, 16;
	cvt.u64.u32 	%rd449, %r342;
	and.b64  	%rd450, %rd449, 2147483640;
	add.s64 	%rd451, %rd448, %rd450;
	atom.relaxed.cas.b64 	%rd452, [%rd451], -8589934595, 0;
	ld.global.u64 	%rd453, [%rd1+16];
	add.s32 	%r343, %r340, 24;
	cvt.u64.u32 	%rd454, %r343;
	and.b64  	%rd455, %rd454, 2147483640;
	add.s64 	%rd456, %rd453, %rd455;
	atom.relaxed.cas.b64 	%rd457, [%rd456], -8589934595, 0;
	add.s32 	%r479, %r479, 4;
$L__BB1_116:
	setp.eq.s32 	%p158, %r113, 0;
	@%p158 bra 	$L__BB1_120;
	add.s32 	%r116, %r103, %r479;
	ld.global.u64 	%rd458, [%rd1+16];
	shl.b32 	%r346, %r116, 3;
	cvt.u64.u32 	%rd459, %r346;
	and.b64  	%rd460, %rd459, 2147483640;
	add.s64 	%rd461, %rd458, %rd460;
	atom.relaxed.cas.b64 	%rd462, [%rd461], -8589934595, 0;
	setp.eq.s32 	%p159, %r113, 1;
	@%p159 bra 	$L__BB1_120;
	ld.global.u64 	%rd463, [%rd1+16];
	add.s32 	%r349, %r346, 8;
	cvt.u64.u32 	%rd464, %r349;
	and.b64  	%rd465, %rd464, 2147483640;
	add.s64 	%rd466, %rd463, %rd465;
	atom.relaxed.cas.b64 	%rd467, [%rd466], -8589934595, 0;
	setp.eq.s32 	%p160, %r113, 2;
	@%p160 bra 	$L__BB1_120;
	ld.global.u64 	%rd468, [%rd1+16];
	add.s32 	%r352, %r346, 16;
	cvt.u64.u32 	%rd469, %r352;
	and.b64  	%rd470, %rd469, 2147483640;
	add.s64 	%rd471, %rd468, %rd470;
	atom.relaxed.cas.b64 	%rd472, [%rd471], -8589934595, 0;
$L__BB1_120:
	add.s32 	%r353, %r102, 1;
	and.b32  	%r462, %r353, 268435455;
	setp.ne.s32 	%p161, %r481, 4;
	@%p161 bra 	$L__BB1_105;
	add.s32 	%r354, %r102, 268435453;
	and.b32  	%r355, %r354, 268435455;
	st.shared.u32 	[%r6], %r355;
$L__BB1_122:
	bar.warp.sync 	-1;
	not.pred 	%p162, %p284;
	@%p162 bra 	$L__BB1_128;
	ld.shared.u32 	%r120, [%r6];
	add.s32 	%r121, %r120, %r4;
	add.s32 	%r356, %r120, %r10;
	ld.global.u64 	%rd473, [%rd1+16];
	mul.wide.u32 	%rd474, %r121, 8;
	add.s64 	%rd41, %rd473, %rd474;
	and.b32  	%r357, %r356, 268435455;
	add.s32 	%r122, %r357, %r12;
$L__BB1_124:
	atom.relaxed.cas.b32 	%r358, [%rd41], -3, %r122;
	setp.ne.s32 	%p163, %r358, -3;
	@%p163 bra 	$L__BB1_124;
	ld.global.u64 	%rd475, [%rd1+16];
	mul.wide.u32 	%rd476, %r121, 8;
	add.s64 	%rd477, %rd475, %rd476;
	add.s64 	%rd42, %rd477, 4;
	add.s32 	%r359, %r120, %r11;
	and.b32  	%r360, %r359, 268435455;
	add.s32 	%r123, %r360, %r12;
$L__BB1_126:
	atom.relaxed.cas.b32 	%r361, [%rd42], -3, %r123;
	setp.ne.s32 	%p164, %r361, -3;
	@%p164 bra 	$L__BB1_126;
	ld.local.u32 	%r362, [%rd2];
	and.b32  	%r363, %r362, -268435456;
	and.b32  	%r364, %r121, 268435455;
	or.b32  	%r483, %r363, %r364;
$L__BB1_128:
	bar.warp.sync 	-1;
	not.pred 	%p165, %p17;
	@%p165 bra 	$L__BB1_130;
	st.shared.u32 	[%r13], %r483;
$L__BB1_130:
	bar.warp.sync 	-1;
	mov.pred 	%p285, 0;
	@%p2 bra 	$L__BB1_133;
	or.pred  	%p167, %p280, %p283;
	or.pred  	%p168, %p167, %p284;
	not.pred 	%p169, %p168;
	mov.pred 	%p285, %p282;
	@%p169 bra 	$L__BB1_133;
	shl.b32 	%r365, %r4, 2;
	add.s32 	%r366, %r6, %r365;
	ld.shared.u32 	%r367, [%r366];
	st.u32 	[%rd604], %r367;
$L__BB1_133:
	setp.ne.s32 	%p170, %r7, 0;
	bar.warp.sync 	-1;
	not.pred 	%p171, %p285;
	or.pred  	%p172, %p170, %p171;
	@%p172 bra 	$L__BB1_141;
	ld.local.u32 	%r126, [%rd2];
	shr.u32 	%r368, %r126, 28;
	cvt.u16.u32 	%rs34, %r368;
	setp.gt.u16 	%p173, %rs34, 8;
	@%p173 bra 	$L__BB1_139;
	cvt.u32.u16 	%r369, %rs34;
	mov.b16 	%rs35, 1;
	shl.b16 	%rs36, %rs35, %r369;
	and.b16  	%rs37, %rs36, 72;
	setp.ne.s16 	%p174, %rs37, 0;
	mov.u64 	%rd620, %rd92;
	@%p174 bra 	$L__BB1_140;
	mov.b16 	%rs38, 1;
	shl.b16 	%rs39, %rs38, %r369;
	and.b16  	%rs40, %rs39, 144;
	setp.ne.s16 	%p175, %rs40, 0;
	@%p175 bra 	$L__BB1_242;
	mov.b16 	%rs41, 1;
	shl.b16 	%rs42, %rs41, %r369;
	and.b16  	%rs43, %rs42, 288;
	setp.ne.s16 	%p176, %rs43, 0;
	@%p176 bra 	$L__BB1_138;
	bra.uni 	$L__BB1_139;
$L__BB1_138:
	ld.global.u64 	%rd478, [%rd1+16];
	shl.b32 	%r372, %r126, 3;
	cvt.u64.u32 	%rd479, %r372;
	and.b64  	%rd480, %rd479, 2147483640;
	add.s64 	%rd481, %rd478, %rd480;
	add.s64 	%rd620, %rd481, 4;
	bra.uni 	$L__BB1_140;
$L__BB1_139:
	mov.b64 	%rd620, 0;
$L__BB1_140:
	ld.local.u32 	%r374, [%rd3];
	atom.exch.b32 	%r375, [%rd620], %r374;
$L__BB1_141:
	or.pred  	%p177, %p280, %p283;
	or.pred  	%p178, %p177, %p284;
	and.pred  	%p19, %p16, %p178;
	not.pred 	%p179, %p19;
	@%p179 bra 	$L__BB1_145;
	ld.u32 	%r484, [%rd604];
	not.pred 	%p180, %p280;
	@%p180 bra 	$L__BB1_144;
	shr.u32 	%r378, %r451, 28;
	cvt.u16.u32 	%rs46, %r378;
	add.s16 	%rs47, %rs46, -6;
	setp.lt.u16 	%p182, %rs47, -3;
	selp.b32 	%r379, 0, 805306368, %p182;
	add.s32 	%r485, %r379, %r451;
	mov.u64 	%rd621, %rd604;
	bra.uni 	$L__BB1_145;
$L__BB1_144:
	shr.u32 	%r376, %r473, 28;
	cvt.u16.u32 	%rs44, %r376;
	add.s16 	%rs45, %rs44, -6;
	setp.lt.u16 	%p181, %rs45, -3;
	selp.b32 	%r377, 0, 805306368, %p181;
	add.s32 	%r485, %r377, %r473;
	mov.u64 	%rd621, %rd604;
$L__BB1_145:
	bar.warp.sync 	-1;
	@%p179 bra 	$L__BB1_209;
	and.b32  	%r380, %r484, -268435456;
	setp.ne.s32 	%p184, %r380, 536870912;
	add.s32 	%r381, %r484, 268435456;
	setp.lt.u32 	%p185, %r381, -1342177280;
	and.b32  	%r382, %r484, 1879048192;
	setp.ne.s32 	%p186, %r382, 268435456;
	and.pred  	%p187, %p184, %p186;
	and.pred  	%p188, %p187, %p185;
	@%p188 bra 	$L__BB1_190;
	and.b32  	%r132, %r485, -268435456;
	setp.ne.s32 	%p189, %r132, 536870912;
	add.s32 	%r383, %r485, 268435456;
	setp.lt.u32 	%p190, %r383, -1342177280;
	and.b32  	%r384, %r485, 1879048192;
	setp.ne.s32 	%p191, %r384, 268435456;
	and.pred  	%p192, %p189, %p191;
	and.pred  	%p193, %p192, %p190;
	@%p193 bra 	$L__BB1_154;
	atom.relaxed.cas.b32 	%r385, [%rd621], -1, 0;
	ld.u32 	%r133, [%rd621];
	and.b32  	%r134, %r133, -268435456;
	setp.eq.s32 	%p194, %r134, 536870912;
	setp.eq.s32 	%p195, %r132, 536870912;
	and.pred  	%p196, %p194, %p195;
	@%p196 bra 	$L__BB1_151;
	setp.eq.s32 	%p197, %r132, 536870912;
	setp.eq.s32 	%p198, %r134, 268435456;
	and.pred  	%p199, %p198, %p197;
	@%p199 bra 	$L__BB1_151;
	setp.ne.s32 	%p200, %r134, 268435456;
	setp.ne.s32 	%p201, %r134, 536870912;
	setp.ne.s32 	%p202, %r132, 268435456;
	and.pred  	%p203, %p201, %p200;
	or.pred  	%p204, %p203, %p202;
	@%p204 bra 	$L__BB1_152;
$L__BB1_151:
	add.s64 	%rd628, %rd628, 1;
	bra.uni 	$L__BB1_209;
$L__BB1_152:
	atom.add.u64 	%rd48, [%rd5], 1;
	cvt.u32.u64 	%r386, %rd48;
	setp.gt.u32 	%p205, %r386, 30;
	@%p205 bra 	$L__BB1_209;
	cvt.u64.u32 	%rd486, %r133;
	shl.b64 	%rd487, %rd486, 32;
	cvt.u64.u32 	%rd488, %r485;
	or.b64  	%rd489, %rd487, %rd488;
	shl.b64 	%rd490, %rd48, 3;
	and.b64  	%rd491, %rd490, 248;
	add.s64 	%rd492, %rd5, %rd491;
	st.u64 	[%rd492+8], %rd489;
	bra.uni 	$L__BB1_209;
$L__BB1_154:
	shr.u32 	%r387, %r485, 28;
	cvt.u16.u32 	%rs48, %r387;
	add.s16 	%rs49, %rs48, -9;
	setp.lt.u16 	%p206, %rs49, -3;
	@%p206 bra 	$L__BB1_190;
	mov.u32 	%r486, %r485;
$L__BB1_156:
	shr.u32 	%r388, %r486, 28;
	cvt.u16.u32 	%rs50, %r388;
	setp.gt.u16 	%p207, %rs50, 8;
	@%p207 bra 	$L__BB1_161;
	cvt.u32.u16 	%r389, %rs50;
	mov.b16 	%rs51, 1;
	shl.b16 	%rs52, %rs51, %r389;
	and.b16  	%rs53, %rs52, 72;
	setp.ne.s16 	%p208, %rs53, 0;
	mov.u64 	%rd622, %rd92;
	@%p208 bra 	$L__BB1_162;
	mov.b16 	%rs54, 1;
	shl.b16 	%rs55, %rs54, %r389;
	and.b16  	%rs56, %rs55, 144;
	setp.ne.s16 	%p209, %rs56, 0;
	@%p209 bra 	$L__BB1_243;
	mov.b16 	%rs57, 1;
	shl.b16 	%rs58, %rs57, %r389;
	and.b16  	%rs59, %rs58, 288;
	setp.ne.s16 	%p210, %rs59, 0;
	@%p210 bra 	$L__BB1_160;
	bra.uni 	$L__BB1_161;
$L__BB1_160:
	ld.global.u64 	%rd493, [%rd1+16];
	shl.b32 	%r392, %r486, 3;
	cvt.u64.u32 	%rd494, %r392;
	and.b64  	%rd495, %rd494, 2147483640;
	add.s64 	%rd496, %rd493, %rd495;
	add.s64 	%rd622, %rd496, 4;
	bra.uni 	$L__BB1_162;
$L__BB1_161:
	mov.b64 	%rd622, 0;
$L__BB1_162:
	atom.or.b32 	%r136, [%rd622], 0;
	shr.u32 	%r394, %r136, 28;
	cvt.u16.u32 	%rs6, %r394;
	add.s16 	%rs60, %rs6, -9;
	setp.lt.u16 	%p211, %rs60, -3;
	@%p211 bra 	$L__BB1_164;
	mov.b32 	%r395, 0;
	st.u32 	[%rd622], %r395;
	mov.u32 	%r486, %r136;
	bra.uni 	$L__BB1_156;
$L__BB1_164:
	add.s16 	%rs61, %rs6, -6;
	setp.lt.u16 	%p212, %rs61, -3;
	@%p212 bra 	$L__BB1_180;
	ld.u32 	%r396, [%rd621];
	atom.relaxed.cas.b32 	%r397, [%rd622], %r136, %r396;
	setp.ne.s32 	%p213, %r397, %r136;
	@%p213 bra 	$L__BB1_156;
	setp.eq.s16 	%p214, %rs6, 3;
	mov.u64 	%rd625, %rd92;
	@%p214 bra 	$L__BB1_170;
	setp.eq.s16 	%p215, %rs6, 5;
	@%p215 bra 	$L__BB1_169;
	ld.global.u64 	%rd501, [%rd1+16];
	shl.b32 	%r398, %r136, 3;
	cvt.u64.u32 	%rd502, %r398;
	and.b64  	%rd503, %rd502, 2147483640;
	add.s64 	%rd625, %rd501, %rd503;
	bra.uni 	$L__BB1_170;
$L__BB1_169:
	ld.global.u64 	%rd504, [%rd1+16];
	shl.b32 	%r399, %r136, 3;
	cvt.u64.u32 	%rd505, %r399;
	and.b64  	%rd506, %rd505, 2147483640;
	add.s64 	%rd507, %rd504, %rd506;
	add.s64 	%rd625, %rd507, 4;
$L__BB1_170:
	ld.u32 	%r487, [%rd625];
	shr.u32 	%r400, %r487, 28;
	cvt.u16.u32 	%rs63, %r400;
	add.s16 	%rs64, %rs63, -9;
	setp.lt.u16 	%p216, %rs64, -3;
	@%p216 bra 	$L__BB1_179;
$L__BB1_171:
	mov.b32 	%r401, 0;
	st.u32 	[%rd625], %r401;
	shr.u32 	%r402, %r487, 28;
	cvt.u16.u32 	%rs65, %r402;
	setp.gt.s16 	%p217, %rs65, 5;
	@%p217 bra 	$L__BB1_175;
	setp.eq.s16 	%p220, %rs65, 3;
	mov.u64 	%rd625, %rd92;
	@%p220 bra 	$L__BB1_178;
	setp.eq.s16 	%p221, %rs65, 4;
	@%p221 bra 	$L__BB1_177;
$L__BB1_174:
	ld.global.u64 	%rd511, [%rd1+16];
	shl.b32 	%r404, %r487, 3;
	cvt.u64.u32 	%rd512, %r404;
	and.b64  	%rd513, %rd512, 2147483640;
	add.s64 	%rd514, %rd511, %rd513;
	add.s64 	%rd625, %rd514, 4;
	bra.uni 	$L__BB1_178;
$L__BB1_175:
	setp.eq.s16 	%p218, %rs65, 6;
	mov.u64 	%rd625, %rd92;
	@%p218 bra 	$L__BB1_178;
	setp.ne.s16 	%p219, %rs65, 7;
	@%p219 bra 	$L__BB1_174;
$L__BB1_177:
	ld.global.u64 	%rd508, [%rd1+16];
	shl.b32 	%r403, %r487, 3;
	cvt.u64.u32 	%rd509, %r403;
	and.b64  	%rd510, %rd509, 2147483640;
	add.s64 	%rd625, %rd508, %rd510;
$L__BB1_178:
	ld.u32 	%r487, [%rd625];
	shr.u32 	%r405, %r487, 28;
	cvt.u16.u32 	%rs66, %r405;
	add.s16 	%rs67, %rs66, -9;
	setp.gt.u16 	%p222, %rs67, -4;
	@%p222 bra 	$L__BB1_171;
$L__BB1_179:
	mov.b32 	%r406, 0;
	st.u32 	[%rd621], %r406;
	bra.uni 	$L__BB1_209;
$L__BB1_180:
	and.b32  	%r407, %r136, -268435456;
	setp.ne.s32 	%p223, %r407, 536870912;
	add.s32 	%r408, %r136, 1610612736;
	setp.gt.u32 	%p224, %r408, 1342177279;
	and.b32  	%r409, %r136, 1879048192;
	setp.ne.s32 	%p225, %r409, 268435456;
	and.pred  	%p226, %p223, %p225;
	and.pred  	%p227, %p226, %p224;
	setp.ne.s32 	%p228, %r136, -2;
	and.pred  	%p229, %p228, %p227;
	@%p229 bra 	$L__BB1_208;
	min.u64 	%rd59, %rd621, %rd622;
	max.u64 	%rd60, %rd621, %rd622;
	atom.exch.b32 	%r140, [%rd59], -2;
	setp.eq.s32 	%p231, %r140, -2;
	@%p231 bra 	$L__BB1_188;
	atom.exch.b32 	%r410, [%rd60], -2;
	and.b32  	%r142, %r140, -268435456;
	setp.eq.s32 	%p232, %r142, 536870912;
	and.b32  	%r143, %r410, -268435456;
	setp.eq.s32 	%p233, %r143, 536870912;
	and.pred  	%p234, %p232, %p233;
	@%p234 bra 	$L__BB1_185;
	setp.eq.s32 	%p235, %r143, 536870912;
	setp.eq.s32 	%p236, %r142, 268435456;
	and.pred  	%p237, %p236, %p235;
	@%p237 bra 	$L__BB1_185;
	setp.ne.s32 	%p238, %r142, 268435456;
	setp.ne.s32 	%p239, %r142, 536870912;
	setp.ne.s32 	%p240, %r143, 268435456;
	and.pred  	%p241, %p239, %p238;
	or.pred  	%p242, %p241, %p240;
	@%p242 bra 	$L__BB1_186;
$L__BB1_185:
	add.s64 	%rd628, %rd628, 1;
	bra.uni 	$L__BB1_209;
$L__BB1_186:
	atom.add.u64 	%rd62, [%rd5], 1;
	cvt.u32.u64 	%r411, %rd62;
	setp.gt.u32 	%p243, %r411, 30;
	@%p243 bra 	$L__BB1_209;
	cvt.u64.u32 	%rd515, %r140;
	shl.b64 	%rd516, %rd515, 32;
	cvt.u64.u32 	%rd517, %r410;
	or.b64  	%rd518, %rd516, %rd517;
	shl.b64 	%rd519, %rd62, 3;
	and.b64  	%rd520, %rd519, 248;
	add.s64 	%rd521, %rd5, %rd520;
	st.u64 	[%rd521+8], %rd518;
	bra.uni 	$L__BB1_209;
$L__BB1_188:
	mov.b32 	%r412, 0;
	st.u32 	[%rd59], %r412;
$L__BB1_189:
	atom.relaxed.cas.b32 	%r413, [%rd60], -2, 0;
	setp.eq.s32 	%p244, %r413, -2;
	@%p244 bra 	$L__BB1_209;
	bra.uni 	$L__BB1_189;
$L__BB1_190:
	shr.u32 	%r414, %r484, 28;
	cvt.u16.u32 	%rs7, %r414;
	add.s16 	%rs68, %rs7, -9;
	setp.lt.u16 	%p245, %rs68, -3;
	@%p245 bra 	$L__BB1_209;
	shr.u32 	%r415, %r485, 28;
	cvt.u16.u32 	%rs69, %r415;
	add.s16 	%rs70, %rs69, -9;
	setp.lt.u16 	%p246, %rs70, -3;
	@%p246 bra 	$L__BB1_209;
	and.b32  	%r144, %r484, 268435455;
$L__BB1_193:
	setp.gt.s16 	%p247, %rs7, 5;
	@%p247 bra 	$L__BB1_197;
	setp.eq.s16 	%p250, %rs7, 3;
	mov.u64 	%rd626, %rd92;
	@%p250 bra 	$L__BB1_200;
	setp.eq.s16 	%p251, %rs7, 4;
	@%p251 bra 	$L__BB1_199;
$L__BB1_196:
	ld.global.u64 	%rd524, [%rd1+16];
	mul.wide.u32 	%rd525, %r144, 8;
	add.s64 	%rd526, %rd524, %rd525;
	add.s64 	%rd626, %rd526, 4;
	bra.uni 	$L__BB1_200;
$L__BB1_197:
	setp.eq.s16 	%p248, %rs7, 6;
	mov.u64 	%rd626, %rd92;
	@%p248 bra 	$L__BB1_200;
	setp.ne.s16 	%p249, %rs7, 7;
	@%p249 bra 	$L__BB1_196;
$L__BB1_199:
	ld.global.u64 	%rd522, [%rd1+16];
	mul.wide.u32 	%rd523, %r144, 8;
	add.s64 	%rd626, %rd522, %rd523;
$L__BB1_200:
	ld.u32 	%r145, [%rd626];
	shr.u32 	%r416, %r145, 28;
	cvt.u16.u32 	%rs8, %r416;
	add.s16 	%rs72, %rs8, -6;
	setp.lt.u16 	%p252, %rs72, -3;
	@%p252 bra 	$L__BB1_209;
	setp.eq.s16 	%p253, %rs8, 3;
	mov.u64 	%rd627, %rd92;
	@%p253 bra 	$L__BB1_205;
	setp.eq.s16 	%p254, %rs8, 5;
	@%p254 bra 	$L__BB1_204;
	ld.global.u64 	%rd527, [%rd1+16];
	shl.b32 	%r417, %r145, 3;
	cvt.u64.u32 	%rd528, %r417;
	and.b64  	%rd529, %rd528, 2147483640;
	add.s64 	%rd627, %rd527, %rd529;
	bra.uni 	$L__BB1_205;
$L__BB1_204:
	ld.global.u64 	%rd530, [%rd1+16];
	shl.b32 	%r418, %r145, 3;
	cvt.u64.u32 	%rd531, %r418;
	and.b64  	%rd532, %rd531, 2147483640;
	add.s64 	%rd533, %rd530, %rd532;
	add.s64 	%rd627, %rd533, 4;
$L__BB1_205:
	atom.or.b32 	%r146, [%rd627], 0;
	shr.u32 	%r419, %r146, 28;
	cvt.u16.u32 	%rs74, %r419;
	add.s16 	%rs75, %rs74, -9;
	setp.lt.u16 	%p255, %rs75, -3;
	@%p255 bra 	$L__BB1_209;
	add.s32 	%r420, %r146, -805306368;
	atom.relaxed.cas.b32 	%r421, [%rd626], %r145, %r420;
	setp.ne.s32 	%p256, %r421, %r145;
	@%p256 bra 	$L__BB1_209;
	mov.b32 	%r422, 0;
	st.u32 	[%rd627], %r422;
	bra.uni 	$L__BB1_193;
$L__BB1_208:
	setp.eq.s32 	%p230, %r136, -1;
	@%p230 bra 	$L__BB1_156;
$L__BB1_209:
	bar.warp.sync 	-1;
	add.s32 	%r452, %r452, 1;
	setp.ne.s32 	%p257, %r452, %r148;
	@%p257 bra 	$L__BB1_2;
	ld.global.u64 	%rd629, [%rd1+8];
$L__BB1_211:
	shl.b32 	%r423, %r2, 5;
	setp.eq.s16 	%p258, %rs9, 0;
	shr.u32 	%r424, %r1, 2;
	mul.hi.u32 	%r425, %r149, 613566757;
	sub.s32 	%r426, %r149, %r425;
	shr.u32 	%r427, %r426, 1;
	add.s32 	%r428, %r427, %r425;
	shr.u32 	%r429, %r428, 2;
	mul.lo.s32 	%r430, %r429, 7;
	sub.s32 	%r431, %r149, %r430;
	sub.s32 	%r432, 6, %r431;
	shr.u32 	%r433, %r424, %r432;
	mov.b32 	%r434, 64;
	shr.u32 	%r435, %r434, %r431;
	shl.b32 	%r436, %r435, 7;
	selp.b32 	%r437, %r435, %r436, %p258;
	and.b32  	%r438, %r433, 1;
	setp.eq.b32 	%p259, %r438, 1;
	neg.s32 	%r439, %r437;
	selp.b32 	%r440, %r439, %r437, %p259;
	add.s32 	%r441, %r440, %r2;
	mul.wide.u32 	%rd535, %r423, 8;
	add.s64 	%rd536, %rd629, %rd535;
	shl.b32 	%r442, %r441, 5;
	mul.wide.u32 	%rd537, %r442, 8;
	add.s64 	%rd538, %rd629, %rd537;
	shl.b32 	%r443, %r433, 2;
	and.b32  	%r444, %r443, 4;
	or.b32  	%r445, %r444, %r4;
	add.s64 	%rd539, %rd536, 8;
	add.s64 	%rd540, %rd538, 8;
	bar.sync 	0;
	ld.u64 	%rd541, [%rd536];
	ld.u64 	%rd542, [%rd538];
	setp.lt.u64 	%p260, %rd541, %rd542;
	min.u64 	%rd73, %rd541, %rd542;
	selp.b64 	%rd74, %rd536, %rd538, %p260;
	max.u64 	%rd543, %rd541, %rd542;
	selp.b64 	%rd76, %rd538, %rd536, %p260;
	selp.b64 	%rd77, %rd539, %rd540, %p260;
	selp.b64 	%rd78, %rd540, %rd539, %p260;
	add.s64 	%rd79, %rd73, 1;
	bar.sync 	0;
	cvt.u64.u32 	%rd80, %r445;
	add.s64 	%rd544, %rd73, %rd80;
	and.b64  	%rd82, %rd80, 1;
	max.u64 	%rd545, %rd79, %rd544;
	setp.lt.u64 	%p20, %rd545, %rd543;
	setp.ge.u64 	%p261, %rd545, %rd543;
	shl.b64 	%rd546, %rd544, 3;
	add.s64 	%rd83, %rd78, %rd546;
	@%p261 bra 	$L__BB1_213;
	ld.u64 	%rd632, [%rd83];
	mov.b64 	%rd547, 0;
	st.u64 	[%rd83], %rd547;
$L__BB1_213:
	bar.sync 	0;
	not.pred 	%p262, %p20;
	@%p262 bra 	$L__BB1_217;
	setp.ne.s64 	%p263, %rd82, 0;
	@%p263 bra 	$L__BB1_216;
	shr.u64 	%rd552, %rd80, 1;
	add.s64 	%rd553, %rd552, %rd73;
	shl.b64 	%rd554, %rd553, 3;
	add.s64 	%rd555, %rd77, %rd554;
	st.u64 	[%rd555], %rd632;
	bra.uni 	$L__BB1_217;
$L__BB1_216:
	shr.u64 	%rd548, %rd80, 1;
	add.s64 	%rd549, %rd548, %rd73;
	shl.b64 	%rd550, %rd549, 3;
	add.s64 	%rd551, %rd78, %rd550;
	st.u64 	[%rd551], %rd632;
$L__BB1_217:
	add.s64 	%rd556, %rd544, 8;
	max.u64 	%rd557, %rd79, %rd556;
	setp.lt.u64 	%p21, %rd557, %rd543;
	setp.ge.u64 	%p264, %rd557, %rd543;
	@%p264 bra 	$L__BB1_219;
	ld.u64 	%rd632, [%rd83+64];
	mov.b64 	%rd558, 0;
	st.u64 	[%rd83+64], %rd558;
$L__BB1_219:
	bar.sync 	0;
	not.pred 	%p265, %p21;
	@%p265 bra 	$L__BB1_223;
	setp.eq.s64 	%p266, %rd82, 0;
	@%p266 bra 	$L__BB1_222;
	or.b64  	%rd559, %rd80, 8;
	shr.u64 	%rd560, %rd559, 1;
	add.s64 	%rd561, %rd560, %rd73;
	shl.b64 	%rd562, %rd561, 3;
	add.s64 	%rd563, %rd78, %rd562;
	st.u64 	[%rd563], %rd632;
	bra.uni 	$L__BB1_223;
$L__BB1_222:
	or.b64  	%rd564, %rd80, 8;
	shr.u64 	%rd565, %rd564, 1;
	add.s64 	%rd566, %rd565, %rd73;
	shl.b64 	%rd567, %rd566, 3;
	add.s64 	%rd568, %rd77, %rd567;
	st.u64 	[%rd568], %rd632;
$L__BB1_223:
	add.s64 	%rd569, %rd544, 16;
	max.u64 	%rd570, %rd79, %rd569;
	setp.lt.u64 	%p22, %rd570, %rd543;
	setp.ge.u64 	%p267, %rd570, %rd543;
	@%p267 bra 	$L__BB1_225;
	ld.u64 	%rd632, [%rd83+128];
	mov.b64 	%rd571, 0;
	st.u64 	[%rd83+128], %rd571;
$L__BB1_225:
	bar.sync 	0;
	not.pred 	%p268, %p22;
	@%p268 bra 	$L__BB1_229;
	setp.eq.s64 	%p269, %rd82, 0;
	@%p269 bra 	$L__BB1_228;
	or.b64  	%rd572, %rd80, 16;
	shr.u64 	%rd573, %rd572, 1;
	add.s64 	%rd574, %rd573, %rd73;
	shl.b64 	%rd575, %rd574, 3;
	add.s64 	%rd576, %rd78, %rd575;
	st.u64 	[%rd576], %rd632;
	bra.uni 	$L__BB1_229;
$L__BB1_228:
	or.b64  	%rd577, %rd80, 16;
	shr.u64 	%rd578, %rd577, 1;
	add.s64 	%rd579, %rd578, %rd73;
	shl.b64 	%rd580, %rd579, 3;
	add.s64 	%rd581, %rd77, %rd580;
	st.u64 	[%rd581], %rd632;
$L__BB1_229:
	add.s64 	%rd582, %rd544, 24;
	max.u64 	%rd583, %rd79, %rd582;
	setp.lt.u64 	%p23, %rd583, %rd543;
	setp.ge.u64 	%p270, %rd583, %rd543;
	@%p270 bra 	$L__BB1_231;
	ld.u64 	%rd632, [%rd83+192];
	mov.b64 	%rd584, 0;
	st.u64 	[%rd83+192], %rd584;
$L__BB1_231:
	bar.sync 	0;
	not.pred 	%p271, %p23;
	@%p271 bra 	$L__BB1_235;
	setp.eq.s64 	%p272, %rd82, 0;
	@%p272 bra 	$L__BB1_234;
	or.b64  	%rd585, %rd80, 24;
	shr.u64 	%rd586, %rd585, 1;
	add.s64 	%rd587, %rd586, %rd73;
	shl.b64 	%rd588, %rd587, 3;
	add.s64 	%rd589, %rd78, %rd588;
	st.u64 	[%rd589], %rd632;
	bra.uni 	$L__BB1_235;
$L__BB1_234:
	or.b64  	%rd590, %rd80, 24;
	shr.u64 	%rd591, %rd590, 1;
	add.s64 	%rd592, %rd591, %rd73;
	shl.b64 	%rd593, %rd592, 3;
	add.s64 	%rd594, %rd77, %rd593;
	st.u64 	[%rd594], %rd632;
$L__BB1_235:
	cvt.u32.u64 	%r446, %rd80;
	setp.ge.u64 	%p273, %rd79, %rd543;
	bar.sync 	0;
	setp.ne.s32 	%p274, %r446, 0;
	or.pred  	%p275, %p273, %p274;
	@%p275 bra 	$L__BB1_237;
	ld.u64 	%rd596, [%rd74];
	ld.u64 	%rd597, [%rd76];
	add.s64 	%rd598, %rd597, %rd596;
	shr.u64 	%rd599, %rd598, 1;
	and.b64  	%rd600, %rd598, 1;
	add.s64 	%rd601, %rd599, %rd600;
	st.u64 	[%rd74], %rd601;
	st.u64 	[%rd76], %rd599;
$L__BB1_237:
	bar.sync 	0;
	bar.sync 	0;
	setp.eq.s64 	%p276, %rd628, 0;
	@%p276 bra 	$L__BB1_239;
	atom.global.add.u64 	%rd602, [%rd1+40], %rd628;
$L__BB1_239:
	ret;
$L__BB1_240:
	add.s32 	%r461, %r25, 1;
	bra.uni 	$L__BB1_31;
$L__BB1_241:
	add.s32 	%r481, %r101, 1;
	bra.uni 	$L__BB1_120;
$L__BB1_242:
	ld.global.u64 	%rd482, [%rd1+16];
	shl.b32 	%r373, %r126, 3;
	cvt.u64.u32 	%rd483, %r373;
	and.b64  	%rd484, %rd483, 2147483640;
	add.s64 	%rd620, %rd482, %rd484;
	bra.uni 	$L__BB1_140;
$L__BB1_243:
	ld.global.u64 	%rd497, [%rd1+16];
	shl.b32 	%r393, %r486, 3;
	cvt.u64.u32 	%rd498, %r393;
	and.b64  	%rd499, %rd498, 2147483640;
	add.s64 	%rd622, %rd497, %rd499;
	bra.uni 	$L__BB1_162;

}
	// .globl	_Z21global_expand_prepareP3Net
.visible .entry _Z21global_expand_prepareP3Net(
	.param .u64 .ptr .align 1 _Z21global_expand_prepareP3Net_param_0
)
{
	.reg .pred 	%p<28>;
	.reg .b16 	%rs<37>;
	.reg .b32 	%r<78>;
	.reg .b64 	%rd<84>;

	ld.param.u64 	%rd83, [_Z21global_expand_prepareP3Net_param_0];
	cvta.to.global.u64 	%rd1, %rd83;
	mov.u32 	%r28, %ctaid.x;
	mov.u32 	%r29, %ntid.x;
	mov.u32 	%r30, %tid.x;
	mad.lo.s32 	%r1, %r28, %r29, %r30;
	mov.b32 	%r72, 805306368;
	mov.b32 	%r64, 0;
	mov.u32 	%r71, %r1;
$L__BB2_1:
	shr.u32 	%r31, %r72, 28;
	cvt.u16.u32 	%rs1, %r31;
	cvt.u32.u16 	%r32, %rs1;
	mov.b16 	%rs2, 1;
	shl.b16 	%rs3, %rs2, %r32;
	and.b16  	%rs4, %rs3, 72;
	setp.ne.s16 	%p1, %rs4, 0;
	mov.u64 	%rd76, %rd83;
	@%p1 bra 	$L__BB2_5;
	mov.b16 	%rs5, 1;
	shl.b16 	%rs6, %rs5, %r32;
	and.b16  	%rs7, %rs6, 144;
	setp.ne.s16 	%p2, %rs7, 0;
	@%p2 bra 	$L__BB2_3;
	bra.uni 	$L__BB2_4;
$L__BB2_3:
	ld.global.u64 	%rd27, [%rd1+16];
	shl.b32 	%r35, %r72, 3;
	cvt.u64.u32 	%rd28, %r35;
	and.b64  	%rd29, %rd28, 2147483640;
	add.s64 	%rd76, %rd27, %rd29;
	bra.uni 	$L__BB2_5;
$L__BB2_4:
	ld.global.u64 	%rd23, [%rd1+16];
	shl.b32 	%r34, %r72, 3;
	cvt.u64.u32 	%rd24, %r34;
	and.b64  	%rd25, %rd24, 2147483640;
	add.s64 	%rd26, %rd23, %rd25;
	add.s64 	%rd76, %rd26, 4;
$L__BB2_5:
	ld.u32 	%r68, [%rd76];
	setp.lt.u32 	%p3, %r68, 1610612736;
	@%p3 bra 	$L__BB2_13;
	mov.u32 	%r69, %r72;
$L__BB2_7:
	mov.u32 	%r72, %r69;
	mov.u32 	%r69, %r68;
	setp.gt.u32 	%p4, %r69, -1879048193;
	@%p4 bra 	$L__BB2_13;
	shr.u32 	%r36, %r69, 28;
	cvt.u16.u32 	%rs8, %r36;
	setp.eq.s16 	%p5, %rs8, 6;
	mov.u64 	%rd77, %rd83;
	@%p5 bra 	$L__BB2_12;
	setp.eq.s16 	%p6, %rs8, 8;
	@%p6 bra 	$L__BB2_11;
	ld.global.u64 	%rd30, [%rd1+16];
	shl.b32 	%r37, %r69, 3;
	cvt.u64.u32 	%rd31, %r37;
	and.b64  	%rd32, %rd31, 2147483640;
	add.s64 	%rd77, %rd30, %rd32;
	bra.uni 	$L__BB2_12;
$L__BB2_11:
	ld.global.u64 	%rd33, [%rd1+16];
	shl.b32 	%r38, %r69, 3;
	cvt.u64.u32 	%rd34, %r38;
	and.b64  	%rd35, %rd34, 2147483640;
	add.s64 	%rd36, %rd33, %rd35;
	add.s64 	%rd77, %rd36, 4;
$L__BB2_12:
	ld.u32 	%r68, [%rd77];
	setp.gt.u32 	%p7, %r68, 1610612735;
	mov.u32 	%r72, %r69;
	@%p7 bra 	$L__BB2_7;
$L__BB2_13:
	shr.u32 	%r39, %r72, 28;
	cvt.u16.u32 	%rs9, %r39;
	setp.gt.u16 	%p8, %rs9, 8;
	@%p8 bra 	$L__BB2_22;
	cvt.u32.u16 	%r40, %rs9;
	mov.b16 	%rs10, 1;
	shl.b16 	%rs11, %rs10, %r40;
	and.b16  	%rs12, %rs11, 72;
	setp.ne.s16 	%p9, %rs12, 0;
	mov.u64 	%rd79, %rd83;
	@%p9 bra 	$L__BB2_19;
	mov.b16 	%rs13, 1;
	shl.b16 	%rs14, %rs13, %r40;
	and.b16  	%rs15, %rs14, 144;
	setp.ne.s16 	%p10, %rs15, 0;
	@%p10 bra 	$L__BB2_18;
	mov.b16 	%rs16, 1;
	shl.b16 	%rs17, %rs16, %r40;
	and.b16  	%rs18, %rs17, 288;
	setp.ne.s16 	%p11, %rs18, 0;
	@%p11 bra 	$L__BB2_17;
	bra.uni 	$L__BB2_22;
$L__BB2_17:
	ld.global.u64 	%rd37, [%rd1+16];
	shl.b32 	%r43, %r72, 3;
	cvt.u64.u32 	%rd38, %r43;
	and.b64  	%rd39, %rd38, 2147483640;
	add.s64 	%rd40, %rd37, %rd39;
	add.s64 	%rd79, %rd40, 4;
	bra.uni 	$L__BB2_20;
$L__BB2_18:
	ld.global.u64 	%rd41, [%rd1+16];
	shl.b32 	%r44, %r72, 3;
	cvt.u64.u32 	%rd42, %r44;
	and.b64  	%rd43, %rd42, 2147483640;
	add.s64 	%rd79, %rd41, %rd43;
$L__BB2_19:
	setp.eq.s64 	%p12, %rd79, 0;
	@%p12 bra 	$L__BB2_22;
$L__BB2_20:
	ld.u32 	%r73, [%rd79];
	add.s32 	%r45, %r73, 268435456;
	setp.lt.u32 	%p13, %r45, -1342177280;
	@%p13 bra 	$L__BB2_22;
	and.b32  	%r46, %r73, 268435455;
	shl.b32 	%r47, %r71, 28;
	and.b32  	%r48, %r47, 268435456;
	or.b32  	%r49, %r46, %r48;
	xor.b32  	%r72, %r49, 1342177280;
	shr.u32 	%r71, %r71, 1;
$L__BB2_22:
	add.s32 	%r64, %r64, 1;
	setp.ne.s32 	%p14, %r64, 14;
	@%p14 bra 	$L__BB2_1;
	shr.u32 	%r50, %r72, 28;
	cvt.u16.u32 	%rs19, %r50;
	cvt.u32.u16 	%r51, %rs19;
	mov.b16 	%rs20, 1;
	shl.b16 	%rs21, %rs20, %r51;
	and.b16  	%rs22, %rs21, 72;
	setp.ne.s16 	%p15, %rs22, 0;
	mov.u64 	%rd80, %rd83;
	@%p15 bra 	$L__BB2_27;
	mov.b16 	%rs23, 1;
	shl.b16 	%rs24, %rs23, %r51;
	and.b16  	%rs25, %rs24, 144;
	setp.ne.s16 	%p16, %rs25, 0;
	@%p16 bra 	$L__BB2_25;
	bra.uni 	$L__BB2_26;
$L__BB2_25:
	ld.global.u64 	%rd48, [%rd1+16];
	shl.b32 	%r54, %r72, 3;
	cvt.u64.u32 	%rd49, %r54;
	and.b64  	%rd50, %rd49, 2147483640;
	add.s64 	%rd80, %rd48, %rd50;
	bra.uni 	$L__BB2_27;
$L__BB2_26:
	ld.global.u64 	%rd44, [%rd1+16];
	shl.b32 	%r53, %r72, 3;
	cvt.u64.u32 	%rd45, %r53;
	and.b64  	%rd46, %rd45, 2147483640;
	add.s64 	%rd47, %rd44, %rd46;
	add.s64 	%rd80, %rd47, 4;
$L__BB2_27:
	ld.u32 	%r74, [%rd80];
	setp.lt.u32 	%p17, %r74, 1610612736;
	@%p17 bra 	$L__BB2_35;
	mov.u32 	%r75, %r72;
$L__BB2_29:
	mov.u32 	%r72, %r75;
	mov.u32 	%r75, %r74;
	setp.gt.u32 	%p18, %r75, -1879048193;
	@%p18 bra 	$L__BB2_35;
	shr.u32 	%r55, %r75, 28;
	cvt.u16.u32 	%rs26, %r55;
	setp.eq.s16 	%p19, %rs26, 6;
	mov.u64 	%rd81, %rd83;
	@%p19 bra 	$L__BB2_34;
	setp.eq.s16 	%p20, %rs26, 8;
	@%p20 bra 	$L__BB2_33;
	ld.global.u64 	%rd51, [%rd1+16];
	shl.b32 	%r56, %r75, 3;
	cvt.u64.u32 	%rd52, %r56;
	and.b64  	%rd53, %rd52, 2147483640;
	add.s64 	%rd81, %rd51, %rd53;
	bra.uni 	$L__BB2_34;
$L__BB2_33:
	ld.global.u64 	%rd54, [%rd1+16];
	shl.b32 	%r57, %r75, 3;
	cvt.u64.u32 	%rd55, %r57;
	and.b64  	%rd56, %rd55, 2147483640;
	add.s64 	%rd57, %rd54, %rd56;
	add.s64 	%rd81, %rd57, 4;
$L__BB2_34:
	ld.u32 	%r74, [%rd81];
	setp.gt.u32 	%p21, %r74, 1610612735;
	mov.u32 	%r72, %r75;
	@%p21 bra 	$L__BB2_29;
$L__BB2_35:
	shr.u32 	%r58, %r72, 28;
	cvt.u16.u32 	%rs27, %r58;
	setp.gt.u16 	%p22, %rs27, 8;
	@%p22 bra 	$L__BB2_43;
	cvt.u32.u16 	%r59, %rs27;
	mov.b16 	%rs28, 1;
	shl.b16 	%rs29, %rs28, %r59;
	and.b16  	%rs30, %rs29, 72;
	setp.ne.s16 	%p23, %rs30, 0;
	@%p23 bra 	$L__BB2_41;
	mov.b16 	%rs31, 1;
	shl.b16 	%rs32, %rs31, %r59;
	and.b16  	%rs33, %rs32, 144;
	setp.ne.s16 	%p24, %rs33, 0;
	@%p24 bra 	$L__BB2_40;
	mov.b16 	%rs34, 1;
	shl.b16 	%rs35, %rs34, %r59;
	and.b16  	%rs36, %rs35, 288;
	setp.ne.s16 	%p25, %rs36, 0;
	@%p25 bra 	$L__BB2_39;
	bra.uni 	$L__BB2_43;
$L__BB2_39:
	ld.global.u64 	%rd58, [%rd1+16];
	shl.b32 	%r62, %r72, 3;
	cvt.u64.u32 	%rd59, %r62;
	and.b64  	%rd60, %rd59, 2147483640;
	add.s64 	%rd61, %rd58, %rd60;
	add.s64 	%rd83, %rd61, 4;
	bra.uni 	$L__BB2_42;
$L__BB2_40:
	ld.global.u64 	%rd62, [%rd1+16];
	shl.b32 	%r63, %r72, 3;
	cvt.u64.u32 	%rd63, %r63;
	and.b64  	%rd64, %rd63, 2147483640;
	add.s64 	%rd83, %rd62, %rd64;
$L__BB2_41:
	setp.eq.s64 	%p26, %rd83, 0;
	@%p26 bra 	$L__BB2_43;
$L__BB2_42:
	atom.exch.b32 	%r73, [%rd83], -1;
$L__BB2_43:
	setp.eq.s32 	%p27, %r73, -1;
	@%p27 bra 	$L__BB2_45;
	cvt.u64.u32 	%rd65, %r72;
	shl.b64 	%rd66, %rd65, 32;
	cvt.u64.u32 	%rd67, %r73;
	or.b64  	%rd68, %rd66, %rd67;
	ld.global.u64 	%rd69, [%rd1+24];
	mul.wide.u32 	%rd70, %r1, 8;
	add.s64 	%rd71, %rd69, %rd70;
	st.u64 	[%rd71], %rd68;
	bra.uni 	$L__BB2_46;
$L__BB2_45:
	ld.global.u64 	%rd72, [%rd1+24];
	mul.wide.u32 	%rd73, %r1, 8;
	add.s64 	%rd74, %rd72, %rd73;
	mov.b64 	%rd75, 0;
	st.u64 	[%rd74], %rd75;
$L__BB2_46:
	ret;

}
	// .globl	_Z13global_expandP3NetP4Book
.visible .entry _Z13global_expandP3NetP4Book(
	.param .u64 .ptr .align 1 _Z13global_expandP3NetP4Book_param_0,
	.param .u64 .ptr .align 1 _Z13global_expandP3NetP4Book_param_1
)
{
	.local .align 4 .b8 	__local_depot3[4];
	.reg .b64 	%SP;
	.reg .b64 	%SPL;
	.reg .pred 	%p<89>;
	.reg .b16 	%rs<46>;
	.reg .b32 	%r<232>;
	.reg .b64 	%rd<256>;
	// demoted variable
	.shared .align 4 .b8 _ZZ13global_expandP3NetP4BookE4HEAD[16384];
	mov.u64 	%SPL, __local_depot3;
	cvta.local.u64 	%SP, %SPL;
	ld.param.u64 	%rd24, [_Z13global_expandP3NetP4Book_param_0];
	cvta.to.global.u64 	%rd1, %rd24;
	mov.u32 	%r80, %tid.x;
	shl.b32 	%r81, %r80, 2;
	mov.u32 	%r82, _ZZ13global_expandP3NetP4BookE4HEAD;
	add.s32 	%r83, %r82, %r81;
	mov.b32 	%r84, 0;
	st.shared.u32 	[%r83], %r84;
	st.shared.u32 	[%r83+2048], %r84;
	st.shared.u32 	[%r83+4096], %r84;
	st.shared.u32 	[%r83+6144], %r84;
	st.shared.u32 	[%r83+8192], %r84;
	st.shared.u32 	[%r83+10240], %r84;
	st.shared.u32 	[%r83+12288], %r84;
	st.shared.u32 	[%r83+14336], %r84;
	bar.sync 	0;
	mov.u32 	%r85, _ZZ11init_workerP3NetbE4SMEM;
	add.s32 	%r86, %r85, %r81;
	st.shared.u32 	[%r86], %r84;
	bar.sync 	0;
	mov.u32 	%r87, %ctaid.x;
	mov.u32 	%r88, %ntid.x;
	mad.lo.s32 	%r89, %r87, %r88, %r80;
	shr.u32 	%r90, %r89, 2;
	// begin inline asm
	mov.u64 	%rd26, %clock64;
	// end inline asm
	cvt.u32.u64 	%r91, %rd26;
	mad.lo.s32 	%r92, %r89, 214013, 214013;
	mad.lo.s32 	%r93, %r92, %r91, 2531011;
	and.b32  	%r221, %r93, 268435455;
	and.b32  	%r2, %r80, 3;
	and.b32  	%r94, %r81, 4080;
	add.s32 	%r3, %r85, %r94;
	ld.global.u64 	%rd27, [%rd1+8];
	shl.b32 	%r95, %r90, 5;
	mul.wide.u32 	%rd28, %r95, 8;
	add.s64 	%rd2, %rd27, %rd28;
	shl.b32 	%r96, %r80, 3;
	and.b32  	%r4, %r96, 8160;
	cvt.u64.u32 	%rd29, %r82;
	cvta.shared.u64 	%rd30, %rd29;
	shl.b32 	%r97, %r80, 5;
	cvt.u64.u32 	%rd31, %r97;
	and.b64  	%rd32, %rd31, 32640;
	add.s64 	%rd3, %rd30, %rd32;
	ld.global.u64 	%rd33, [%rd1+24];
	mul.wide.u32 	%rd34, %r90, 8;
	add.s64 	%rd35, %rd33, %rd34;
	ld.u64 	%rd4, [%rd35];
	shr.u64 	%rd5, %rd4, 32;
	{ .reg .b32 tmp; mov.b64 {tmp, %r5}, %rd4; }
	shr.u64 	%rd36, %rd4, 60;
	cvt.u16.u64 	%rs6, %rd36;
	setp.gt.u16 	%p3, %rs6, 8;
	@%p3 bra 	$L__BB3_5;
	cvt.u32.u16 	%r98, %rs6;
	mov.b16 	%rs7, 1;
	shl.b16 	%rs8, %rs7, %r98;
	and.b16  	%rs9, %rs8, 72;
	setp.ne.s16 	%p4, %rs9, 0;
	mov.u64 	%rd249, %rd24;
	@%p4 bra 	$L__BB3_6;
	mov.b16 	%rs10, 1;
	shl.b16 	%rs11, %rs10, %r98;
	and.b16  	%rs12, %rs11, 144;
	setp.ne.s16 	%p5, %rs12, 0;
	@%p5 bra 	$L__BB3_90;
	mov.b16 	%rs13, 1;
	shl.b16 	%rs14, %rs13, %r98;
	and.b16  	%rs15, %rs14, 288;
	setp.ne.s16 	%p6, %rs15, 0;
	@%p6 bra 	$L__BB3_4;
	bra.uni 	$L__BB3_5;
$L__BB3_4:
	ld.global.u64 	%rd37, [%rd1+16];
	shl.b64 	%rd38, %rd5, 3;
	and.b64  	%rd39, %rd38, 2147483640;
	add.s64 	%rd40, %rd37, %rd39;
	add.s64 	%rd249, %rd40, 4;
	bra.uni 	$L__BB3_6;
$L__BB3_5:
	mov.b64 	%rd249, 0;
$L__BB3_6:
	cvt.u32.u64 	%r6, %rd4;
	setp.ne.s32 	%p7, %r2, 0;
	setp.eq.s32 	%p8, %r6, 0;
	or.pred  	%p1, %p7, %p8;
	@%p1 bra 	$L__BB3_8;
	st.u32 	[%rd249], %r6;
$L__BB3_8:
	bar.sync 	0;
	add.u64 	%rd45, %SP, 0;
	add.u64 	%rd46, %SPL, 0;
	mov.b32 	%r101, 0;
	st.local.u32 	[%rd46], %r101;
	@%p1 bra 	$L__BB3_10;
	{ // callseq 1, 0
	.param .b64 param0;
	st.param.b64 	[param0], %rd24;
	.param .b32 param1;
	st.param.b32 	[param1], %r5;
	.param .b64 param2;
	st.param.b64 	[param2], %rd45;
	.param .b64 param3;
	st.param.b64 	[param3], %rd3;
	call.uni 
	_Z6expandP6WorkerP3NetP4BookjPjS5_, 
	(
	param0, 
	param1, 
	param2, 
	param3
	);
	} // callseq 1
$L__BB3_10:
	bar.sync 	0;
	mov.b32 	%r211, 0;
$L__BB3_11:
	add.s32 	%r103, %r211, %r4;
	shl.b32 	%r104, %r103, 2;
	add.s32 	%r106, %r82, %r104;
	ld.shared.u32 	%r9, [%r106];
	shr.u32 	%r107, %r9, 28;
	cvt.u16.u32 	%rs16, %r107;
	mov.b64 	%rd252, 0;
	setp.gt.u16 	%p9, %rs16, 8;
	mov.u64 	%rd253, %rd252;
	@%p9 bra 	$L__BB3_20;
	cvt.u32.u16 	%r108, %rs16;
	mov.b16 	%rs17, 1;
	shl.b16 	%rs18, %rs17, %r108;
	and.b16  	%rs19, %rs18, 72;
	setp.ne.s16 	%p10, %rs19, 0;
	mov.u64 	%rd251, %rd24;
	@%p10 bra 	$L__BB3_17;
	mov.b16 	%rs20, 1;
	shl.b16 	%rs21, %rs20, %r108;
	and.b16  	%rs22, %rs21, 144;
	setp.ne.s16 	%p11, %rs22, 0;
	@%p11 bra 	$L__BB3_16;
	mov.b16 	%rs23, 1;
	shl.b16 	%rs24, %rs23, %r108;
	and.b16  	%rs25, %rs24, 288;
	setp.ne.s16 	%p12, %rs25, 0;
	mov.u64 	%rd253, %rd252;
	@%p12 bra 	$L__BB3_15;
	bra.uni 	$L__BB3_20;
$L__BB3_15:
	ld.global.u64 	%rd49, [%rd1+16];
	shl.b32 	%r111, %r9, 3;
	cvt.u64.u32 	%rd50, %r111;
	and.b64  	%rd51, %rd50, 2147483640;
	add.s64 	%rd52, %rd49, %rd51;
	add.s64 	%rd251, %rd52, 4;
	bra.uni 	$L__BB3_18;
$L__BB3_16:
	ld.global.u64 	%rd53, [%rd1+16];
	shl.b32 	%r112, %r9, 3;
	cvt.u64.u32 	%rd54, %r112;
	and.b64  	%rd55, %rd54, 2147483640;
	add.s64 	%rd251, %rd53, %rd55;
$L__BB3_17:
	setp.eq.s64 	%p13, %rd251, 0;
	mov.u64 	%rd253, %rd252;
	@%p13 bra 	$L__BB3_20;
$L__BB3_18:
	ld.u32 	%r10, [%rd251];
	and.b32  	%r113, %r10, -268435456;
	setp.ne.s32 	%p14, %r113, 268435456;
	mov.u64 	%rd253, %rd252;
	@%p14 bra 	$L__BB3_20;
	ld.param.u64 	%rd248, [_Z13global_expandP3NetP4Book_param_1];
	cvta.to.global.u64 	%rd58, %rd248;
	ld.global.u64 	%rd59, [%rd58];
	shl.b32 	%r114, %r10, 3;
	cvt.u64.u32 	%rd60, %r114;
	and.b64  	%rd61, %rd60, 2147483640;
	add.s64 	%rd62, %rd59, %rd61;
	ld.u64 	%rd253, [%rd62];
	mov.u64 	%rd252, %rd251;
$L__BB3_20:
	setp.eq.s32 	%p15, %r2, 0;
	setp.ne.s64 	%p16, %rd253, 0;
	and.pred  	%p2, %p15, %p16;
	not.pred 	%p17, %p2;
	@%p17 bra 	$L__BB3_39;
	ld.u32 	%r11, [%rd253+16];
	mov.b32 	%r220, 0;
$L__BB3_22:
	mov.u32 	%r13, %r220;
	add.s32 	%r116, %r221, %r11;
	sub.s32 	%r117, %r116, %r13;
	setp.gt.u32 	%p18, %r117, 268435456;
	selp.b32 	%r14, 0, %r221, %p18;
	ld.global.u64 	%rd63, [%rd1+16];
	mul.wide.u32 	%rd64, %r14, 8;
	add.s64 	%rd65, %rd63, %rd64;
	atom.relaxed.cas.b64 	%rd66, [%rd65], 0, -8589934595;
	setp.eq.s64 	%p19, %rd66, 0;
	@%p19 bra 	$L__BB3_91;
	setp.eq.s32 	%p20, %r13, 0;
	mov.b32 	%r220, 0;
	@%p20 bra 	$L__BB3_37;
	sub.s32 	%r15, %r14, %r13;
	setp.lt.u32 	%p21, %r13, 16;
	mov.b32 	%r218, 0;
	@%p21 bra 	$L__BB3_27;
	and.b32  	%r218, %r13, -16;
	neg.s32 	%r216, %r218;
	add.s32 	%r215, %r15, 7;
$L__BB3_26:
	.pragma "nounroll";
	ld.global.u64 	%rd67, [%rd1+16];
	shl.b32 	%r121, %r215, 3;
	add.s32 	%r122, %r121, -56;
	cvt.u64.u32 	%rd68, %r122;
	and.b64  	%rd69, %rd68, 2147483640;
	add.s64 	%rd70, %rd67, %rd69;
	atom.relaxed.cas.b64 	%rd71, [%rd70], -8589934595, 0;
	ld.global.u64 	%rd72, [%rd1+16];
	add.s32 	%r123, %r121, -48;
	cvt.u64.u32 	%rd73, %r123;
	and.b64  	%rd74, %rd73, 2147483640;
	add.s64 	%rd75, %rd72, %rd74;
	atom.relaxed.cas.b64 	%rd76, [%rd75], -8589934595, 0;
	ld.global.u64 	%rd77, [%rd1+16];
	add.s32 	%r124, %r121, -40;
	cvt.u64.u32 	%rd78, %r124;
	and.b64  	%rd79, %rd78, 2147483640;
	add.s64 	%rd80, %rd77, %rd79;
	atom.relaxed.cas.b64 	%rd81, [%rd80], -8589934595, 0;
	ld.global.u64 	%rd82, [%rd1+16];
	add.s32 	%r125, %r121, -32;
	cvt.u64.u32 	%rd83, %r125;
	and.b64  	%rd84, %rd83, 2147483640;
	add.s64 	%rd85, %rd82, %rd84;
	atom.relaxed.cas.b64 	%rd86, [%rd85], -8589934595, 0;
	ld.global.u64 	%rd87, [%rd1+16];
	add.s32 	%r126, %r121, -24;
	cvt.u64.u32 	%rd88, %r126;
	and.b64  	%rd89, %rd88, 2147483640;
	add.s64 	%rd90, %rd87, %rd89;
	atom.relaxed.cas.b64 	%rd91, [%rd90], -8589934595, 0;
	ld.global.u64 	%rd92, [%rd1+16];
	add.s32 	%r127, %r121, -16;
	cvt.u64.u32 	%rd93, %r127;
	and.b64  	%rd94, %rd93, 2147483640;
	add.s64 	%rd95, %rd92, %rd94;
	atom.relaxed.cas.b64 	%rd96, [%rd95], -8589934595, 0;
	ld.global.u64 	%rd97, [%rd1+16];
	add.s32 	%r128, %r121, -8;
	cvt.u64.u32 	%rd98, %r128;
	and.b64  	%rd99, %rd98, 2147483640;
	add.s64 	%rd100, %rd97, %rd99;
	atom.relaxed.cas.b64 	%rd101, [%rd100], -8589934595, 0;
	ld.global.u64 	%rd102, [%rd1+16];
	cvt.u64.u32 	%rd103, %r121;
	and.b64  	%rd104, %rd103, 2147483640;
	add.s64 	%rd105, %rd102, %rd104;
	atom.relaxed.cas.b64 	%rd106, [%rd105], -8589934595, 0;
	ld.global.u64 	%rd107, [%rd1+16];
	add.s32 	%r129, %r121, 8;
	cvt.u64.u32 	%rd108, %r129;
	and.b64  	%rd109, %rd108, 2147483640;
	add.s64 	%rd110, %rd107, %rd109;
	atom.relaxed.cas.b64 	%rd111, [%rd110], -8589934595, 0;
	ld.global.u64 	%rd112, [%rd1+16];
	add.s32 	%r130, %r121, 16;
	cvt.u64.u32 	%rd113, %r130;
	and.b64  	%rd114, %rd113, 2147483640;
	add.s64 	%rd115, %rd112, %rd114;
	atom.relaxed.cas.b64 	%rd116, [%rd115], -8589934595, 0;
	ld.global.u64 	%rd117, [%rd1+16];
	add.s32 	%r131, %r121, 24;
	cvt.u64.u32 	%rd118, %r131;
	and.b64  	%rd119, %rd118, 2147483640;
	add.s64 	%rd120, %rd117, %rd119;
	atom.relaxed.cas.b64 	%rd121, [%rd120], -8589934595, 0;
	ld.global.u64 	%rd122, [%rd1+16];
	add.s32 	%r132, %r121, 32;
	cvt.u64.u32 	%rd123, %r132;
	and.b64  	%rd124, %rd123, 2147483640;
	add.s64 	%rd125, %rd122, %rd124;
	atom.relaxed.cas.b64 	%rd126, [%rd125], -8589934595, 0;
	ld.global.u64 	%rd127, [%rd1+16];
	add.s32 	%r133, %r121, 40;
	cvt.u64.u32 	%rd128, %r133;
	and.b64  	%rd129, %rd128, 2147483640;
	add.s64 	%rd130, %rd127, %rd129;
	atom.relaxed.cas.b64 	%rd131, [%rd130], -8589934595, 0;
	ld.global.u64 	%rd132, [%rd1+16];
	add.s32 	%r134, %r121, 48;
	cvt.u64.u32 	%rd133, %r134;
	and.b64  	%rd134, %rd133, 2147483640;
	add.s64 	%rd135, %rd132, %rd134;
	atom.relaxed.cas.b64 	%rd136, [%rd135], -8589934595, 0;
	ld.global.u64 	%rd137, [%rd1+16];
	add.s32 	%r135, %r121, 56;
	cvt.u64.u32 	%rd138, %r135;
	and.b64  	%rd139, %rd138, 2147483640;
	add.s64 	%rd140, %rd137, %rd139;
	atom.relaxed.cas.b64 	%rd141, [%rd140], -8589934595, 0;
	ld.global.u64 	%rd142, [%rd1+16];
	add.s32 	%r136, %r121, 64;
	cvt.u64.u32 	%rd143, %r136;
	and.b64  	%rd144, %rd143, 2147483640;
	add.s64 	%rd145, %rd142, %rd144;
	atom.relaxed.cas.b64 	%rd146, [%rd145], -8589934595, 0;
	add.s32 	%r216, %r216, 16;
	add.s32 	%r215, %r215, 16;
	setp.eq.s32 	%p22, %r216, 0;
	@%p22 bra 	$L__BB3_27;
	bra.uni 	$L__BB3_26;
$L__BB3_27:
	and.b32  	%r25, %r13, 15;
	setp.eq.s32 	%p23, %r25, 0;
	mov.b32 	%r220, 0;
	@%p23 bra 	$L__BB3_37;
	and.b32  	%r26, %r13, 7;
	setp.lt.u32 	%p24, %r25, 8;
	@%p24 bra 	$L__BB3_30;
	add.s32 	%r138, %r15, %r218;
	ld.global.u64 	%rd147, [%rd1+16];
	shl.b32 	%r139, %r138, 3;
	cvt.u64.u32 	%rd148, %r139;
	and.b64  	%rd149, %rd148, 2147483640;
	add.s64 	%rd150, %rd147, %rd149;
	atom.relaxed.cas.b64 	%rd151, [%rd150], -8589934595, 0;
	ld.global.u64 	%rd152, [%rd1+16];
	add.s32 	%r140, %r139, 8;
	cvt.u64.u32 	%rd153, %r140;
	and.b64  	%rd154, %rd153, 2147483640;
	add.s64 	%rd155, %rd152, %rd154;
	atom.relaxed.cas.b64 	%rd156, [%rd155], -8589934595, 0;
	ld.global.u64 	%rd157, [%rd1+16];
	add.s32 	%r141, %r139, 16;
	cvt.u64.u32 	%rd158, %r141;
	and.b64  	%rd159, %rd158, 2147483640;
	add.s64 	%rd160, %rd157, %rd159;
	atom.relaxed.cas.b64 	%rd161, [%rd160], -8589934595, 0;
	ld.global.u64 	%rd162, [%rd1+16];
	add.s32 	%r142, %r139, 24;
	cvt.u64.u32 	%rd163, %r142;
	and.b64  	%rd164, %rd163, 2147483640;
	add.s64 	%rd165, %rd162, %rd164;
	atom.relaxed.cas.b64 	%rd166, [%rd165], -8589934595, 0;
	ld.global.u64 	%rd167, [%rd1+16];
	add.s32 	%r143, %r139, 32;
	cvt.u64.u32 	%rd168, %r143;
	and.b64  	%rd169, %rd168, 2147483640;
	add.s64 	%rd170, %rd167, %rd169;
	atom.relaxed.cas.b64 	%rd171, [%rd170], -8589934595, 0;
	ld.global.u64 	%rd172, [%rd1+16];
	add.s32 	%r144, %r139, 40;
	cvt.u64.u32 	%rd173, %r144;
	and.b64  	%rd174, %rd173, 2147483640;
	add.s64 	%rd175, %rd172, %rd174;
	atom.relaxed.cas.b64 	%rd176, [%rd175], -8589934595, 0;
	ld.global.u64 	%rd177, [%rd1+16];
	add.s32 	%r145, %r139, 48;
	cvt.u64.u32 	%rd178, %r145;
	and.b64  	%rd179, %rd178, 2147483640;
	add.s64 	%rd180, %rd177, %rd179;
	atom.relaxed.cas.b64 	%rd181, [%rd180], -8589934595, 0;
	ld.global.u64 	%rd182, [%rd1+16];
	add.s32 	%r146, %r139, 56;
	cvt.u64.u32 	%rd183, %r146;
	and.b64  	%rd184, %rd183, 2147483640;
	add.s64 	%rd185, %rd182, %rd184;
	atom.relaxed.cas.b64 	%rd186, [%rd185], -8589934595, 0;
	add.s32 	%r218, %r218, 8;
$L__BB3_30:
	setp.eq.s32 	%p25, %r26, 0;
	@%p25 bra 	$L__BB3_37;
	and.b32  	%r29, %r13, 3;
	setp.lt.u32 	%p26, %r26, 4;
	@%p26 bra 	$L__BB3_33;
	add.s32 	%r148, %r15, %r218;
	ld.global.u64 	%rd187, [%rd1+16];
	shl.b32 	%r149, %r148, 3;
	cvt.u64.u32 	%rd188, %r149;
	and.b64  	%rd189, %rd188, 2147483640;
	add.s64 	%rd190, %rd187, %rd189;
	atom.relaxed.cas.b64 	%rd191, [%rd190], -8589934595, 0;
	ld.global.u64 	%rd192, [%rd1+16];
	add.s32 	%r150, %r149, 8;
	cvt.u64.u32 	%rd193, %r150;
	and.b64  	%rd194, %rd193, 2147483640;
	add.s64 	%rd195, %rd192, %rd194;
	atom.relaxed.cas.b64 	%rd196, [%rd195], -8589934595, 0;
	ld.global.u64 	%rd197, [%rd1+16];
	add.s32 	%r151, %r149, 16;
	cvt.u64.u32 	%rd198, %r151;
	and.b64  	%rd199, %rd198, 2147483640;
	add.s64 	%rd200, %rd197, %rd199;
	atom.relaxed.cas.b64 	%rd201, [%rd200], -8589934595, 0;
	ld.global.u64 	%rd202, [%rd1+16];
	add.s32 	%r152, %r149, 24;
	cvt.u64.u32 	%rd203, %r152;
	and.b64  	%rd204, %rd203, 2147483640;
	add.s64 	%rd205, %rd202, %rd204;
	atom.relaxed.cas.b64 	%rd206, [%rd205], -8589934595, 0;
	add.s32 	%r218, %r218, 4;
$L__BB3_33:
	setp.eq.s32 	%p27, %r29, 0;
	@%p27 bra 	$L__BB3_37;
	add.s32 	%r32, %r15, %r218;
	ld.global.u64 	%rd207, [%rd1+16];
	shl.b32 	%r155, %r32, 3;
	cvt.u64.u32 	%rd208, %r155;
	and.b64  	%rd209, %rd208, 2147483640;
	add.s64 	%rd210, %rd207, %rd209;
	atom.relaxed.cas.b64 	%rd211, [%rd210], -8589934595, 0;
	setp.eq.s32 	%p28, %r29, 1;
	@%p28 bra 	$L__BB3_37;
	ld.global.u64 	%rd212, [%rd1+16];
	add.s32 	%r158, %r155, 8;
	cvt.u64.u32 	%rd213, %r158;
	and.b64  	%rd214, %rd213, 2147483640;
	add.s64 	%rd215, %rd212, %rd214;
	atom.relaxed.cas.b64 	%rd216, [%rd215], -8589934595, 0;
	setp.eq.s32 	%p29, %r29, 2;
	@%p29 bra 	$L__BB3_37;
	ld.global.u64 	%rd217, [%rd1+16];
	add.s32 	%r161, %r155, 16;
	cvt.u64.u32 	%rd218, %r161;
	and.b64  	%rd219, %rd218, 2147483640;
	add.s64 	%rd220, %rd217, %rd219;
	atom.relaxed.cas.b64 	%rd221, [%rd220], -8589934595, 0;
$L__BB3_37:
	add.s32 	%r34, %r14, 1;
	and.b32  	%r221, %r34, 268435455;
	setp.ne.s32 	%p30, %r220, %r11;
	@%p30 bra 	$L__BB3_22;
	sub.s32 	%r162, %r34, %r11;
	and.b32  	%r163, %r162, 268435455;
	st.shared.u32 	[%r3], %r163;
$L__BB3_39:
	bar.warp.sync 	-1;
	setp.eq.s64 	%p31, %rd253, 0;
	@%p31 bra 	$L__BB3_79;
	ld.shared.u32 	%r37, [%r3];
	ld.u32 	%r226, [%rd253+16];
	add.s32 	%r164, %r226, 3;
	setp.lt.u32 	%p32, %r164, 4;
	@%p32 bra 	$L__BB3_57;
	mov.b32 	%r223, 0;
$L__BB3_42:
	shl.b32 	%r166, %r223, 2;
	or.b32  	%r42, %r166, %r2;
	setp.ge.u32 	%p33, %r42, %r226;
	@%p33 bra 	$L__BB3_56;
	ld.u64 	%rd222, [%rd253+24];
	mul.wide.u32 	%rd223, %r42, 8;
	add.s64 	%rd224, %rd222, %rd223;
	ld.u32 	%r43, [%rd224];
	ld.u32 	%r44, [%rd224+4];
	add.s32 	%r167, %r43, 268435456;
	setp.gt.u32 	%p34, %r167, -1342177281;
	mov.u32 	%r224, %r37;
	@%p34 bra 	$L__BB3_47;
	shr.u32 	%r168, %r43, 28;
	cvt.u16.u32 	%rs1, %r168;
	add.s16 	%rs26, %rs1, -6;
	setp.gt.u16 	%p35, %rs26, -4;
	and.b32  	%r45, %r43, -268435456;
	setp.ne.s32 	%p36, %r45, 805306368;
	and.pred  	%p37, %p36, %p35;
	mov.u32 	%r224, %r37;
	@%p37 bra 	$L__BB3_47;
	add.s16 	%rs27, %rs1, -9;
	setp.lt.u16 	%p38, %rs27, -3;
	mov.b32 	%r224, 0;
	@%p38 bra 	$L__BB3_47;
	setp.eq.s32 	%p39, %r45, 1610612736;
	selp.b32 	%r224, 0, %r37, %p39;
$L__BB3_47:
	add.s32 	%r170, %r224, %r43;
	and.b32  	%r171, %r43, -268435456;
	and.b32  	%r172, %r170, 268435455;
	or.b32  	%r48, %r172, %r171;
	add.s32 	%r173, %r44, 268435456;
	setp.gt.u32 	%p40, %r173, -1342177281;
	mov.u32 	%r225, %r37;
	@%p40 bra 	$L__BB3_51;
	shr.u32 	%r174, %r44, 28;
	cvt.u16.u32 	%rs2, %r174;
	add.s16 	%rs28, %rs2, -6;
	setp.gt.u16 	%p41, %rs28, -4;
	and.b32  	%r49, %r44, -268435456;
	setp.ne.s32 	%p42, %r49, 805306368;
	and.pred  	%p43, %p41, %p42;
	mov.u32 	%r225, %r37;
	@%p43 bra 	$L__BB3_51;
	add.s16 	%rs29, %rs2, -9;
	setp.lt.u16 	%p44, %rs29, -3;
	mov.b32 	%r225, 0;
	@%p44 bra 	$L__BB3_51;
	setp.eq.s32 	%p45, %r49, 1610612736;
	selp.b32 	%r225, 0, %r37, %p45;
$L__BB3_51:
	add.s32 	%r176, %r225, %r44;
	and.b32  	%r177, %r44, -268435456;
	and.b32  	%r178, %r176, 268435455;
	or.b32  	%r52, %r178, %r177;
	add.s32 	%r53, %r42, %r37;
	ld.global.u64 	%rd225, [%rd1+16];
	mul.wide.u32 	%rd226, %r53, 8;
	add.s64 	%rd16, %rd225, %rd226;
$L__BB3_52:
	atom.relaxed.cas.b32 	%r179, [%rd16], -3, %r48;
	setp.ne.s32 	%p46, %r179, -3;
	@%p46 bra 	$L__BB3_52;
	ld.global.u64 	%rd227, [%rd1+16];
	add.s64 	%rd229, %rd227, %rd226;
	add.s64 	%rd17, %rd229, 4;
$L__BB3_54:
	atom.relaxed.cas.b32 	%r180, [%rd17], -3, %r52;
	setp.ne.s32 	%p47, %r180, -3;
	@%p47 bra 	$L__BB3_54;
	ld.u32 	%r226, [%rd253+16];
$L__BB3_56:
	add.s32 	%r223, %r223, 1;
	add.s32 	%r181, %r226, 3;
	shr.u32 	%r182, %r181, 2;
	setp.lt.u32 	%p48, %r223, %r182;
	@%p48 bra 	$L__BB3_42;
$L__BB3_57:
	ld.u32 	%r227, [%rd253+4];
	add.s32 	%r183, %r227, 3;
	setp.lt.u32 	%p49, %r183, 4;
	@%p49 bra 	$L__BB3_74;
	mov.b32 	%r228, 0;
$L__BB3_59:
	shl.b32 	%r185, %r228, 2;
	or.b32  	%r59, %r185, %r2;
	setp.ge.u32 	%p50, %r59, %r227;
	@%p50 bra 	$L__BB3_73;
	ld.u64 	%rd230, [%rd253+8];
	mul.wide.u32 	%rd231, %r59, 8;
	add.s64 	%rd232, %rd230, %rd231;
	ld.u64 	%rd18, [%rd232];
	{ .reg .b32 tmp; mov.b64 {tmp, %r60}, %rd18; }
	add.s64 	%rd233, %rd18, 1152921504606846976;
	setp.gt.u64 	%p51, %rd233, -5764607523034234881;
	mov.u32 	%r229, %r37;
	@%p51 bra 	$L__BB3_64;
	shr.u32 	%r186, %r60, 28;
	cvt.u16.u32 	%rs3, %r186;
	add.s16 	%rs30, %rs3, -6;
	setp.gt.u16 	%p52, %rs30, -4;
	and.b32  	%r61, %r60, -268435456;
	setp.ne.s32 	%p53, %r61, 805306368;
	and.pred  	%p54, %p52, %p53;
	mov.u32 	%r229, %r37;
	@%p54 bra 	$L__BB3_64;
	add.s16 	%rs31, %rs3, -9;
	setp.lt.u16 	%p55, %rs31, -3;
	mov.b32 	%r229, 0;
	@%p55 bra 	$L__BB3_64;
	setp.eq.s32 	%p56, %r61, 1610612736;
	selp.b32 	%r229, 0, %r37, %p56;
$L__BB3_64:
	add.s32 	%r188, %r229, %r60;
	and.b32  	%r64, %r60, -268435456;
	and.b32  	%r65, %r188, 268435455;
	cvt.u32.u64 	%r66, %rd18;
	add.s32 	%r189, %r66, 268435456;
	setp.gt.u32 	%p57, %r189, -1342177281;
	mov.u32 	%r230, %r37;
	@%p57 bra 	$L__BB3_68;
	shr.u32 	%r190, %r66, 28;
	cvt.u16.u32 	%rs4, %r190;
	add.s16 	%rs32, %rs4, -6;
	setp.gt.u16 	%p58, %rs32, -4;
	and.b32  	%r67, %r66, -268435456;
	setp.ne.s32 	%p59, %r67, 805306368;
	and.pred  	%p60, %p59, %p58;
	mov.u32 	%r230, %r37;
	@%p60 bra 	$L__BB3_68;
	add.s16 	%rs33, %rs4, -9;
	setp.lt.u16 	%p61, %rs33, -3;
	mov.b32 	%r230, 0;
	@%p61 bra 	$L__BB3_68;
	setp.eq.s32 	%p62, %r67, 1610612736;
	selp.b32 	%r230, 0, %r37, %p62;
$L__BB3_68:
	add.s32 	%r192, %r230, %r66;
	and.b32  	%r70, %r66, -268435456;
	and.b32  	%r71, %r192, 268435455;
	setp.eq.s32 	%p63, %r64, 536870912;
	setp.eq.s32 	%p64, %r70, 536870912;
	and.pred  	%p65, %p64, %p63;
	@%p65 bra 	$L__BB3_73;
	setp.eq.s32 	%p66, %r70, 536870912;
	setp.eq.s32 	%p67, %r64, 268435456;
	and.pred  	%p68, %p66, %p67;
	@%p68 bra 	$L__BB3_73;
	setp.eq.s32 	%p69, %r64, 268435456;
	setp.eq.s32 	%p70, %r64, 536870912;
	setp.eq.s32 	%p71, %r70, 268435456;
	or.pred  	%p72, %p70, %p69;
	and.pred  	%p73, %p71, %p72;
	@%p73 bra 	$L__BB3_73;
	atom.add.u64 	%rd19, [%rd2], 1;
	cvt.u32.u64 	%r193, %rd19;
	setp.gt.u32 	%p74, %r193, 30;
	@%p74 bra 	$L__BB3_73;
	or.b32  	%r194, %r65, %r64;
	cvt.u64.u32 	%rd234, %r194;
	shl.b64 	%rd235, %rd234, 32;
	or.b32  	%r195, %r71, %r70;
	cvt.u64.u32 	%rd236, %r195;
	or.b64  	%rd237, %rd235, %rd236;
	shl.b64 	%rd238, %rd19, 3;
	and.b64  	%rd239, %rd238, 248;
	add.s64 	%rd240, %rd2, %rd239;
	st.u64 	[%rd240+8], %rd237;
$L__BB3_73:
	add.s32 	%r228, %r228, 1;
	ld.u32 	%r227, [%rd253+4];
	add.s32 	%r196, %r227, 3;
	shr.u32 	%r197, %r196, 2;
	setp.lt.u32 	%p75, %r228, %r197;
	@%p75 bra 	$L__BB3_59;
$L__BB3_74:
	ld.u32 	%r74, [%rd253];
	add.s32 	%r198, %r74, 268435456;
	setp.gt.u32 	%p76, %r198, -1342177281;
	mov.u32 	%r231, %r37;
	@%p76 bra 	$L__BB3_78;
	shr.u32 	%r199, %r74, 28;
	cvt.u16.u32 	%rs5, %r199;
	add.s16 	%rs34, %rs5, -6;
	setp.gt.u16 	%p77, %rs34, -4;
	and.b32  	%r75, %r74, -268435456;
	setp.ne.s32 	%p78, %r75, 805306368;
	and.pred  	%p79, %p78, %p77;
	mov.u32 	%r231, %r37;
	@%p79 bra 	$L__BB3_78;
	add.s16 	%rs35, %rs5, -9;
	setp.lt.u16 	%p80, %rs35, -3;
	mov.b32 	%r231, 0;
	@%p80 bra 	$L__BB3_78;
	setp.eq.s32 	%p81, %r75, 1610612736;
	selp.b32 	%r231, 0, %r37, %p81;
$L__BB3_78:
	add.s32 	%r201, %r231, %r74;
	and.b32  	%r202, %r74, -268435456;
	and.b32  	%r203, %r201, 268435455;
	or.b32  	%r204, %r203, %r202;
	st.u32 	[%rd252], %r204;
$L__BB3_79:
	bar.warp.sync 	-1;
	@%p17 bra 	$L__BB3_88;
	ld.u32 	%r78, [%rd252];
	shr.u32 	%r205, %r78, 28;
	cvt.u16.u32 	%rs36, %r205;
	setp.gt.u16 	%p83, %rs36, 8;
	@%p83 bra 	$L__BB3_88;
	cvt.u32.u16 	%r206, %rs36;
	mov.b16 	%rs37, 1;
	shl.b16 	%rs38, %rs37, %r206;
	and.b16  	%rs39, %rs38, 72;
	setp.ne.s16 	%p84, %rs39, 0;
	mov.u64 	%rd255, %rd24;
	@%p84 bra 	$L__BB3_86;
	mov.b16 	%rs40, 1;
	shl.b16 	%rs41, %rs40, %r206;
	and.b16  	%rs42, %rs41, 144;
	setp.ne.s16 	%p85, %rs42, 0;
	@%p85 bra 	$L__BB3_85;
	mov.b16 	%rs43, 1;
	shl.b16 	%rs44, %rs43, %r206;
	and.b16  	%rs45, %rs44, 288;
	setp.ne.s16 	%p86, %rs45, 0;
	@%p86 bra 	$L__BB3_84;
	bra.uni 	$L__BB3_88;
$L__BB3_84:
	ld.global.u64 	%rd241, [%rd1+16];
	shl.b32 	%r209, %r78, 3;
	cvt.u64.u32 	%rd242, %r209;
	and.b64  	%rd243, %rd242, 2147483640;
	add.s64 	%rd244, %rd241, %rd243;
	add.s64 	%rd255, %rd244, 4;
	bra.uni 	$L__BB3_87;
$L__BB3_85:
	ld.global.u64 	%rd245, [%rd1+16];
	shl.b32 	%r210, %r78, 3;
	cvt.u64.u32 	%rd246, %r210;
	and.b64  	%rd247, %rd246, 2147483640;
	add.s64 	%rd255, %rd245, %rd247;
$L__BB3_86:
	setp.eq.s64 	%p87, %rd255, 0;
	@%p87 bra 	$L__BB3_88;
$L__BB3_87:
	st.u32 	[%rd255], %r9;
$L__BB3_88:
	add.s32 	%r211, %r211, 1;
	setp.ne.s32 	%p88, %r211, 32;
	@%p88 bra 	$L__BB3_11;
	bar.sync 	0;
	ret;
$L__BB3_90:
	ld.global.u64 	%rd41, [%rd1+16];
	shl.b64 	%rd42, %rd5, 3;
	and.b64  	%rd43, %rd42, 2147483640;
	add.s64 	%rd249, %rd41, %rd43;
	bra.uni 	$L__BB3_6;
$L__BB3_91:
	add.s32 	%r220, %r13, 1;
	bra.uni 	$L__BB3_37;

}


// ===== COMPILED SASS (sm_100) =====

	.target	sm_100

	.elftype	@"ET_EXEC"


//--------------------- .note.nv.tkinfo           --------------------------
	.section	.note.nv.tkinfo,"",@"SHT_NOTE"
	.sectionflags	@"SHF_NOTE_NV_TKINFO"
	.tkinfo
        /*0018*/ 	.word	0x00000002
        /*0030*/ 	.string	""
        /*0030*/ 	.string	"ptxas"
        /*0030*/ 	.string	"Cuda compilation tools, release 13.0, V13.0.88"
        /*0030*/ 	.string	"Build cuda_13.0.r13.0/compiler.36424714_0"
        /*0030*/ 	.string	"-arch sm_100 -m 64 "



//--------------------- .note.nv.cuinfo           --------------------------
	.section	.note.nv.cuinfo,"",@"SHT_NOTE"
	.sectionflags	@"SHF_NOTE_NV_CUINFO"
        /*0018*/ 	.short	0x0002
        /*001a*/ 	.short	0x0064
        /*001c*/ 	.short	0x0082
	.zero		2


//--------------------- .nv.info                  --------------------------
	.section	.nv.info,"",@"SHT_CUDA_INFO"
	.align	4


	//----- nvinfo : EIATTR_REGCOUNT
	.align		4
        /*0000*/ 	.byte	0x04, 0x2f
        /*0002*/ 	.short	(.L_1 - .L_0)
	.align		4
.L_0:
        /*0004*/ 	.word	index@(_Z14global_rewriteP3NetP4Bookjjb)
        /*0008*/ 	.word	0x00000030


	//----- nvinfo : EIATTR_FRAME_SIZE
	.align		4
.L_1:
        /*000c*/ 	.byte	0x04, 0x11
        /*000e*/ 	.short	(.L_3 - .L_2)
	.align		4
.L_2:
        /*0010*/ 	.word	index@(_Z14global_rewriteP3NetP4Bookjjb)
        /*0014*/ 	.word	0x00000008


	//----- nvinfo : EIATTR_REGCOUNT
	.align		4
.L_3:
        /*0018*/ 	.byte	0x04, 0x2f
        /*001a*/ 	.short	(.L_5 - .L_4)
	.align		4
.L_4:
        /*001c*/ 	.word	index@(_Z21global_expand_prepareP3Net)
        /*0020*/ 	.word	0x0000000e


	//----- nvinfo : EIATTR_FRAME_SIZE
	.align		4
.L_5:
        /*0024*/ 	.byte	0x04, 0x11
        /*0026*/ 	.short	(.L_7 - .L_6)
	.align		4
.L_6:
        /*0028*/ 	.word	index@(_Z21global_expand_prepareP3Net)
        /*002c*/ 	.word	0x00000000


	//----- nvinfo : EIATTR_REGCOUNT
	.align		4
.L_7:
        /*0030*/ 	.byte	0x04, 0x2f
        /*0032*/ 	.short	(.L_9 - .L_8)
	.align		4
.L_8:
        /*0034*/ 	.word	index@(_Z13global_expandP3NetP4Book)
        /*0038*/ 	.word	0x00000026


	//----- nvinfo : EIATTR_FRAME_SIZE
	.align		4
.L_9:
        /*003c*/ 	.byte	0x04, 0x11
        /*003e*/ 	.short	(.L_11 - .L_10)
	.align		4
.L_10:
        /*0040*/ 	.word	index@($_Z13global_expandP3NetP4Book$_Z6expandP6WorkerP3NetP4BookjPjS5_)
        /*0044*/ 	.word	0x00000008


	//----- nvinfo : EIATTR_FRAME_SIZE
	.align		4
.L_11:
        /*0048*/ 	.byte	0x04, 0x11
        /*004a*/ 	.short	(.L_13 - .L_12)
	.align		4
.L_12:
        /*004c*/ 	.word	index@(_Z13global_expandP3NetP4Book)
        /*0050*/ 	.word	0x00000008


	//----- nvinfo : EIATTR_MIN_STACK_SIZE
	.align		4
.L_13:
        /*0054*/ 	.byte	0x04, 0x12
        /*0056*/ 	.short	(.L_15 - .L_14)
	.align		4
.L_14:
        /*0058*/ 	.word	index@(_Z13global_expandP3NetP4Book)
        /*005c*/ 	.word	0x00000008


	//----- nvinfo : EIATTR_MIN_STACK_SIZE
	.align		4
.L_15:
        /*0060*/ 	.byte	0x04, 0x12
        /*0062*/ 	.short	(.L_17 - .L_16)
	.align		4
.L_16:
        /*0064*/ 	.word	index@(_Z21global_expand_prepareP3Net)
        /*0068*/ 	.word	0x00000000


	//----- nvinfo : EIATTR_MIN_STACK_SIZE
	.align		4
.L_17:
        /*006c*/ 	.byte	0x04, 0x12
        /*006e*/ 	.short	(.L_19 - .L_18)
	.align		4
.L_18:
        /*0070*/ 	.word	index@(_Z14global_rewriteP3NetP4Bookjjb)
        /*0074*/ 	.word	0x00000008
.L_19:


//--------------------- .nv.compat                --------------------------
	.section	.nv.compat,"",@"SHT_CUDA_COMPAT_INFO"
	.align	4
        /*0000*/ 	.byte	0x02, 0x09, 0x00, 0x00, 0x02, 0x02, 0x01, 0x00, 0x02, 0x05, 0x05, 0x00, 0x03, 0x07, 0x01, 0x01
        /*0010*/ 	.byte	0x02, 0x03, 0x00, 0x00, 0x02, 0x06, 0x01, 0x00, 0x04, 0x0b, 0x08, 0x00, 0x09, 0x00, 0x00, 0x00
        /*0020*/ 	.byte	0x00, 0x00, 0x00, 0x00


//--------------------- .nv.info._Z13global_expandP3NetP4Book --------------------------
	.section	.nv.info._Z13global_expandP3NetP4Book,"",@"SHT_CUDA_INFO"
	.sectionflags	@""
	.align	4


	//----- nvinfo : EIATTR_CUDA_API_VERSION
	.align		4
        /*0000*/ 	.byte	0x04, 0x37
        /*0002*/ 	.short	(.L_21 - .L_20)
.L_20:
        /*0004*/ 	.word	0x00000082


	//----- nvinfo : EIATTR_KPARAM_INFO
	.align		4
.L_21:
        /*0008*/ 	.byte	0x04, 0x17
        /*000a*/ 	.short	(.L_23 - .L_22)
.L_22:
        /*000c*/ 	.word	0x00000000
        /*0010*/ 	.short	0x0001
        /*0012*/ 	.short	0x0008
        /*0014*/ 	.byte	0x00, 0xf5, 0x21, 0x00


	//----- nvinfo : EIATTR_KPARAM_INFO
	.align		4
.L_23:
        /*0018*/ 	.byte	0x04, 0x17
        /*001a*/ 	.short	(.L_25 - .L_24)
.L_24:
        /*001c*/ 	.word	0x00000000
        /*0020*/ 	.short	0x0000
        /*0022*/ 	.short	0x0000
        /*0024*/ 	.byte	0x00, 0xf5, 0x21, 0x00


	//----- nvinfo : EIATTR_SPARSE_MMA_MASK
	.align		4
.L_25:
        /*0028*/ 	.byte	0x03, 0x50
        /*002a*/ 	.short	0x0000


	//----- nvinfo : EIATTR_MAXREG_COUNT
	.align		4
        /*002c*/ 	.byte	0x03, 0x1b
        /*002e*/ 	.short	0x00ff


	//----- nvinfo : EIATTR_NUM_BARRIERS
	.align		4
        /*0030*/ 	.byte	0x02, 0x4c
        /*0032*/ 	.byte	0x01
	.zero		1


	//----- nvinfo : EIATTR_MERCURY_ISA_VERSION
	.align		4
        /*0034*/ 	.byte	0x03, 0x5f
        /*0036*/ 	.short	0x0101


	//----- nvinfo : EIATTR_COOP_GROUP_MASK_REGIDS
	.align		4
        /*0038*/ 	.byte	0x04, 0x29
        /*003a*/ 	.short	(.L_27 - .L_26)


	//   ....[0]....
.L_26:
        /*003c*/ 	.word	0xffffffff


	//   ....[1]....
        /*0040*/ 	.word	0xffffffff


	//   ....[2]....
        /*0044*/ 	.word	0x0500000f


	//   ....[3]....
        /*0048*/ 	.word	0x0500000f


	//----- nvinfo : EIATTR_COOP_GROUP_INSTR_OFFSETS
	.align		4
.L_27:
        /*004c*/ 	.byte	0x04, 0x28
        /*004e*/ 	.short	(.L_29 - .L_28)


	//   ....[0]....
.L_28:
        /*0050*/ 	.word	0x00002b10


	//   ....[1]....
        /*0054*/ 	.word	0x00003940


	//   ....[2]....
        /*0058*/ 	.word	0x00003c80


	//   ....[3]....
        /*005c*/ 	.word	0x00003cf0


	//----- nvinfo : EIATTR_VRC_CTA_INIT_COUNT
	.align		4
.L_29:
        /*0060*/ 	.byte	0x02, 0x4a
	.zero		1
	.zero		1


	//----- nvinfo : EIATTR_EXIT_INSTR_OFFSETS
	.align		4
        /*0064*/ 	.byte	0x04, 0x1c
        /*0066*/ 	.short	(.L_31 - .L_30)


	//   ....[0]....
.L_30:
        /*0068*/ 	.word	0x00003c40


	//----- nvinfo : EIATTR_CRS_STACK_SIZE
	.align		4
.L_31:
        /*006c*/ 	.byte	0x04, 0x1e
        /*006e*/ 	.short	(.L_33 - .L_32)
.L_32:
        /*0070*/ 	.word	0x00000000


	//----- nvinfo : EIATTR_CBANK_PARAM_SIZE
	.align		4
.L_33:
        /*0074*/ 	.byte	0x03, 0x19
        /*0076*/ 	.short	0x0010


	//----- nvinfo : EIATTR_PARAM_CBANK
	.align		4
        /*0078*/ 	.byte	0x04, 0x0a
        /*007a*/ 	.short	(.L_35 - .L_34)
	.align		4
.L_34:
        /*007c*/ 	.word	index@(.nv.constant0._Z13global_expandP3NetP4Book)
        /*0080*/ 	.short	0x0380
        /*0082*/ 	.short	0x0010


	//----- nvinfo : EIATTR_SW_WAR
	.align		4
.L_35:
        /*0084*/ 	.byte	0x04, 0x36
        /*0086*/ 	.short	(.L_37 - .L_36)
.L_36:
        /*0088*/ 	.word	0x00000008
.L_37:


//--------------------- .nv.info._Z21global_expand_prepareP3Net --------------------------
	.section	.nv.info._Z21global_expand_prepareP3Net,"",@"SHT_CUDA_INFO"
	.sectionflags	@""
	.align	4


	//----- nvinfo : EIATTR_CUDA_API_VERSION
	.align		4
        /*0000*/ 	.byte	0x04, 0x37
        /*0002*/ 	.short	(.L_39 - .L_38)
.L_38:
        /*0004*/ 	.word	0x00000082


	//----- nvinfo : EIATTR_KPARAM_INFO
	.align		4
.L_39:
        /*0008*/ 	.byte	0x04, 0x17
        /*000a*/ 	.short	(.L_41 - .L_40)
.L_40:
        /*000c*/ 	.word	0x00000000
        /*0010*/ 	.short	0x0000
        /*0012*/ 	.short	0x0000
        /*0014*/ 	.byte	0x00, 0xf5, 0x21, 0x00


	//----- nvinfo : EIATTR_SPARSE_MMA_MASK
	.align		4
.L_41:
        /*0018*/ 	.byte	0x03, 0x50
        /*001a*/ 	.short	0x0000


	//----- nvinfo : EIATTR_MAXREG_COUNT
	.align		4
        /*001c*/ 	.byte	0x03, 0x1b
        /*001e*/ 	.short	0x00ff


	//----- nvinfo : EIATTR_MERCURY_ISA_VERSION
	.align		4
        /*0020*/ 	.byte	0x03, 0x5f
        /*0022*/ 	.short	0x0101


	//----- nvinfo : EIATTR_VRC_CTA_INIT_COUNT
	.align		4
        /*0024*/ 	.byte	0x02, 0x4a
	.zero		1
	.zero		1


	//----- nvinfo : EIATTR_EXIT_INSTR_OFFSETS
	.align		4
        /*0028*/ 	.byte	0x04, 0x1c
        /*002a*/ 	.short	(.L_43 - .L_42)


	//   ....[0]....
.L_42:
        /*002c*/ 	.word	0x00000dc0


	//   ....[1]....
        /*0030*/ 	.word	0x00000e10


	//----- nvinfo : EIATTR_CRS_STACK_SIZE
	.align		4
.L_43:
        /*0034*/ 	.byte	0x04, 0x1e
        /*0036*/ 	.short	(.L_45 - .L_44)
.L_44:
        /*0038*/ 	.word	0x00000000


	//----- nvinfo : EIATTR_CBANK_PARAM_SIZE
	.align		4
.L_45:
        /*003c*/ 	.byte	0x03, 0x19
        /*003e*/ 	.short	0x0008


	//----- nvinfo : EIATTR_PARAM_CBANK
	.align		4
        /*0040*/ 	.byte	0x04, 0x0a
        /*0042*/ 	.short	(.L_47 - .L_46)
	.align		4
.L_46:
        /*0044*/ 	.word	index@(.nv.constant0._Z21global_expand_prepareP3Net)
        /*0048*/ 	.short	0x0380
        /*004a*/ 	.short	0x0008


	//----- nvinfo : EIATTR_SW_WAR
	.align		4
.L_47:
        /*004c*/ 	.byte	0x04, 0x36
        /*004e*/ 	.short	(.L_49 - .L_48)
.L_48:
        /*0050*/ 	.word	0x00000008
.L_49:


//--------------------- .nv.info._Z14global_rewriteP3NetP4Bookjjb --------------------------
	.section	.nv.info._Z14global_rewriteP3NetP4Bookjjb,"",@"SHT_CUDA_INFO"
	.sectionflags	@""
	.align	4


	//----- nvinfo : EIATTR_CUDA_API_VERSION
	.align		4
        /*0000*/ 	.byte	0x04, 0x37
        /*0002*/ 	.short	(.L_51 - .L_50)
.L_50:
        /*0004*/ 	.word	0x00000082


	//----- nvinfo : EIATTR_KPARAM_INFO
	.align		4
.L_51:
        /*0008*/ 	.byte	0x04, 0x17
        /*000a*/ 	.short	(.L_53 - .L_52)
.L_52:
        /*000c*/ 	.word	0x00000000
        /*0010*/ 	.short	0x0004
        /*0012*/ 	.short	0x0018
        /*0014*/ 	.byte	0x00, 0xf0, 0x05, 0x00


	//----- nvinfo : EIATTR_KPARAM_INFO
	.align		4
.L_53:
        /*0018*/ 	.byte	0x04, 0x17
        /*001a*/ 	.short	(.L_55 - .L_54)
.L_54:
        /*001c*/ 	.word	0x00000000
        /*0020*/ 	.short	0x0003
        /*0022*/ 	.short	0x0014
        /*0024*/ 	.byte	0x00, 0xf0, 0x11, 0x00


	//----- nvinfo : EIATTR_KPARAM_INFO
	.align		4
.L_55:
        /*0028*/ 	.byte	0x04, 0x17
        /*002a*/ 	.short	(.L_57 - .L_56)
.L_56:
        /*002c*/ 	.word	0x00000000
        /*0030*/ 	.short	0x0002
        /*0032*/ 	.short	0x0010
        /*0034*/ 	.byte	0x00, 0xf0, 0x11, 0x00


	//----- nvinfo : EIATTR_KPARAM_INFO
	.align		4
.L_57:
        /*0038*/ 	.byte	0x04, 0x17
        /*003a*/ 	.short	(.L_59 - .L_58)
.L_58:
        /*003c*/ 	.word	0x00000000
        /*0040*/ 	.short	0x0001
        /*0042*/ 	.short	0x0008
        /*0044*/ 	.byte	0x00, 0xf5, 0x21, 0x00


	//----- nvinfo : EIATTR_KPARAM_INFO
	.align		4
.L_59:
        /*0048*/ 	.byte	0x04, 0x17
        /*004a*/ 	.short	(.L_61 - .L_60)
.L_60:
        /*004c*/ 	.word	0x00000000
        /*0050*/ 	.short	0x0000
        /*0052*/ 	.short	0x0000
        /*0054*/ 	.byte	0x00, 0xf5, 0x21, 0x00


	//----- nvinfo : EIATTR_SPARSE_MMA_MASK
	.align		4
.L_61:
        /*0058*/ 	.byte	0x03, 0x50
        /*005a*/ 	.short	0x0000


	//----- nvinfo : EIATTR_MAXREG_COUNT
	.align		4
        /*005c*/ 	.byte	0x03, 0x1b
        /*005e*/ 	.short	0x00ff


	//----- nvinfo : EIATTR_NUM_BARRIERS
	.align		4
        /*0060*/ 	.byte	0x02, 0x4c
        /*0062*/ 	.byte	0x01
	.zero		1


	//----- nvinfo : EIATTR_MERCURY_ISA_VERSION
	.align		4
        /*0064*/ 	.byte	0x03, 0x5f
        /*0066*/ 	.short	0x0101


	//----- nvinfo : EIATTR_INT_WARP_WIDE_INSTR_OFFSETS
	.align		4
        /*0068*/ 	.byte	0x04, 0x31
        /*006a*/ 	.short	(.L_63 - .L_62)


	//   ....[0]....
.L_62:
        /*006c*/ 	.word	0x00000750


	//----- nvinfo : EIATTR_COOP_GROUP_MASK_REGIDS
	.align		4
.L_63:
        /*0070*/ 	.byte	0x04, 0x29
        /*0072*/ 	.short	(.L_65 - .L_64)


	//   ....[0]....
.L_64:
        /*0074*/ 	.word	0xffffffff


	//   ....[1]....
        /*0078*/ 	.word	0xffffffff


	//   ....[2]....
        /*007c*/ 	.word	0xffffffff


	//   ....[3]....
        /*0080*/ 	.word	0xffffffff


	//   ....[4]....
        /*0084*/ 	.word	0xffffffff


	//   ....[5]....
        /*0088*/ 	.word	0xffffffff


	//   ....[6]....
        /*008c*/ 	.word	0xffffffff


	//   ....[7]....
        /*0090*/ 	.word	0xffffffff


	//   ....[8]....
        /*0094*/ 	.word	0xffffffff


	//   ....[9]....
        /*0098*/ 	.word	0xffffffff


	//   ....[10]....
        /*009c*/ 	.word	0xffffffff


	//   ....[11]....
        /*00a0*/ 	.word	0x0500000c


	//   ....[12]....
        /*00a4*/ 	.word	0x0500000c


	//   ....[13]....
        /*00a8*/ 	.word	0x0500000c


	//   ....[14]....
        /*00ac*/ 	.word	0x0500000c


	//   ....[15]....
        /*00b0*/ 	.word	0x0500000c


	//   ....[16]....
        /*00b4*/ 	.word	0x0500000c


	//   ....[17]....
        /*00b8*/ 	.word	0x0500000c


	//   ....[18]....
        /*00bc*/ 	.word	0x0500000c


	//   ....[19]....
        /*00c0*/ 	.word	0x0500000c


	//   ....[20]....
        /*00c4*/ 	.word	0x0500000c


	//   ....[21]....
        /*00c8*/ 	.word	0x0500000c


	//----- nvinfo : EIATTR_COOP_GROUP_INSTR_OFFSETS
	.align		4
.L_65:
        /*00cc*/ 	.byte	0x04, 0x28
        /*00ce*/ 	.short	(.L_67 - .L_66)


	//   ....[0]....
.L_66:
        /*00d0*/ 	.word	0x00000620


	//   ....[1]....
        /*00d4*/ 	.word	0x00000640


	//   ....[2]....
        /*00d8*/ 	.word	0x000006c0


	//   ....[3]....
        /*00dc*/ 	.word	0x00002c50


	//   ....[4]....
        /*00e0*/ 	.word	0x00003b10


	//   ....[5]....
        /*00e4*/ 	.word	0x000064c0


	//   ....[6]....
        /*00e8*/ 	.word	0x000067d0


	//   ....[7]....
        /*00ec*/ 	.word	0x000067f0


	//   ....[8]....
        /*00f0*/ 	.word	0x00006920


	//   ....[9]....
        /*00f4*/ 	.word	0x00006d50


	//   ....[10]....
        /*00f8*/ 	.word	0x00008540


	//   ....[11]....
        /*00fc*/ 	.word	0x00009400


	//   ....[12]....
        /*0100*/ 	.word	0x00009460


	//   ....[13]....
        /*0104*/ 	.word	0x000094c0


	//   ....[14]....
        /*0108*/ 	.word	0x00009530


	//   ....[15]....
        /*010c*/ 	.word	0x000095a0


	//   ....[16]....
        /*0110*/ 	.word	0x00009610


	//   ....[17]....
        /*0114*/ 	.word	0x00009680


	//   ....[18]....
        /*0118*/ 	.word	0x000096e0


	//   ....[19]....
        /*011c*/ 	.word	0x00009740


	//   ....[20]....
        /*0120*/ 	.word	0x000097b0


	//   ....[21]....
        /*0124*/ 	.word	0x00009820


	//----- nvinfo : EIATTR_VRC_CTA_INIT_COUNT
	.align		4
.L_67:
        /*0128*/ 	.byte	0x02, 0x4a
	.zero		1
	.zero		1


	//----- nvinfo : EIATTR_EXIT_INSTR_OFFSETS
	.align		4
        /*012c*/ 	.byte	0x04, 0x1c
        /*012e*/ 	.short	(.L_69 - .L_68)


	//   ....[0]....
.L_68:
        /*0130*/ 	.word	0x00009350


	//   ....[1]....
        /*0134*/ 	.word	0x000093c0


	//----- nvinfo : EIATTR_CRS_STACK_SIZE
	.align		4
.L_69:
        /*0138*/ 	.byte	0x04, 0x1e
        /*013a*/ 	.short	(.L_71 - .L_70)
.L_70:
        /*013c*/ 	.word	0x00000000


	//----- nvinfo : EIATTR_CBANK_PARAM_SIZE
	.align		4
.L_71:
        /*0140*/ 	.byte	0x03, 0x19
        /*0142*/ 	.short	0x0019


	//----- nvinfo : EIATTR_PARAM_CBANK
	.align		4
        /*0144*/ 	.byte	0x04, 0x0a
        /*0146*/ 	.short	(.L_73 - .L_72)
	.align		4
.L_72:
        /*0148*/ 	.word	index@(.nv.constant0._Z14global_rewriteP3NetP4Bookjjb)
        /*014c*/ 	.short	0x0380
        /*014e*/ 	.short	0x0019


	//----- nvinfo : EIATTR_SW_WAR
	.align		4
.L_73:
        /*0150*/ 	.byte	0x04, 0x36
        /*0152*/ 	.short	(.L_75 - .L_74)
.L_74:
        /*0154*/ 	.word	0x00000008
.L_75:


//--------------------- .nv.callgraph             --------------------------
	.section	.nv.callgraph,"",@"SHT_CUDA_CALLGRAPH"
	.align	4
	.sectionentsize	8
	.align		4
        /*0000*/ 	.word	0x00000000
	.align		4
        /*0004*/ 	.word	0xffffffff
	.align		4
        /*0008*/ 	.word	0x00000000
	.align		4
        /*000c*/ 	.word	0xfffffffe
	.align		4
        /*0010*/ 	.word	0x00000000
	.align		4
        /*0014*/ 	.word	0xfffffffd
	.align		4
        /*0018*/ 	.word	0x00000000
	.align		4
        /*001c*/ 	.word	0xfffffffc


//--------------------- .text._Z13global_expandP3NetP4Book --------------------------
	.section	.text._Z13global_expandP3NetP4Book,"ax",@progbits
	.align	128
        .global         _Z13global_expandP3NetP4Book
        .type           _Z13global_expandP3NetP4Book,@function
        .size           _Z13global_expandP3NetP4Book,(.L_x_362 - _Z13global_expandP3NetP4Book)
        .other          _Z13global_expandP3NetP4Book,@"STO_CUDA_ENTRY STV_DEFAULT"
_Z13global_expandP3NetP4Book:
.text._Z13global_expandP3NetP4Book:
[----:B------:R-:W0:Y:S01]  /*0000*/  LDC R1, c[0x0][0x37c] ;  /* 0x0000df00ff017b82 */ /* 0x000e220000000800 */
[----:B------:R-:W1:Y:S07]  /*0010*/  S2R R18, SR_TID.X ;  /* 0x0000000000127919 */ /* 0x000e6e0000002100 */
[----:B------:R-:W2:Y:S01]  /*0020*/  S2UR UR38, SR_CgaCtaId ;  /* 0x00000000002679c3 */ /* 0x000ea20000008800 */
[----:B------:R-:W-:Y:S01]  /*0030*/  UMOV UR4, 0x400 ;  /* 0x0000040000047882 */ /* 0x000fe20000000000 */
[----:B------:R-:W3:Y:S01]  /*0040*/  LDCU UR6, c[0x0][0x2fc] ;  /* 0x00005f80ff0677ac */ /* 0x000ee20008000800 */
[----:B0-----:R-:W-:Y:S01]  /*0050*/  VIADD R1, R1, 0xfffffff8 ;  /* 0xfffffff801017836 */ /* 0x001fe20000000000 */
[----:B------:R-:W0:Y:S04]  /*0060*/  LDCU UR5, c[0x0][0x2f8] ;  /* 0x00005f00ff0577ac */ /* 0x000e280008000800 */
[----:B------:R-:W4:Y:S01]  /*0070*/  S2UR UR7, SR_CTAID.X ;  /* 0x00000000000779c3 */ /* 0x000f220000002500 */
[----:B------:R-:W5:Y:S07]  /*0080*/  LDCU.64 UR36, c[0x0][0x358] ;  /* 0x00006b00ff2477ac */ /* 0x000f6e0008000a00 */
[----:B------:R-:W4:Y:S01]  /*0090*/  LDC R3, c[0x0][0x360] ;  /* 0x0000d800ff037b82 */ /* 0x000f220000000800 */
[----:B--2---:R-:W-:Y:S01]  /*00a0*/  ULEA UR39, UR38, UR4, 0x18 ;  /* 0x0000000426277291 */ /* 0x004fe2000f8ec0ff */
[----:B0-----:R-:W-:Y:S01]  /*00b0*/  IADD3 R8, P0, PT, R1, UR5, RZ ;  /* 0x0000000501087c10 */ /* 0x001fe2000ff1e0ff */
[----:B------:R-:W-:-:S04]  /*00c0*/  UIADD3 UR4, UPT, UPT, UR4, 0x4000, URZ ;  /* 0x0000400004047890 */ /* 0x000fc8000fffe0ff */
[----:B------:R-:W-:Y:S01]  /*00d0*/  ULEA UR38, UR38, UR4, 0x18 ;  /* 0x0000000426267291 */ /* 0x000fe2000f8ec0ff */
[----:B-1----:R-:W-:Y:S02]  /*00e0*/  IMAD.SHL.U32 R17, R18, 0x4, RZ ;  /* 0x0000000412117824 */ /* 0x002fe400078e00ff */
[----:B---3--:R-:W-:-:S03]  /*00f0*/  IMAD.X R9, RZ, RZ, UR6, P0 ;  /* 0x00000006ff097e24 */ /* 0x008fc600080e06ff */
[----:B------:R-:W-:Y:S04]  /*0100*/  STS [R17+UR39], RZ ;  /* 0x000000ff11007988 */ /* 0x000fe80008000827 */
[----:B------:R-:W-:Y:S01]  /*0110*/  STS [R17+UR39+0x800], RZ ;  /* 0x000800ff11007988 */ /* 0x000fe20008000827 */
[----:B----4-:R-:W-:-:S03]  /*0120*/  IMAD R0, R3, UR7, R18 ;  /* 0x0000000703007c24 */ /* 0x010fc6000f8e0212 */
[----:B------:R-:W-:Y:S02]  /*0130*/  STS [R17+UR39+0x1000], RZ ;  /* 0x001000ff11007988 */ /* 0x000fe40008000827 */
[----:B------:R-:W-:Y:S02]  /*0140*/  SHF.R.U32.HI R11, RZ, 0x2, R0 ;  /* 0x00000002ff0b7819 */ /* 0x000fe40000011600 */
[----:B------:R-:W-:Y:S04]  /*0150*/  STS [R17+UR39+0x1800], RZ ;  /* 0x001800ff11007988 */ /* 0x000fe80008000827 */
[----:B------:R-:W-:Y:S04]  /*0160*/  STS [R17+UR39+0x2000], RZ ;  /* 0x002000ff11007988 */ /* 0x000fe80008000827 */
[----:B------:R-:W-:Y:S04]  /*0170*/  STS [R17+UR39+0x2800], RZ ;  /* 0x002800ff11007988 */ /* 0x000fe80008000827 */
[----:B------:R-:W-:Y:S04]  /*0180*/  STS [R17+UR39+0x3000], RZ ;  /* 0x003000ff11007988 */ /* 0x000fe80008000827 */
[----:B------:R-:W-:Y:S01]  /*0190*/  STS [R17+UR39+0x3800], RZ ;  /* 0x003800ff11007988 */ /* 0x000fe20008000827 */
[----:B------:R-:W-:Y:S06]  /*01a0*/  BAR.SYNC.DEFER_BLOCKING 0x0 ;  /* 0x0000000000007b1d */ /* 0x000fec0000010000 */
[----:B------:R0:W-:Y:S02]  /*01b0*/  STS [R17+UR38], RZ ;  /* 0x000000ff11007988 */ /* 0x0001e40008000826 */
[----:B------:R-:W-:Y:S01]  /*01c0*/  BAR.SYNC.DEFER_BLOCKING 0x0 ;  /* 0x0000000000007b1d */ /* 0x000fe20000010000 */
[----:B------:R-:W-:-:S07]  /*01d0*/  CS2R.32 R13, SR_CLOCKLO ;  /* 0x00000000000d7805 */ /* 0x000fce0000005000 */
[----:B------:R-:W5:Y:S02]  /*01e0*/  LDC.64 R6, c[0x0][0x380] ;  /* 0x0000e000ff067b82 */ /* 0x000f640000000a00 */
[----:B-----5:R-:W2:Y:S04]  /*01f0*/  LDG.E.64 R2, desc[UR36][R6.64+0x18] ;  /* 0x0000182406027981 */ /* 0x020ea8000c1e1b00 */
[----:B------:R-:W3:Y:S02]  /*0200*/  LDG.E.64 R22, desc[UR36][R6.64+0x8] ;  /* 0x0000082406167981 */ /* 0x000ee4000c1e1b00 */
[----:B------:R-:W1:Y:S01]  /*0210*/  S2UR UR6, SR_SWINHI ;  /* 0x00000000000679c3 */ /* 0x000e620000002f00 */
[----:B--2---:R-:W-:-:S05]  /*0220*/  IMAD.WIDE.U32 R2, R11, 0x8, R2 ;  /* 0x000000080b027825 */ /* 0x004fca00078e0002 */
[----:B------:R2:W4:Y:S01]  /*0230*/  LD.E.64 R4, desc[UR36][R2.64] ;  /* 0x0000002402047980 */ /* 0x000522000c101b00 */
[----:B------:R-:W-:Y:S02]  /*0240*/  IMAD.SHL.U32 R10, R18, 0x20, RZ ;  /* 0x00000020120a7824 */ /* 0x000fe400078e00ff */
[----:B------:R-:W-:Y:S01]  /*0250*/  IMAD.MOV.U32 R15, RZ, RZ, 0x343fd ;  /* 0x000343fdff0f7424 */ /* 0x000fe200078e00ff */
[----:B------:R-:W-:Y:S01]  /*0260*/  UMOV UR4, UR39 ;  /* 0x0000002700047c82 */ /* 0x000fe20008000000 */
[----:B-1----:R-:W-:Y:S01]  /*0270*/  UMOV UR5, UR6 ;  /* 0x0000000600057c82 */ /* 0x002fe20008000000 */
[----:B------:R-:W-:Y:S01]  /*0280*/  LOP3.LUT R10, R10, 0x7f80, RZ, 0xc0, !PT ;  /* 0x00007f800a0a7812 */ /* 0x000fe200078ec0ff */
[----:B------:R-:W-:Y:S02]  /*0290*/  IMAD R0, R0, R15, 0x343fd ;  /* 0x000343fd00007424 */ /* 0x000fe400078e020f */
[----:B------:R-:W-:Y:S01]  /*02a0*/  IMAD.SHL.U32 R11, R11, 0x20, RZ ;  /* 0x000000200b0b7824 */ /* 0x000fe200078e00ff */
[----:B------:R-:W-:Y:S01]  /*02b0*/  IADD3 R10, P1, PT, R10, UR4, RZ ;  /* 0x000000040a0a7c10 */ /* 0x000fe2000ff3e0ff */
[----:B------:R-:W-:-:S02]  /*02c0*/  IMAD R0, R0, R13, 0x269ec3 ;  /* 0x00269ec300007424 */ /* 0x000fc400078e020d */
[----:B------:R-:W-:Y:S01]  /*02d0*/  IMAD.SHL.U32 R16, R18, 0x8, RZ ;  /* 0x0000000812107824 */ /* 0x000fe200078e00ff */
[----:B------:R-:W-:Y:S01]  /*02e0*/  BSSY.RECONVERGENT B0, `(.L_x_0) ;  /* 0x0000026000007945 */ /* 0x000fe20003800200 */
[----:B---3--:R-:W-:Y:S01]  /*02f0*/  IMAD.WIDE.U32 R22, R11, 0x8, R22 ;  /* 0x000000080b167825 */ /* 0x008fe200078e0016 */
[----:B0-----:R-:W-:-:S03]  /*0300*/  LOP3.LUT R17, R17, 0xff0, RZ, 0xc0, !PT ;  /* 0x00000ff011117812 */ /* 0x001fc600078ec0ff */
[----:B------:R-:W-:Y:S01]  /*0310*/  IMAD.X R11, RZ, RZ, UR5, P1 ;  /* 0x00000005ff0b7e24 */ /* 0x000fe200088e06ff */
[----:B------:R-:W-:Y:S02]  /*0320*/  LOP3.LUT R18, R18, 0x3, RZ, 0xc0, !PT ;  /* 0x0000000312127812 */ /* 0x000fe400078ec0ff */
[----:B------:R-:W-:Y:S02]  /*0330*/  LOP3.LUT R16, R16, 0x1fe0, RZ, 0xc0, !PT ;  /* 0x00001fe010107812 */ /* 0x000fe400078ec0ff */
[----:B--2---:R-:W-:Y:S02]  /*0340*/  LOP3.LUT R2, R0, 0xfffffff, RZ, 0xc0, !PT ;  /* 0x0fffffff00027812 */ /* 0x004fe400078ec0ff */
[----:B----4-:R-:W-:-:S04]  /*0350*/  SHF.R.U32.HI R12, RZ, 0x1c, R5 ;  /* 0x0000001cff0c7819 */ /* 0x010fc80000011605 */
[----:B------:R-:W-:-:S13]  /*0360*/  ISETP.GT.U32.AND P0, PT, R12, 0x8, PT ;  /* 0x000000080c00780c */ /* 0x000fda0003f04070 */
[----:B------:R-:W-:Y:S05]  /*0370*/  @P0 BRA `(.L_x_1) ;  /* 0x0000000000500947 */ /* 0x000fea0003800000 */
[C---:B------:R-:W-:Y:S01]  /*0380*/  ISETP.GT.U32.AND P0, PT, R12.reuse, 0xffff, PT ;  /* 0x0000ffff0c00780c */ /* 0x040fe20003f04070 */
[----:B------:R-:W-:Y:S01]  /*0390*/  IMAD.MOV.U32 R3, RZ, RZ, 0x1 ;  /* 0x00000001ff037424 */ /* 0x000fe200078e00ff */
[----:B------:R-:W0:Y:S02]  /*03a0*/  LDCU.64 UR4, c[0x0][0x380] ;  /* 0x00007000ff0477ac */ /* 0x000e240008000a00 */
[----:B------:R-:W-:-:S04]  /*03b0*/  SEL R0, R12, 0xffff, !P0 ;  /* 0x0000ffff0c007807 */ /* 0x000fc80004000000 */
[----:B------:R-:W-:-:S04]  /*03c0*/  LOP3.LUT R0, R0, 0xffff, RZ, 0xc0, !PT ;  /* 0x0000ffff00007812 */ /* 0x000fc800078ec0ff */
[----:B------:R-:W-:-:S04]  /*03d0*/  SHF.L.U32 R0, R3, R0, RZ ;  /* 0x0000000003007219 */ /* 0x000fc800000006ff */
[----:B------:R-:W-:Y:S01]  /*03e0*/  LOP3.LUT P0, RZ, R0, 0x48, RZ, 0xc0, !PT ;  /* 0x0000004800ff7812 */ /* 0x000fe2000780c0ff */
[----:B0-----:R-:W-:Y:S02]  /*03f0*/  IMAD.U32 R3, RZ, RZ, UR4 ;  /* 0x00000004ff037e24 */ /* 0x001fe4000f8e00ff */
[----:B------:R-:W-:-:S10]  /*0400*/  IMAD.U32 R12, RZ, RZ, UR5 ;  /* 0x00000005ff0c7e24 */ /* 0x000fd4000f8e00ff */
[----:B------:R-:W-:Y:S05]  /*0410*/  @P0 BRA `(.L_x_2) ;  /* 0x0000000000480947 */ /* 0x000fea0003800000 */
[----:B------:R-:W-:-:S13]  /*0420*/  LOP3.LUT P0, RZ, R0, 0x90, RZ, 0xc0, !PT ;  /* 0x0000009000ff7812 */ /* 0x000fda000780c0ff */
[----:B------:R-:W-:Y:S05]  /*0430*/  @!P0 BRA `(.L_x_3) ;  /* 0x0000000000188947 */ /* 0x000fea0003800000 */
[----:B------:R-:W2:Y:S01]  /*0440*/  LDG.E.64 R6, desc[UR36][R6.64+0x10] ;  /* 0x0000102406067981 */ /* 0x000ea2000c1e1b00 */
[----:B------:R-:W-:-:S05]  /*0450*/  IMAD.SHL.U32 R3, R5, 0x8, RZ ;  /* 0x0000000805037824 */ /* 0x000fca00078e00ff */
[----:B------:R-:W-:-:S04]  /*0460*/  LOP3.LUT R3, R3, 0x7ffffff8, RZ, 0xc0, !PT ;  /* 0x7ffffff803037812 */ /* 0x000fc800078ec0ff */
[----:B--2---:R-:W-:-:S05]  /*0470*/  IADD3 R3, P0, PT, R6, R3, RZ ;  /* 0x0000000306037210 */ /* 0x004fca0007f1e0ff */
[----:B------:R-:W-:Y:S01]  /*0480*/  IMAD.X R12, RZ, RZ, R7, P0 ;  /* 0x000000ffff0c7224 */ /* 0x000fe200000e0607 */
[----:B------:R-:W-:Y:S07]  /*0490*/  BRA `(.L_x_2) ;  /* 0x0000000000287947 */ /* 0x000fee0003800000 */
.L_x_3:
[----:B------:R-:W-:-:S13]  /*04a0*/  LOP3.LUT P0, RZ, R0, 0x120, RZ, 0xc0, !PT ;  /* 0x0000012000ff7812 */ /* 0x000fda000780c0ff */
[----:B------:R-:W-:Y:S05]  /*04b0*/  @P0 BRA `(.L_x_4) ;  /* 0x00000000000c0947 */ /* 0x000fea0003800000 */
.L_x_1:
[----:B------:R-:W-:Y:S02]  /*04c0*/  IMAD.MOV.U32 R3, RZ, RZ, RZ ;  /* 0x000000ffff037224 */ /* 0x000fe400078e00ff */
[----:B------:R-:W-:Y:S01]  /*04d0*/  IMAD.MOV.U32 R12, RZ, RZ, RZ ;  /* 0x000000ffff0c7224 */ /* 0x000fe200078e00ff */
[----:B------:R-:W-:Y:S06]  /*04e0*/  BRA `(.L_x_2) ;  /* 0x0000000000147947 */ /* 0x000fec0003800000 */
.L_x_4:
[----:B------:R-:W2:Y:S01]  /*04f0*/  LDG.E.64 R6, desc[UR36][R6.64+0x10] ;  /* 0x0000102406067981 */ /* 0x000ea2000c1e1b00 */
[----:B------:R-:W-:-:S05]  /*0500*/  IMAD.SHL.U32 R0, R5, 0x8, RZ ;  /* 0x0000000805007824 */ /* 0x000fca00078e00ff */
[----:B------:R-:W-:-:S04]  /*0510*/  LOP3.LUT R3, R0, 0x7ffffff8, RZ, 0xc0, !PT ;  /* 0x7ffffff800037812 */ /* 0x000fc800078ec0ff */
[----:B--2---:R-:W-:-:S04]  /*0520*/  IADD3 R3, P0, P1, R6, 0x4, R3 ;  /* 0x0000000406037810 */ /* 0x004fc8000791e003 */
[----:B------:R-:W-:-:S09]  /*0530*/  IADD3.X R12, PT, PT, R7, RZ, RZ, P0, P1 ;  /* 0x000000ff070c7210 */ /* 0x000fd200007e24ff */
.L_x_2:
[----:B------:R-:W-:Y:S05]  /*0540*/  BSYNC.RECONVERGENT B0 ;  /* 0x0000000000007941 */ /* 0x000fea0003800200 */
.L_x_0:
[----:B------:R-:W-:Y:S01]  /*0550*/  ISETP.NE.AND P0, PT, R4, RZ, PT ;  /* 0x000000ff0400720c */ /* 0x000fe20003f05270 */
[----:B------:R-:W-:Y:S01]  /*0560*/  IMAD.MOV.U32 R6, RZ, RZ, R3 ;  /* 0x000000ffff067224 */ /* 0x000fe200078e0003 */
[----:B------:R-:W-:Y:S01]  /*0570*/  BSSY.RECONVERGENT B6, `(.L_x_5) ;  /* 0x000000e000067945 */ /* 0x000fe20003800200 */
[----:B------:R-:W-:Y:S01]  /*0580*/  IMAD.MOV.U32 R7, RZ, RZ, R12 ;  /* 0x000000ffff077224 */ /* 0x000fe200078e000c */
[----:B------:R-:W-:-:S13]  /*0590*/  ISETP.NE.OR P0, PT, R18, RZ, !P0 ;  /* 0x000000ff1200720c */ /* 0x000fda0004705670 */
[----:B------:R0:W-:Y:S04]  /*05a0*/  @!P0 ST.E desc[UR36][R6.64], R4 ;  /* 0x0000000406008985 */ /* 0x0001e8000c101924 */
[----:B------:R0:W-:Y:S01]  /*05b0*/  STL [R1], RZ ;  /* 0x000000ff01007387 */ /* 0x0001e20000100800 */
[----:B------:R-:W-:Y:S06]  /*05c0*/  BAR.SYNC.DEFER_BLOCKING 0x0 ;  /* 0x0000000000007b1d */ /* 0x000fec0000010000 */
[----:B------:R-:W-:Y:S05]  /*05d0*/  @P0 BRA `(.L_x_6) ;  /* 0x00000000001c0947 */ /* 0x000fea0003800000 */
[----:B------:R-:W1:Y:S01]  /*05e0*/  LDCU.64 UR4, c[0x0][0x380] ;  /* 0x00007000ff0477ac */ /* 0x000e620008000a00 */
[----:B0-----:R-:W-:Y:S01]  /*05f0*/  IMAD.MOV.U32 R6, RZ, RZ, R5 ;  /* 0x000000ffff067224 */ /* 0x001fe200078e0005 */
[----:B------:R-:W-:Y:S01]  /*0600*/  MOV R20, 0x650 ;  /* 0x0000065000147802 */ /* 0x000fe20000000f00 */
[----:B------:R-:W-:Y:S02]  /*0610*/  IMAD.MOV.U32 R21, RZ, RZ, 0x0 ;  /* 0x00000000ff157424 */ /* 0x000fe400078e00ff */
[----:B-1----:R-:W-:Y:S02]  /*0620*/  IMAD.U32 R4, RZ, RZ, UR4 ;  /* 0x00000004ff047e24 */ /* 0x002fe4000f8e00ff */
[----:B------:R-:W-:-:S07]  /*0630*/  IMAD.U32 R5, RZ, RZ, UR5 ;  /* 0x00000005ff057e24 */ /* 0x000fce000f8e00ff */
[----:B------:R-:W-:Y:S05]  /*0640*/  CALL.REL.NOINC `($_Z13global_expandP3NetP4Book$_Z6expandP6WorkerP3NetP4BookjPjS5_) ;  /* 0x0000003400b87944 */ /* 0x000fea0003c00000 */
.L_x_6:
[----:B------:R-:W-:Y:S05]  /*0650*/  BSYNC.RECONVERGENT B6 ;  /* 0x0000000000067941 */ /* 0x000fea0003800200 */
.L_x_5:
[----:B------:R-:W-:Y:S01]  /*0660*/  BAR.SYNC.DEFER_BLOCKING 0x0 ;  /* 0x0000000000007b1d */ /* 0x000fe20000010000 */
[----:B------:R-:W-:-:S07]  /*0670*/  IMAD.MOV.U32 R3, RZ, RZ, RZ ;  /* 0x000000ffff037224 */ /* 0x000fce00078e00ff */
.L_x_75:
[----:B---3--:R-:W-:Y:S01]  /*0680*/  IMAD.IADD R0, R16, 0x1, R3 ;  /* 0x0000000110007824 */ /* 0x008fe200078e0203 */
[----:B------:R-:W-:Y:S01]  /*0690*/  BSSY.RECONVERGENT B0, `(.L_x_7) ;  /* 0x000003c000007945 */ /* 0x000fe20003800200 */
[----:B------:R-:W-:Y:S01]  /*06a0*/  VIADD R3, R3, 0x1 ;  /* 0x0000000103037836 */ /* 0x000fe20000000000 */
[----:B------:R-:W-:Y:S02]  /*06b0*/  CS2R R26, SRZ ;  /* 0x00000000001a7805 */ /* 0x000fe4000001ff00 */
[----:B01----:R-:W-:Y:S02]  /*06c0*/  CS2R R24, SRZ ;  /* 0x0000000000187805 */ /* 0x003fe4000001ff00 */
[----:B------:R-:W-:Y:S02]  /*06d0*/  LEA R0, R0, UR39, 0x2 ;  /* 0x0000002700007c11 */ /* 0x000fe4000f8e10ff */
[----:B------:R-:W-:-:S04]  /*06e0*/  ISETP.NE.AND P3, PT, R3, 0x20, PT ;  /* 0x000000200300780c */ /* 0x000fc80003f65270 */
[----:B------:R-:W0:Y:S02]  /*06f0*/  LDS R0, [R0] ;  /* 0x0000000000007984 */ /* 0x000e240000000800 */
[----:B0---4-:R-:W-:-:S04]  /*0700*/  SHF.R.U32.HI R4, RZ, 0x1c, R0 ;  /* 0x0000001cff047819 */ /* 0x011fc80000011600 */
[----:B------:R-:W-:-:S13]  /*0710*/  ISETP.GT.U32.AND P0, PT, R4, 0x8, PT ;  /* 0x000000080400780c */ /* 0x000fda0003f04070 */
[----:B--2---:R-:W-:Y:S05]  /*0720*/  @P0 BRA `(.L_x_8) ;  /* 0x0000000000c80947 */ /* 0x004fea0003800000 */
[C---:B------:R-:W-:Y:S01]  /*0730*/  ISETP.GT.U32.AND P0, PT, R4.reuse, 0xffff, PT ;  /* 0x0000ffff0400780c */ /* 0x040fe20003f04070 */
[----:B------:R-:W-:Y:S01]  /*0740*/  IMAD.MOV.U32 R5, RZ, RZ, 0x1 ;  /* 0x00000001ff057424 */ /* 0x000fe200078e00ff */
[----:B------:R-:W0:Y:S01]  /*0750*/  LDCU.64 UR4, c[0x0][0x380] ;  /* 0x00007000ff0477ac */ /* 0x000e220008000a00 */
[----:B------:R-:W-:Y:S01]  /*0760*/  BSSY.RELIABLE B1, `(.L_x_9) ;  /* 0x0000020000017945 */ /* 0x000fe20003800100 */
        /* <DEDUP_REMOVED lines=8> */
[----:B------:R-:W-:Y:S05]  /*07f0*/  @P0 BRA `(.L_x_11) ;  /* 0x00000000002c0947 */ /* 0x000fea0003800000 */
[----:B------:R-:W-:Y:S02]  /*0800*/  LOP3.LUT P0, RZ, R4, 0x120, RZ, 0xc0, !PT ;  /* 0x0000012004ff7812 */ /* 0x000fe4000780c0ff */
[----:B------:R-:W-:-:S11]  /*0810*/  CS2R R24, SRZ ;  /* 0x0000000000187805 */ /* 0x000fd6000001ff00 */
[----:B------:R-:W-:Y:S05]  /*0820*/  @!P0 BREAK.RELIABLE B1 ;  /* 0x0000000000018942 */ /* 0x000fea0003800100 */
[----:B------:R-:W-:Y:S05]  /*0830*/  @!P0 BRA `(.L_x_8) ;  /* 0x0000000000848947 */ /* 0x000fea0003800000 */
[----:B------:R-:W0:Y:S02]  /*0840*/  LDC.64 R4, c[0x0][0x380] ;  /* 0x0000e000ff047b82 */ /* 0x000e240000000a00 */
[----:B0-----:R-:W2:Y:S01]  /*0850*/  LDG.E.64 R4, desc[UR36][R4.64+0x10] ;  /* 0x0000102404047981 */ /* 0x001ea2000c1e1b00 */
[----:B------:R-:W-:-:S05]  /*0860*/  IMAD.SHL.U32 R6, R0, 0x8, RZ ;  /* 0x0000000800067824 */ /* 0x000fca00078e00ff */
[----:B------:R-:W-:-:S04]  /*0870*/  LOP3.LUT R7, R6, 0x7ffffff8, RZ, 0xc0, !PT ;  /* 0x7ffffff806077812 */ /* 0x000fc800078ec0ff */
[----:B--2---:R-:W-:-:S04]  /*0880*/  IADD3 R6, P0, P1, R4, 0x4, R7 ;  /* 0x0000000404067810 */ /* 0x004fc8000791e007 */
[----:B------:R-:W-:Y:S01]  /*0890*/  IADD3.X R7, PT, PT, R5, RZ, RZ, P0, P1 ;  /* 0x000000ff05077210 */ /* 0x000fe200007e24ff */
[----:B------:R-:W-:Y:S08]  /*08a0*/  BRA `(.L_x_12) ;  /* 0x00000000002c7947 */ /* 0x000ff00003800000 */
.L_x_11:
[----:B------:R-:W0:Y:S02]  /*08b0*/  LDC.64 R4, c[0x0][0x380] ;  /* 0x0000e000ff047b82 */ /* 0x000e240000000a00 */
[----:B0-----:R-:W2:Y:S01]  /*08c0*/  LDG.E.64 R4, desc[UR36][R4.64+0x10] ;  /* 0x0000102404047981 */ /* 0x001ea2000c1e1b00 */
[----:B------:R-:W-:-:S05]  /*08d0*/  IMAD.SHL.U32 R6, R0, 0x8, RZ ;  /* 0x0000000800067824 */ /* 0x000fca00078e00ff */
[----:B------:R-:W-:-:S04]  /*08e0*/  LOP3.LUT R7, R6, 0x7ffffff8, RZ, 0xc0, !PT ;  /* 0x7ffffff806077812 */ /* 0x000fc800078ec0ff */
[----:B--2---:R-:W-:-:S05]  /*08f0*/  IADD3 R6, P0, PT, R4, R7, RZ ;  /* 0x0000000704067210 */ /* 0x004fca0007f1e0ff */
[----:B------:R-:W-:-:S08]  /*0900*/  IMAD.X R7, RZ, RZ, R5, P0 ;  /* 0x000000ffff077224 */ /* 0x000fd000000e0605 */
.L_x_10:
[----:B------:R-:W-:Y:S02]  /*0910*/  ISETP.NE.U32.AND P0, PT, R6, RZ, PT ;  /* 0x000000ff0600720c */ /* 0x000fe40003f05070 */
[----:B------:R-:W-:Y:S02]  /*0920*/  CS2R R24, SRZ ;  /* 0x0000000000187805 */ /* 0x000fe4000001ff00 */
[----:B------:R-:W-:-:S13]  /*0930*/  ISETP.NE.AND.EX P0, PT, R7, RZ, PT, P0 ;  /* 0x000000ff0700720c */ /* 0x000fda0003f05300 */
[----:B------:R-:W-:Y:S05]  /*0940*/  @!P0 BREAK.RELIABLE B1 ;  /* 0x0000000000018942 */ /* 0x000fea0003800100 */
[----:B------:R-:W-:Y:S05]  /*0950*/  @!P0 BRA `(.L_x_8) ;  /* 0x00000000003c8947 */ /* 0x000fea0003800000 */
.L_x_12:
[----:B------:R-:W-:Y:S05]  /*0960*/  BSYNC.RELIABLE B1 ;  /* 0x0000000000017941 */ /* 0x000fea0003800100 */
.L_x_9:
[----:B------:R-:W2:Y:S01]  /*0970*/  LD.E R8, desc[UR36][R6.64] ;  /* 0x0000002406087980 */ /* 0x000ea2000c101900 */
[----:B------:R-:W-:Y:S02]  /*0980*/  CS2R R24, SRZ ;  /* 0x0000000000187805 */ /* 0x000fe4000001ff00 */
[----:B--2---:R-:W-:-:S04]  /*0990*/  LOP3.LUT R4, R8, 0xf0000000, RZ, 0xc0, !PT ;  /* 0xf000000008047812 */ /* 0x004fc800078ec0ff */
[----:B------:R-:W-:-:S13]  /*09a0*/  ISETP.NE.AND P0, PT, R4, 0x10000000, PT ;  /* 0x100000000400780c */ /* 0x000fda0003f05270 */
[----:B------:R-:W-:Y:S05]  /*09b0*/  @P0 BRA `(.L_x_8) ;  /* 0x0000000000240947 */ /* 0x000fea0003800000 */
[----:B------:R-:W0:Y:S02]  /*09c0*/  LDC.64 R4, c[0x0][0x388] ;  /* 0x0000e200ff047b82 */ /* 0x000e240000000a00 */
[----:B0-----:R-:W2:Y:S01]  /*09d0*/  LDG.E.64 R4, desc[UR36][R4.64] ;  /* 0x0000002404047981 */ /* 0x001ea2000c1e1b00 */
[----:B------:R-:W-:-:S05]  /*09e0*/  IMAD.SHL.U32 R8, R8, 0x8, RZ ;  /* 0x0000000808087824 */ /* 0x000fca00078e00ff */
[----:B------:R-:W-:-:S04]  /*09f0*/  LOP3.LUT R25, R8, 0x7ffffff8, RZ, 0xc0, !PT ;  /* 0x7ffffff808197812 */ /* 0x000fc800078ec0ff */
[----:B--2---:R-:W-:-:S05]  /*0a00*/  IADD3 R24, P0, PT, R4, R25, RZ ;  /* 0x0000001904187210 */ /* 0x004fca0007f1e0ff */
[----:B------:R-:W-:-:S06]  /*0a10*/  IMAD.X R25, RZ, RZ, R5, P0 ;  /* 0x000000ffff197224 */ /* 0x000fcc00000e0605 */
[----:B------:R-:W5:Y:S01]  /*0a20*/  LD.E.64 R24, desc[UR36][R24.64] ;  /* 0x0000002418187980 */ /* 0x000f62000c101b00 */
[----:B------:R-:W-:Y:S02]  /*0a30*/  IMAD.MOV.U32 R26, RZ, RZ, R6 ;  /* 0x000000ffff1a7224 */ /* 0x000fe400078e0006 */
[----:B------:R-:W-:-:S07]  /*0a40*/  IMAD.MOV.U32 R27, RZ, RZ, R7 ;  /* 0x000000ffff1b7224 */ /* 0x000fce00078e0007 */
.L_x_8:
[----:B------:R-:W-:Y:S05]  /*0a50*/  BSYNC.RECONVERGENT B0 ;  /* 0x0000000000007941 */ /* 0x000fea0003800200 */
.L_x_7:
[----:B-----5:R-:W-:Y:S01]  /*0a60*/  ISETP.NE.U32.AND P0, PT, R24, RZ, PT ;  /* 0x000000ff1800720c */ /* 0x020fe20003f05070 */
[----:B------:R-:W-:Y:S03]  /*0a70*/  BSSY B1, `(.L_x_13) ;  /* 0x0000207000017945 */ /* 0x000fe60003800000 */
[----:B------:R-:W-:-:S04]  /*0a80*/  ISETP.NE.AND.EX P0, PT, R25, RZ, PT, P0 ;  /* 0x000000ff1900720c */ /* 0x000fc80003f05300 */
[----:B------:R-:W-:-:S13]  /*0a90*/  ISETP.EQ.AND P0, PT, R18, RZ, P0 ;  /* 0x000000ff1200720c */ /* 0x000fda0000702270 */
[----:B------:R-:W-:Y:S05]  /*0aa0*/  @!P0 BRA `(.L_x_14) ;  /* 0x00000020000c8947 */ /* 0x000fea0003800000 */
[----:B------:R0:W5:Y:S01]  /*0ab0*/  LD.E R5, desc[UR36][R24.64+0x10] ;  /* 0x0000102418057980 */ /* 0x000162000c101900 */
[----:B------:R-:W-:Y:S01]  /*0ac0*/  BSSY B0, `(.L_x_15) ;  /* 0x00001fe000007945 */ /* 0x000fe20003800000 */
[----:B------:R-:W-:-:S07]  /*0ad0*/  IMAD.MOV.U32 R6, RZ, RZ, RZ ;  /* 0x000000ffff067224 */ /* 0x000fce00078e00ff */
.L_x_35:
[----:B-1----:R-:W1:Y:S02]  /*0ae0*/  LDC.64 R28, c[0x0][0x380] ;  /* 0x0000e000ff1c7b82 */ /* 0x002e640000000a00 */
[----:B-123--:R-:W2:Y:S01]  /*0af0*/  LDG.E.64 R12, desc[UR36][R28.64+0x10] ;  /* 0x000010241c0c7981 */ /* 0x00eea2000c1e1b00 */
[----:B-----5:R-:W-:Y:S02]  /*0b00*/  IADD3 R4, PT, PT, -R6, R2, R5 ;  /* 0x0000000206047210 */ /* 0x020fe40007ffe105 */
[----:B------:R-:W-:Y:S01]  /*0b10*/  CS2R R8, SRZ ;  /* 0x0000000000087805 */ /* 0x000fe2000001ff00 */
[----:B------:R-:W-:Y:S01]  /*0b20*/  IMAD.MOV.U32 R10, RZ, RZ, -0x3 ;  /* 0xfffffffdff0a7424 */ /* 0x000fe200078e00ff */
[----:B------:R-:W-:Y:S05]  /*0b30*/  YIELD ;  /* 0x0000000000007946 */ /* 0x000fea0003800000 */
[----:B------:R-:W-:Y:S01]  /*0b40*/  ISETP.GT.U32.AND P1, PT, R4, 0x10000000, PT ;  /* 0x100000000400780c */ /* 0x000fe20003f24070 */
[----:B------:R-:W-:-:S03]  /*0b50*/  IMAD.MOV.U32 R11, RZ, RZ, -0x3 ;  /* 0xfffffffdff0b7424 */ /* 0x000fc600078e00ff */
[----:B------:R-:W-:-:S05]  /*0b60*/  SEL R2, R2, RZ, !P1 ;  /* 0x000000ff02027207 */ /* 0x000fca0004800000 */
[----:B--2---:R-:W-:-:S05]  /*0b70*/  IMAD.WIDE.U32 R12, R2, 0x8, R12 ;  /* 0x00000008020c7825 */ /* 0x004fca00078e000c */
[----:B------:R1:W2:Y:S01]  /*0b80*/  ATOM.E.CAS.64.STRONG.GPU P1, R8, [R12], R8, R10 ;  /* 0x000000080c08738b */ /* 0x0002a2000012e50a */
[----:B------:R-:W-:Y:S01]  /*0b90*/  BSSY.RECONVERGENT B2, `(.L_x_16) ;  /* 0x000000a000027945 */ /* 0x000fe20003800200 */
[----:B--2---:R-:W-:Y:S02]  /*0ba0*/  IMAD.MOV.U32 R14, RZ, RZ, R8 ;  /* 0x000000ffff0e7224 */ /* 0x004fe400078e0008 */
[----:B------:R-:W-:Y:S01]  /*0bb0*/  IMAD.MOV.U32 R15, RZ, RZ, R9 ;  /* 0x000000ffff0f7224 */ /* 0x000fe200078e0009 */
[----:B-1----:R-:W-:Y:S06]  /*0bc0*/  @P1 BRA `(.L_x_17) ;  /* 0x0000000000181947 */ /* 0x002fec0003800000 */
[----:B------:R-:W2:Y:S02]  /*0bd0*/  LD.E.64 R14, [R12] ;  /* 0x000000000c0e7980 */ /* 0x000ea40000100b00 */
[----:B--2---:R-:W-:-:S04]  /*0be0*/  ISETP.EQ.U32.AND P1, PT, R14, RZ, PT ;  /* 0x000000ff0e00720c */ /* 0x004fc80003f22070 */
[----:B------:R-:W-:-:S04]  /*0bf0*/  ISETP.NE.U32.OR.EX P1, PT, R15, RZ, !PT, !P1 ;  /* 0x000000ff0f00720c */ /* 0x000fc80007f25590 */
[----:B------:R-:W-:Y:S02]  /*0c00*/  SEL R8, R14, 0xfffffffd, P1 ;  /* 0xfffffffd0e087807 */ /* 0x000fe40000800000 */
[----:B------:R-:W-:-:S05]  /*0c10*/  SEL R9, R15, 0xfffffffd, P1 ;  /* 0xfffffffd0f097807 */ /* 0x000fca0000800000 */
[----:B------:R1:W-:Y:S02]  /*0c20*/  ST.E.64 [R12], R8 ;  /* 0x000000000c007385 */ /* 0x0003e40000100b08 */
.L_x_17:
[----:B------:R-:W-:Y:S05]  /*0c30*/  BSYNC.RECONVERGENT B2 ;  /* 0x0000000000027941 */ /* 0x000fea0003800200 */
.L_x_16:
[----:B------:R-:W-:Y:S01]  /*0c40*/  ISETP.NE.U32.AND P1, PT, R14, RZ, PT ;  /* 0x000000ff0e00720c */ /* 0x000fe20003f25070 */
[----:B------:R-:W-:Y:S01]  /*0c50*/  BSSY B2, `(.L_x_18) ;  /* 0x00001e0000027945 */ /* 0x000fe20003800000 */
[----:B------:R-:W-:Y:S02]  /*0c60*/  IMAD.MOV.U32 R19, RZ, RZ, R6 ;  /* 0x000000ffff137224 */ /* 0x000fe400078e0006 */
[----:B------:R-:W-:-:S13]  /*0c70*/  ISETP.NE.AND.EX P1, PT, R15, RZ, PT, P1 ;  /* 0x000000ff0f00720c */ /* 0x000fda0003f25310 */
[----:B------:R-:W-:Y:S01]  /*0c80*/  @!P1 VIADD R6, R6, 0x1 ;  /* 0x0000000106069836 */ /* 0x000fe20000000000 */
[----:B------:R-:W-:Y:S06]  /*0c90*/  @!P1 BRA `(.L_x_19) ;  /* 0x0000001c006c9947 */ /* 0x000fec0003800000 */
[----:B------:R-:W-:Y:S01]  /*0ca0*/  ISETP.NE.AND P1, PT, R19, RZ, PT ;  /* 0x000000ff1300720c */ /* 0x000fe20003f25270 */
[----:B------:R-:W-:-:S12]  /*0cb0*/  IMAD.MOV.U32 R6, RZ, RZ, RZ ;  /* 0x000000ffff067224 */ /* 0x000fd800078e00ff */
[----:B------:R-:W-:Y:S05]  /*0cc0*/  @!P1 BRA `(.L_x_19) ;  /* 0x0000001c00609947 */ /* 0x000fea0003800000 */
[----:B------:R-:W-:Y:S01]  /*0cd0*/  ISETP.GE.U32.AND P1, PT, R19, 0x10, PT ;  /* 0x000000101300780c */ /* 0x000fe20003f26070 */
[----:B------:R-:W-:Y:S01]  /*0ce0*/  BSSY B3, `(.L_x_20) ;  /* 0x00000e2000037945 */ /* 0x000fe20003800000 */
[----:B------:R-:W-:Y:S02]  /*0cf0*/  IMAD.IADD R4, R2, 0x1, -R19 ;  /* 0x0000000102047824 */ /* 0x000fe400078e0a13 */
[----:B------:R-:W-:-:S09]  /*0d00*/  IMAD.MOV.U32 R7, RZ, RZ, RZ ;  /* 0x000000ffff077224 */ /* 0x000fd200078e00ff */
[----:B------:R-:W-:Y:S05]  /*0d10*/  @!P1 BRA `(.L_x_21) ;  /* 0x0000000c00789947 */ /* 0x000fea0003800000 */
[----:B------:R-:W-:Y:S01]  /*0d20*/  LOP3.LUT R7, R19, 0xfffffff0, RZ, 0xc0, !PT ;  /* 0xfffffff013077812 */ /* 0x000fe200078ec0ff */
[----:B------:R-:W-:-:S04]  /*0d30*/  VIADD R6, R4, 0x7 ;  /* 0x0000000704067836 */ /* 0x000fc80000000000 */
[----:B------:R-:W-:-:S07]  /*0d40*/  IMAD.MOV R20, RZ, RZ, -R7 ;  /* 0x000000ffff147224 */ /* 0x000fce00078e0a07 */
.L_x_22:
[----:B-12---:R-:W2:Y:S01]  /*0d50*/  LDG.E.64 R12, desc[UR36][R28.64+0x10] ;  /* 0x000010241c0c7981 */ /* 0x006ea2000c1e1b00 */
[----:B------:R-:W-:Y:S01]  /*0d60*/  IMAD.SHL.U32 R21, R6, 0x8, RZ ;  /* 0x0000000806157824 */ /* 0x000fe200078e00ff */
[----:B------:R-:W-:Y:S01]  /*0d70*/  CS2R R10, SRZ ;  /* 0x00000000000a7805 */ /* 0x000fe2000001ff00 */
[----:B------:R-:W-:Y:S01]  /*0d80*/  IMAD.MOV.U32 R9, RZ, RZ, -0x3 ;  /* 0xfffffffdff097424 */ /* 0x000fe200078e00ff */
[----:B------:R-:W-:Y:S05]  /*0d90*/  YIELD ;  /* 0x0000000000007946 */ /* 0x000fea0003800000 */
[----:B------:R-:W-:-:S05]  /*0da0*/  VIADD R8, R21, 0xffffffc8 ;  /* 0xffffffc815087836 */ /* 0x000fca0000000000 */
[----:B------:R-:W-:Y:S01]  /*0db0*/  LOP3.LUT R31, R8, 0x7ffffff8, RZ, 0xc0, !PT ;  /* 0x7ffffff8081f7812 */ /* 0x000fe200078ec0ff */
[----:B------:R-:W-:-:S03]  /*0dc0*/  IMAD.MOV.U32 R8, RZ, RZ, -0x3 ;  /* 0xfffffffdff087424 */ /* 0x000fc600078e00ff */
[----:B--2---:R-:W-:-:S05]  /*0dd0*/  IADD3 R30, P1, PT, R12, R31, RZ ;  /* 0x0000001f0c1e7210 */ /* 0x004fca0007f3e0ff */
[----:B------:R-:W-:-:S05]  /*0de0*/  IMAD.X R31, RZ, RZ, R13, P1 ;  /* 0x000000ffff1f7224 */ /* 0x000fca00008e060d */
[----:B------:R1:W-:Y:S04]  /*0df0*/  ATOM.E.CAS.64.STRONG.GPU P2, RZ, [R30], R8, R10 ;  /* 0x000000081eff738b */ /* 0x0003e8000014e50a */
[----:B-1----:R-:W2:Y:S02]  /*0e00*/  @!P2 LD.E.64 R12, [R30] ;  /* 0x000000001e0ca980 */ /* 0x002ea40000100b00 */
[----:B--2---:R-:W-:-:S04]  /*0e10*/  @!P2 ISETP.EQ.U32.AND P1, PT, R12, -0x3, PT ;  /* 0xfffffffd0c00a80c */ /* 0x004fc80003f22070 */
[----:B------:R-:W-:-:S04]  /*0e20*/  @!P2 ISETP.NE.U32.OR.EX P1, PT, R13, -0x3, !PT, !P1 ;  /* 0xfffffffd0d00a80c */ /* 0x000fc80007f25590 */
[----:B------:R-:W-:Y:S02]  /*0e30*/  @!P2 SEL R14, R12, RZ, P1 ;  /* 0x000000ff0c0ea207 */ /* 0x000fe40000800000 */
[----:B------:R-:W-:-:S05]  /*0e40*/  @!P2 SEL R15, R13, RZ, P1 ;  /* 0x000000ff0d0fa207 */ /* 0x000fca0000800000 */
[----:B------:R1:W-:Y:S04]  /*0e50*/  @!P2 ST.E.64 [R30], R14 ;  /* 0x000000001e00a385 */ /* 0x0003e80000100b0e */
[----:B------:R-:W2:Y:S01]  /*0e60*/  LDG.E.64 R12, desc[UR36][R28.64+0x10] ;  /* 0x000010241c0c7981 */ /* 0x000ea2000c1e1b00 */
[----:B------:R-:W-:Y:S01]  /*0e70*/  VIADD R32, R21, 0xffffffd0 ;  /* 0xffffffd015207836 */ /* 0x000fe20000000000 */
[----:B------:R-:W-:-:S04]  /*0e80*/  CS2R R10, SRZ ;  /* 0x00000000000a7805 */ /* 0x000fc8000001ff00 */
[----:B------:R-:W-:-:S04]  /*0e90*/  LOP3.LUT R33, R32, 0x7ffffff8, RZ, 0xc0, !PT ;  /* 0x7ffffff820217812 */ /* 0x000fc800078ec0ff */
[----:B--2---:R-:W-:-:S05]  /*0ea0*/  IADD3 R32, P1, PT, R12, R33, RZ ;  /* 0x000000210c207210 */ /* 0x004fca0007f3e0ff */
[----:B------:R-:W-:-:S05]  /*0eb0*/  IMAD.X R33, RZ, RZ, R13, P1 ;  /* 0x000000ffff217224 */ /* 0x000fca00008e060d */
[----:B------:R2:W-:Y:S04]  /*0ec0*/  ATOM.E.CAS.64.STRONG.GPU P2, RZ, [R32], R8, R10 ;  /* 0x0000000820ff738b */ /* 0x0005e8000014e50a */
[----:B--2---:R-:W2:Y:S02]  /*0ed0*/  @!P2 LD.E.64 R12, [R32] ;  /* 0x00000000200ca980 */ /* 0x004ea40000100b00 */
[----:B--2---:R-:W-:-:S04]  /*0ee0*/  @!P2 ISETP.EQ.U32.AND P1, PT, R12, -0x3, PT ;  /* 0xfffffffd0c00a80c */ /* 0x004fc80003f22070 */
[----:B------:R-:W-:-:S04]  /*0ef0*/  @!P2 ISETP.NE.U32.OR.EX P1, PT, R13, -0x3, !PT, !P1 ;  /* 0xfffffffd0d00a80c */ /* 0x000fc80007f25590 */
[----:B-1----:R-:W-:Y:S02]  /*0f00*/  @!P2 SEL R14, R12, RZ, P1 ;  /* 0x000000ff0c0ea207 */ /* 0x002fe40000800000 */
        /* <DEDUP_REMOVED lines=64> */
[----:B------:R-:W-:Y:S02]  /*1310*/  @!P2 SEL R30, R12, RZ, P1 ;  /* 0x000000ff0c1ea207 */ /* 0x000fe40000800000 */
[----:B------:R-:W-:-:S05]  /*1320*/  @!P2 SEL R31, R13, RZ, P1 ;  /* 0x000000ff0d1fa207 */ /* 0x000fca0000800000 */
[----:B------:R2:W-:Y:S04]  /*1330*/  @!P2 ST.E.64 [R34], R30 ;  /* 0x000000002200a385 */ /* 0x0005e80000100b1e */
[----:B-1----:R-:W3:Y:S01]  /*1340*/  LDG.E.64 R14, desc[UR36][R28.64+0x10] ;  /* 0x000010241c0e7981 */ /* 0x002ee2000c1e1b00 */
[----:B------:R-:W-:Y:S01]  /*1350*/  LOP3.LUT R33, R21, 0x7ffffff8, RZ, 0xc0, !PT ;  /* 0x7ffffff815217812 */ /* 0x000fe200078ec0ff */
[----:B------:R-:W-:Y:S02]  /*1360*/  IMAD.MOV.U32 R12, RZ, RZ, -0x3 ;  /* 0xfffffffdff0c7424 */ /* 0x000fe400078e00ff */
[----:B------:R-:W-:Y:S01]  /*1370*/  IMAD.MOV.U32 R13, RZ, RZ, -0x3 ;  /* 0xfffffffdff0d7424 */ /* 0x000fe200078e00ff */
[----:B---3--:R-:W-:-:S05]  /*1380*/  IADD3 R32, P1, PT, R14, R33, RZ ;  /* 0x000000210e207210 */ /* 0x008fca0007f3e0ff */
[----:B------:R-:W-:Y:S01]  /*1390*/  IMAD.X R33, RZ, RZ, R15, P1 ;  /* 0x000000ffff217224 */ /* 0x000fe200008e060f */
[----:B------:R-:W-:-:S05]  /*13a0*/  CS2R R14, SRZ ;  /* 0x00000000000e7805 */ /* 0x000fca000001ff00 */
[----:B------:R1:W-:Y:S04]  /*13b0*/  ATOM.E.CAS.64.STRONG.GPU P2, RZ, [R32], R12, R14 ;  /* 0x0000000c20ff738b */ /* 0x0003e8000014e50e */
[----:B-1----:R-:W3:Y:S02]  /*13c0*/  @!P2 LD.E.64 R8, [R32] ;  /* 0x000000002008a980 */ /* 0x002ee40000100b00 */
[----:B---3--:R-:W-:-:S04]  /*13d0*/  @!P2 ISETP.EQ.U32.AND P1, PT, R8, -0x3, PT ;  /* 0xfffffffd0800a80c */ /* 0x008fc80003f22070 */
[----:B------:R-:W-:-:S04]  /*13e0*/  @!P2 ISETP.NE.U32.OR.EX P1, PT, R9, -0x3, !PT, !P1 ;  /* 0xfffffffd0900a80c */ /* 0x000fc80007f25590 */
[----:B--2---:R-:W-:Y:S02]  /*13f0*/  @!P2 SEL R30, R8, RZ, P1 ;  /* 0x000000ff081ea207 */ /* 0x004fe40000800000 */
[----:B------:R-:W-:-:S05]  /*1400*/  @!P2 SEL R31, R9, RZ, P1 ;  /* 0x000000ff091fa207 */ /* 0x000fca0000800000 */
[----:B------:R1:W-:Y:S04]  /*1410*/  @!P2 ST.E.64 [R32], R30 ;  /* 0x000000002000a385 */ /* 0x0003e80000100b1e */
[----:B------:R-:W2:Y:S01]  /*1420*/  LDG.E.64 R10, desc[UR36][R28.64+0x10] ;  /* 0x000010241c0a7981 */ /* 0x000ea2000c1e1b00 */
[----:B------:R-:W-:Y:S02]  /*1430*/  VIADD R8, R21, 0x8 ;  /* 0x0000000815087836 */ /* 0x000fe40000000000 */
[----:B------:R-:W-:-:S03]  /*1440*/  IMAD.MOV.U32 R9, RZ, RZ, -0x3 ;  /* 0xfffffffdff097424 */ /* 0x000fc600078e00ff */
[----:B------:R-:W-:Y:S01]  /*1450*/  LOP3.LUT R35, R8, 0x7ffffff8, RZ, 0xc0, !PT ;  /* 0x7ffffff808237812 */ /* 0x000fe200078ec0ff */
[----:B------:R-:W-:-:S03]  /*1460*/  IMAD.MOV.U32 R8, RZ, RZ, -0x3 ;  /* 0xfffffffdff087424 */ /* 0x000fc600078e00ff */
[----:B--2---:R-:W-:-:S05]  /*1470*/  IADD3 R34, P1, PT, R10, R35, RZ ;  /* 0x000000230a227210 */ /* 0x004fca0007f3e0ff */
[----:B------:R-:W-:Y:S01]  /*1480*/  IMAD.X R35, RZ, RZ, R11, P1 ;  /* 0x000000ffff237224 */ /* 0x000fe200008e060b */
[----:B------:R-:W-:-:S05]  /*1490*/  CS2R R10, SRZ ;  /* 0x00000000000a7805 */ /* 0x000fca000001ff00 */
[----:B------:R2:W-:Y:S04]  /*14a0*/  ATOM.E.CAS.64.STRONG.GPU P2, RZ, [R34], R8, R10 ;  /* 0x0000000822ff738b */ /* 0x0005e8000014e50a */
[----:B--2---:R-:W2:Y:S02]  /*14b0*/  @!P2 LD.E.64 R12, [R34] ;  /* 0x00000000220ca980 */ /* 0x004ea40000100b00 */
[----:B--2---:R-:W-:-:S04]  /*14c0*/  @!P2 ISETP.EQ.U32.AND P1, PT, R12, -0x3, PT ;  /* 0xfffffffd0c00a80c */ /* 0x004fc80003f22070 */
[----:B------:R-:W-:-:S04]  /*14d0*/  @!P2 ISETP.NE.U32.OR.EX P1, PT, R13, -0x3, !PT, !P1 ;  /* 0xfffffffd0d00a80c */ /* 0x000fc80007f25590 */
[----:B------:R-:W-:Y:S02]  /*14e0*/  @!P2 SEL R14, R12, RZ, P1 ;  /* 0x000000ff0c0ea207 */ /* 0x000fe40000800000 */
[----:B------:R-:W-:-:S05]  /*14f0*/  @!P2 SEL R15, R13, RZ, P1 ;  /* 0x000000ff0d0fa207 */ /* 0x000fca0000800000 */
[----:B------:R2:W-:Y:S04]  /*1500*/  @!P2 ST.E.64 [R34], R14 ;  /* 0x000000002200a385 */ /* 0x0005e80000100b0e */
[----:B------:R-:W3:Y:S01]  /*1510*/  LDG.E.64 R12, desc[UR36][R28.64+0x10] ;  /* 0x000010241c0c7981 */ /* 0x000ee2000c1e1b00 */
[----:B-1----:R-:W-:Y:S01]  /*1520*/  VIADD R30, R21, 0x10 ;  /* 0x00000010151e7836 */ /* 0x002fe20000000000 */
[----:B------:R-:W-:-:S04]  /*1530*/  CS2R R10, SRZ ;  /* 0x00000000000a7805 */ /* 0x000fc8000001ff00 */
[----:B------:R-:W-:-:S04]  /*1540*/  LOP3.LUT R31, R30, 0x7ffffff8, RZ, 0xc0, !PT ;  /* 0x7ffffff81e1f7812 */ /* 0x000fc800078ec0ff */
[----:B---3--:R-:W-:-:S05]  /*1550*/  IADD3 R30, P1, PT, R12, R31, RZ ;  /* 0x0000001f0c1e7210 */ /* 0x008fca0007f3e0ff */
[----:B------:R-:W-:-:S05]  /*1560*/  IMAD.X R31, RZ, RZ, R13, P1 ;  /* 0x000000ffff1f7224 */ /* 0x000fca00008e060d */
        /* <DEDUP_REMOVED lines=72> */
[----:B------:R-:W3:Y:S01]  /*19f0*/  LDG.E.64 R12, desc[UR36][R28.64+0x10] ;  /* 0x000010241c0c7981 */ /* 0x000ee2000c1e1b00 */
[----:B------:R-:W-:Y:S01]  /*1a00*/  VIADD R21, R21, 0x40 ;  /* 0x0000004015157836 */ /* 0x000fe20000000000 */
[----:B------:R-:W-:-:S04]  /*1a10*/  CS2R R10, SRZ ;  /* 0x00000000000a7805 */ /* 0x000fc8000001ff00 */
[----:B------:R-:W-:-:S04]  /*1a20*/  LOP3.LUT R21, R21, 0x7ffffff8, RZ, 0xc0, !PT ;  /* 0x7ffffff815157812 */ /* 0x000fc800078ec0ff */
[----:B---3--:R-:W-:-:S05]  /*1a30*/  IADD3 R30, P1, PT, R12, R21, RZ ;  /* 0x000000150c1e7210 */ /* 0x008fca0007f3e0ff */
[----:B------:R-:W-:-:S05]  /*1a40*/  IMAD.X R31, RZ, RZ, R13, P1 ;  /* 0x000000ffff1f7224 */ /* 0x000fca00008e060d */
[----:B------:R1:W-:Y:S04]  /*1a50*/  ATOM.E.CAS.64.STRONG.GPU P2, RZ, [R30], R8, R10 ;  /* 0x000000081eff738b */ /* 0x0003e8000014e50a */
[----:B-1----:R-:W3:Y:S01]  /*1a60*/  @!P2 LD.E.64 R12, [R30] ;  /* 0x000000001e0ca980 */ /* 0x002ee20000100b00 */
[----:B------:R-:W-:Y:S02]  /*1a70*/  VIADD R20, R20, 0x10 ;  /* 0x0000001014147836 */ /* 0x000fe40000000000 */
[----:B------:R-:W-:Y:S01]  /*1a80*/  VIADD R6, R6, 0x10 ;  /* 0x0000001006067836 */ /* 0x000fe20000000000 */
[----:B---3--:R-:W-:-:S04]  /*1a90*/  @!P2 ISETP.EQ.U32.AND P1, PT, R12, -0x3, PT ;  /* 0xfffffffd0c00a80c */ /* 0x008fc80003f22070 */
[----:B------:R-:W-:-:S04]  /*1aa0*/  @!P2 ISETP.NE.U32.OR.EX P1, PT, R13, -0x3, !PT, !P1 ;  /* 0xfffffffd0d00a80c */ /* 0x000fc80007f25590 */
[----:B------:R-:W-:Y:S02]  /*1ab0*/  @!P2 SEL R12, R12, RZ, P1 ;  /* 0x000000ff0c0ca207 */ /* 0x000fe40000800000 */
[----:B------:R-:W-:Y:S02]  /*1ac0*/  @!P2 SEL R13, R13, RZ, P1 ;  /* 0x000000ff0d0da207 */ /* 0x000fe40000800000 */
[----:B------:R-:W-:-:S03]  /*1ad0*/  ISETP.NE.AND P1, PT, R20, RZ, PT ;  /* 0x000000ff1400720c */ /* 0x000fc60003f25270 */
[----:B------:R2:W-:Y:S10]  /*1ae0*/  @!P2 ST.E.64 [R30], R12 ;  /* 0x000000001e00a385 */ /* 0x0005f40000100b0c */
[----:B------:R-:W-:Y:S05]  /*1af0*/  @P1 BRA `(.L_x_22) ;  /* 0xfffffff000941947 */ /* 0x000fea000383ffff */
.L_x_21:
[----:B------:R-:W-:Y:S05]  /*1b00*/  BSYNC B3 ;  /* 0x0000000000037941 */ /* 0x000fea0003800000 */
.L_x_20:
[----:B-1----:R-:W-:Y:S01]  /*1b10*/  LOP3.LUT P1, R8, R19, 0xf, RZ, 0xc0, !PT ;  /* 0x0000000f13087812 */ /* 0x002fe2000782c0ff */
[----:B------:R-:W-:-:S12]  /*1b20*/  IMAD.MOV.U32 R6, RZ, RZ, RZ ;  /* 0x000000ffff067224 */ /* 0x000fd800078e00ff */
[----:B------:R-:W-:Y:S05]  /*1b30*/  @!P1 BRA `(.L_x_19) ;  /* 0x0000000c00c49947 */ /* 0x000fea0003800000 */
[----:B------:R-:W-:Y:S01]  /*1b40*/  ISETP.GE.U32.AND P1, PT, R8, 0x8, PT ;  /* 0x000000080800780c */ /* 0x000fe20003f26070 */
[----:B------:R-:W-:Y:S01]  /*1b50*/  BSSY.RECONVERGENT B3, `(.L_x_23) ;  /* 0x0000072000037945 */ /* 0x000fe20003800200 */
[----:B--2---:R-:W-:-:S11]  /*1b60*/  LOP3.LUT R12, R19, 0x7, RZ, 0xc0, !PT ;  /* 0x00000007130c7812 */ /* 0x004fd600078ec0ff */
[----:B------:R-:W-:Y:S05]  /*1b70*/  @!P1 BRA `(.L_x_24) ;  /* 0x0000000400bc9947 */ /* 0x000fea0003800000 */
[----:B------:R-:W2:Y:S01]  /*1b80*/  LDG.E.64 R10, desc[UR36][R28.64+0x10] ;  /* 0x000010241c0a7981 */ /* 0x000ea2000c1e1b00 */
[----:B------:R-:W-:Y:S02]  /*1b90*/  IMAD.IADD R13, R4, 0x1, R7 ;  /* 0x00000001040d7824 */ /* 0x000fe400078e0207 */
[----:B------:R-:W-:Y:S02]  /*1ba0*/  IMAD.MOV.U32 R8, RZ, RZ, -0x3 ;  /* 0xfffffffdff087424 */ /* 0x000fe400078e00ff */
[----:B------:R-:W-:Y:S02]  /*1bb0*/  IMAD.SHL.U32 R13, R13, 0x8, RZ ;  /* 0x000000080d0d7824 */ /* 0x000fe400078e00ff */
[----:B------:R-:W-:-:S03]  /*1bc0*/  IMAD.MOV.U32 R9, RZ, RZ, -0x3 ;  /* 0xfffffffdff097424 */ /* 0x000fc600078e00ff */
[----:B------:R-:W-:-:S04]  /*1bd0*/  LOP3.LUT R31, R13, 0x7ffffff8, RZ, 0xc0, !PT ;  /* 0x7ffffff80d1f7812 */ /* 0x000fc800078ec0ff */
[----:B--2---:R-:W-:-:S05]  /*1be0*/  IADD3 R30, P1, PT, R10, R31, RZ ;  /* 0x0000001f0a1e7210 */ /* 0x004fca0007f3e0ff */
[----:B------:R-:W-:Y:S01]  /*1bf0*/  IMAD.X R31, RZ, RZ, R11, P1 ;  /* 0x000000ffff1f7224 */ /* 0x000fe200008e060b */
[----:B------:R-:W-:-:S05]  /*1c00*/  CS2R R10, SRZ ;  /* 0x00000000000a7805 */ /* 0x000fca000001ff00 */
        /* <DEDUP_REMOVED lines=90> */
[----:B------:R-:W-:-:S07]  /*21b0*/  IMAD.X R15, RZ, RZ, R15, P1 ;  /* 0x000000ffff0f7224 */ /* 0x000fce00008e060f */
[----:B------:R2:W-:Y:S01]  /*21c0*/  ATOM.E.CAS.64.STRONG.GPU P1, RZ, [R14], R8, R10 ;  /* 0x000000080eff738b */ /* 0x0005e2000012e50a */
[----:B------:R-:W-:Y:S04]  /*21d0*/  BSSY.RECONVERGENT B4, `(.L_x_25) ;  /* 0x0000008000047945 */ /* 0x000fe80003800200 */
[----:B-12---:R-:W-:Y:S05]  /*21e0*/  @P1 BRA `(.L_x_26) ;  /* 0x0000000000181947 */ /* 0x006fea0003800000 */
[----:B------:R-:W2:Y:S02]  /*21f0*/  LD.E.64 R8, [R14] ;  /* 0x000000000e087980 */ /* 0x000ea40000100b00 */
[----:B--2---:R-:W-:-:S04]  /*2200*/  ISETP.EQ.U32.AND P1, PT, R8, -0x3, PT ;  /* 0xfffffffd0800780c */ /* 0x004fc80003f22070 */
[----:B------:R-:W-:-:S04]  /*2210*/  ISETP.NE.U32.OR.EX P1, PT, R9, -0x3, !PT, !P1 ;  /* 0xfffffffd0900780c */ /* 0x000fc80007f25590 */
[----:B------:R-:W-:Y:S02]  /*2220*/  SEL R8, R8, RZ, P1 ;  /* 0x000000ff08087207 */ /* 0x000fe40000800000 */
[----:B------:R-:W-:-:S05]  /*2230*/  SEL R9, R9, RZ, P1 ;  /* 0x000000ff09097207 */ /* 0x000fca0000800000 */
[----:B------:R1:W-:Y:S02]  /*2240*/  ST.E.64 [R14], R8 ;  /* 0x000000000e007385 */ /* 0x0003e40000100b08 */
.L_x_26:
[----:B------:R-:W-:Y:S05]  /*2250*/  BSYNC.RECONVERGENT B4 ;  /* 0x0000000000047941 */ /* 0x000fea0003800200 */
.L_x_25:
[----:B------:R-:W-:-:S07]  /*2260*/  VIADD R7, R7, 0x8 ;  /* 0x0000000807077836 */ /* 0x000fce0000000000 */
.L_x_24:
[----:B------:R-:W-:Y:S05]  /*2270*/  BSYNC.RECONVERGENT B3 ;  /* 0x0000000000037941 */ /* 0x000fea0003800200 */
.L_x_23:
[----:B------:R-:W-:-:S13]  /*2280*/  ISETP.NE.AND P1, PT, R12, RZ, PT ;  /* 0x000000ff0c00720c */ /* 0x000fda0003f25270 */
[----:B------:R-:W-:Y:S05]  /*2290*/  @!P1 BRA `(.L_x_19) ;  /* 0x0000000400ec9947 */ /* 0x000fea0003800000 */
[----:B------:R-:W-:Y:S01]  /*22a0*/  ISETP.GE.U32.AND P1, PT, R12, 0x4, PT ;  /* 0x000000040c00780c */ /* 0x000fe20003f26070 */
[----:B------:R-:W-:Y:S01]  /*22b0*/  BSSY.RECONVERGENT B3, `(.L_x_27) ;  /* 0x000003e000037945 */ /* 0x000fe20003800200 */
[----:B------:R-:W-:-:S11]  /*22c0*/  LOP3.LUT R13, R19, 0x3, RZ, 0xc0, !PT ;  /* 0x00000003130d7812 */ /* 0x000fd600078ec0ff */
[----:B------:R-:W-:Y:S05]  /*22d0*/  @!P1 BRA `(.L_x_28) ;  /* 0x0000000000ec9947 */ /* 0x000fea0003800000 */
[----:B------:R-:W2:Y:S01]  /*22e0*/  LDG.E.64 R10, desc[UR36][R28.64+0x10] ;  /* 0x000010241c0a7981 */ /* 0x000ea2000c1e1b00 */
[----:B------:R-:W-:Y:S02]  /*22f0*/  IMAD.IADD R12, R4, 0x1, R7 ;  /* 0x00000001040c7824 */ /* 0x000fe400078e0207 */
[----:B-1----:R-:W-:Y:S02]  /*2300*/  IMAD.MOV.U32 R8, RZ, RZ, -0x3 ;  /* 0xfffffffdff087424 */ /* 0x002fe400078e00ff */
        /* <DEDUP_REMOVED lines=54> */
.L_x_30:
[----:B------:R-:W-:Y:S05]  /*2670*/  BSYNC.RECONVERGENT B4 ;  /* 0x0000000000047941 */ /* 0x000fea0003800200 */
.L_x_29:
[----:B------:R-:W-:-:S07]  /*2680*/  VIADD R7, R7, 0x4 ;  /* 0x0000000407077836 */ /* 0x000fce0000000000 */
.L_x_28:
[----:B------:R-:W-:Y:S05]  /*2690*/  BSYNC.RECONVERGENT B3 ;  /* 0x0000000000037941 */ /* 0x000fea0003800200 */
.L_x_27:
[----:B------:R-:W-:-:S13]  /*26a0*/  ISETP.NE.AND P1, PT, R13, RZ, PT ;  /* 0x000000ff0d00720c */ /* 0x000fda0003f25270 */
        /* <DEDUP_REMOVED lines=9> */
[----:B------:R-:W-:-:S06]  /*2740*/  CS2R R10, SRZ ;  /* 0x00000000000a7805 */ /* 0x000fcc000001ff00 */
[----:B------:R1:W-:Y:S01]  /*2750*/  ATOM.E.CAS.64.STRONG.GPU P1, RZ, [R14], R8, R10 ;  /* 0x000000080eff738b */ /* 0x0003e2000012e50a */
[----:B------:R-:W-:Y:S01]  /*2760*/  BSSY.RECONVERGENT B3, `(.L_x_31) ;  /* 0x0000009000037945 */ /* 0x000fe20003800200 */
[----:B------:R-:W-:-:S03]  /*2770*/  ISETP.NE.AND P2, PT, R13, 0x1, PT ;  /* 0x000000010d00780c */ /* 0x000fc60003f45270 */
[----:B-1----:R-:W-:Y:S10]  /*2780*/  @P1 BRA `(.L_x_32) ;  /* 0x0000000000181947 */ /* 0x002ff40003800000 */
[----:B------:R-:W2:Y:S02]  /*2790*/  LD.E.64 R8, [R14] ;  /* 0x000000000e087980 */ /* 0x000ea40000100b00 */
[----:B--2---:R-:W-:-:S04]  /*27a0*/  ISETP.EQ.U32.AND P1, PT, R8, -0x3, PT ;  /* 0xfffffffd0800780c */ /* 0x004fc80003f22070 */
[----:B------:R-:W-:-:S04]  /*27b0*/  ISETP.NE.U32.OR.EX P1, PT, R9, -0x3, !PT, !P1 ;  /* 0xfffffffd0900780c */ /* 0x000fc80007f25590 */
[----:B------:R-:W-:Y:S02]  /*27c0*/  SEL R8, R8, RZ, P1 ;  /* 0x000000ff08087207 */ /* 0x000fe40000800000 */
[----:B------:R-:W-:-:S05]  /*27d0*/  SEL R9, R9, RZ, P1 ;  /* 0x000000ff09097207 */ /* 0x000fca0000800000 */
[----:B------:R1:W-:Y:S02]  /*27e0*/  ST.E.64 [R14], R8 ;  /* 0x000000000e007385 */ /* 0x0003e40000100b08 */
.L_x_32:
[----:B------:R-:W-:Y:S05]  /*27f0*/  BSYNC.RECONVERGENT B3 ;  /* 0x0000000000037941 */ /* 0x000fea0003800200 */
.L_x_31:
[----:B------:R-:W-:Y:S05]  /*2800*/  @!P2 BRA `(.L_x_19) ;  /* 0x000000000090a947 */ /* 0x000fea0003800000 */
[----:B------:R-:W2:Y:S01]  /*2810*/  LDG.E.64 R10, desc[UR36][R28.64+0x10] ;  /* 0x000010241c0a7981 */ /* 0x000ea2000c1e1b00 */
[----:B------:R-:W-:Y:S02]  /*2820*/  VIADD R7, R4, 0x8 ;  /* 0x0000000804077836 */ /* 0x000fe40000000000 */
[----:B-1----:R-:W-:Y:S02]  /*2830*/  IMAD.MOV.U32 R8, RZ, RZ, -0x3 ;  /* 0xfffffffdff087424 */ /* 0x002fe400078e00ff */
[----:B------:R-:W-:Y:S01]  /*2840*/  IMAD.MOV.U32 R9, RZ, RZ, -0x3 ;  /* 0xfffffffdff097424 */ /* 0x000fe200078e00ff */
        /* <DEDUP_REMOVED lines=14> */
.L_x_34:
[----:B------:R-:W-:Y:S05]  /*2930*/  BSYNC.RECONVERGENT B3 ;  /* 0x0000000000037941 */ /* 0x000fea0003800200 */
.L_x_33:
[----:B------:R-:W-:Y:S05]  /*2940*/  @!P2 BRA `(.L_x_19) ;  /* 0x000000000040a947 */ /* 0x000fea0003800000 */
[----:B------:R-:W2:Y:S01]  /*2950*/  LDG.E.64 R28, desc[UR36][R28.64+0x10] ;  /* 0x000010241c1c7981 */ /* 0x000ea2000c1e1b00 */
[----:B------:R-:W-:Y:S01]  /*2960*/  VIADD R4, R4, 0x10 ;  /* 0x0000001004047836 */ /* 0x000fe20000000000 */
[----:B------:R-:W-:Y:S01]  /*2970*/  CS2R R10, SRZ ;  /* 0x00000000000a7805 */ /* 0x000fe2000001ff00 */
[----:B-1----:R-:W-:Y:S02]  /*2980*/  IMAD.MOV.U32 R8, RZ, RZ, -0x3 ;  /* 0xfffffffdff087424 */ /* 0x002fe400078e00ff */
[----:B------:R-:W-:Y:S01]  /*2990*/  IMAD.MOV.U32 R9, RZ, RZ, -0x3 ;  /* 0xfffffffdff097424 */ /* 0x000fe200078e00ff */
[----:B------:R-:W-:-:S04]  /*29a0*/  LOP3.LUT R13, R4, 0x7ffffff8, RZ, 0xc0, !PT ;  /* 0x7ffffff8040d7812 */ /* 0x000fc800078ec0ff */
[----:B--2---:R-:W-:-:S05]  /*29b0*/  IADD3 R12, P1, PT, R28, R13, RZ ;  /* 0x0000000d1c0c7210 */ /* 0x004fca0007f3e0ff */
[----:B------:R-:W-:-:S07]  /*29c0*/  IMAD.X R13, RZ, RZ, R29, P1 ;  /* 0x000000ffff0d7224 */ /* 0x000fce00008e061d */
[----:B------:R1:W-:Y:S02]  /*29d0*/  ATOM.E.CAS.64.STRONG.GPU P1, RZ, [R12], R8, R10 ;  /* 0x000000080cff738b */ /* 0x0003e4000012e50a */
[----:B-1----:R-:W-:Y:S05]  /*29e0*/  @P1 BRA `(.L_x_19) ;  /* 0x0000000000181947 */ /* 0x002fea0003800000 */
[----:B------:R-:W2:Y:S02]  /*29f0*/  LD.E.64 R8, [R12] ;  /* 0x000000000c087980 */ /* 0x000ea40000100b00 */
[----:B--2---:R-:W-:-:S04]  /*2a00*/  ISETP.EQ.U32.AND P1, PT, R8, -0x3, PT ;  /* 0xfffffffd0800780c */ /* 0x004fc80003f22070 */
[----:B------:R-:W-:-:S04]  /*2a10*/  ISETP.NE.U32.OR.EX P1, PT, R9, -0x3, !PT, !P1 ;  /* 0xfffffffd0900780c */ /* 0x000fc80007f25590 */
[----:B------:R-:W-:Y:S02]  /*2a20*/  SEL R8, R8, RZ, P1 ;  /* 0x000000ff08087207 */ /* 0x000fe40000800000 */
[----:B------:R-:W-:-:S05]  /*2a30*/  SEL R9, R9, RZ, P1 ;  /* 0x000000ff09097207 */ /* 0x000fca0000800000 */
[----:B------:R3:W-:Y:S02]  /*2a40*/  ST.E.64 [R12], R8 ;  /* 0x000000000c007385 */ /* 0x0007e40000100b08 */
.L_x_19:
[----:B------:R-:W-:Y:S05]  /*2a50*/  BSYNC B2 ;  /* 0x0000000000027941 */ /* 0x000fea0003800000 */
.L_x_18:
[----:B------:R-:W-:Y:S01]  /*2a60*/  ISETP.NE.AND P1, PT, R6, R5, PT ;  /* 0x000000050600720c */ /* 0x000fe20003f25270 */
[----:B------:R-:W-:-:S05]  /*2a70*/  VIADD R4, R2, 0x1 ;  /* 0x0000000102047836 */ /* 0x000fca0000000000 */
[----:B------:R-:W-:-:S07]  /*2a80*/  LOP3.LUT R2, R4, 0xfffffff, RZ, 0xc0, !PT ;  /* 0x0fffffff04027812 */ /* 0x000fce00078ec0ff */
[----:B------:R-:W-:Y:S05]  /*2a90*/  @P1 BRA `(.L_x_35) ;  /* 0xffffffe000101947 */ /* 0x000fea000383ffff */
[----:B------:R-:W-:Y:S05]  /*2aa0*/  BSYNC B0 ;  /* 0x0000000000007941 */ /* 0x000fea0003800000 */
.L_x_15:
[----:B------:R-:W-:-:S05]  /*2ab0*/  IMAD.IADD R5, R4, 0x1, -R5 ;  /* 0x0000000104057824 */ /* 0x000fca00078e0a05 */
[----:B------:R-:W-:-:S05]  /*2ac0*/  LOP3.LUT R4, R5, 0xfffffff, RZ, 0xc0, !PT ;  /* 0x0fffffff05047812 */ /* 0x000fca00078ec0ff */
[----:B------:R4:W-:Y:S02]  /*2ad0*/  STS [R17+UR38], R4 ;  /* 0x0000000411007988 */ /* 0x0009e40008000826 */
.L_x_14:
[----:B------:R-:W-:Y:S05]  /*2ae0*/  BSYNC B1 ;  /* 0x0000000000017941 */ /* 0x000fea0003800000 */
.L_x_13:
[----:B------:R-:W-:-:S03]  /*2af0*/  UMOV UR4, 0xffffffff ;  /* 0xffffffff00047882 */ /* 0x000fc60000000000 */
[----:B------:R-:W-:Y:S05]  /*2b00*/  BRA.DIV UR4, `(.L_x_36) ;  /* 0x0000001204507947 */ /* 0x000fea000b800000 */
[----:B------:R-:W-:Y:S01]  /*2b10*/  NOP ;  /* 0x0000000000007918 */ /* 0x000fe20000000000 */
.L_x_78:
[----:B------:R-:W-:Y:S01]  /*2b20*/  ISETP.NE.U32.AND P1, PT, R24, RZ, PT ;  /* 0x000000ff1800720c */ /* 0x000fe20003f25070 */
[----:B------:R-:W-:Y:S03]  /*2b30*/  BSSY B0, `(.L_x_37) ;  /* 0x00000de000007945 */ /* 0x000fe60003800000 */
[----:B------:R-:W-:-:S13]  /*2b40*/  ISETP.NE.AND.EX P1, PT, R25, RZ, PT, P1 ;  /* 0x000000ff1900720c */ /* 0x000fda0003f25310 */
[----:B------:R-:W-:Y:S05]  /*2b50*/  @!P1 BRA `(.L_x_38) ;  /* 0x0000000c006c9947 */ /* 0x000fea0003800000 */
[----:B----4-:R-:W4:Y:S01]  /*2b60*/  LD.E R4, desc[UR36][R24.64+0x10] ;  /* 0x0000102418047980 */ /* 0x010f22000c101900 */
[----:B------:R-:W-:Y:S03]  /*2b70*/  BSSY B2, `(.L_x_39) ;  /* 0x0000055000027945 */ /* 0x000fe60003800000 */
[----:B-1-3--:R1:W3:Y:S01]  /*2b80*/  LDS R8, [R17+UR38] ;  /* 0x0000002611087984 */ /* 0x00a2e20008000800 */
[----:B----4-:R-:W-:-:S05]  /*2b90*/  VIADD R5, R4, 0x3 ;  /* 0x0000000304057836 */ /* 0x010fca0000000000 */
[----:B------:R-:W-:-:S13]  /*2ba0*/  ISETP.GE.U32.AND P1, PT, R5, 0x4, PT ;  /* 0x000000040500780c */ /* 0x000fda0003f26070 */
[----:B-1-3--:R-:W-:Y:S05]  /*2bb0*/  @!P1 BRA `(.L_x_40) ;  /* 0x0000000400409947 */ /* 0x00afea0003800000 */
[----:B------:R-:W-:-:S07]  /*2bc0*/  IMAD.MOV.U32 R9, RZ, RZ, RZ ;  /* 0x000000ffff097224 */ /* 0x000fce00078e00ff */
.L_x_51:
[----:B--2---:R-:W-:Y:S01]  /*2bd0*/  IMAD R15, R9, 0x4, R18 ;  /* 0x00000004090f7824 */ /* 0x004fe200078e0212 */
[----:B------:R-:W-:Y:S04]  /*2be0*/  BSSY B1, `(.L_x_41) ;  /* 0x0000048000017945 */ /* 0x000fe80003800000 */
[----:B------:R-:W-:-:S13]  /*2bf0*/  ISETP.GE.U32.AND P1, PT, R15, R4, PT ;  /* 0x000000040f00720c */ /* 0x000fda0003f26070 */
[----:B-1----:R-:W-:Y:S05]  /*2c00*/  @P1 BRA `(.L_x_42) ;  /* 0x0000000400141947 */ /* 0x002fea0003800000 */
[----:B------:R-:W2:Y:S01]  /*2c10*/  LD.E.64 R6, desc[UR36][R24.64+0x18] ;  /* 0x0000182418067980 */ /* 0x000ea2000c101b00 */
[----:B------:R-:W1:Y:S01]  /*2c20*/  LDC.64 R4, c[0x0][0x380] ;  /* 0x0000e000ff047b82 */ /* 0x000e620000000a00 */
[----:B--2---:R-:W-:Y:S02]  /*2c30*/  IMAD.WIDE.U32 R10, R15, 0x8, R6 ;  /* 0x000000080f0a7825 */ /* 0x004fe400078e0006 */
[----:B-1----:R1:W5:Y:S04]  /*2c40*/  LDG.E.64 R6, desc[UR36][R4.64+0x10] ;  /* 0x0000102404067981 */ /* 0x002368000c1e1b00 */
[----:B------:R-:W2:Y:S04]  /*2c50*/  LD.E R19, desc[UR36][R10.64] ;  /* 0x000000240a137980 */ /* 0x000ea8000c101900 */
[----:B------:R-:W3:Y:S01]  /*2c60*/  LD.E R14, desc[UR36][R10.64+0x4] ;  /* 0x000004240a0e7980 */ /* 0x000ee2000c101900 */
[----:B------:R-:W-:Y:S01]  /*2c70*/  BSSY.RECONVERGENT B3, `(.L_x_43) ;  /* 0x0000014000037945 */ /* 0x000fe20003800200 */
[----:B--2---:R-:W-:-:S05]  /*2c80*/  VIADD R12, R19, 0x10000000 ;  /* 0x10000000130c7836 */ /* 0x004fca0000000000 */
[----:B------:R-:W-:Y:S01]  /*2c90*/  ISETP.GT.U32.AND P2, PT, R12, -0x50000001, PT ;  /* 0xafffffff0c00780c */ /* 0x000fe20003f44070 */
[----:B---3--:R-:W-:Y:S02]  /*2ca0*/  VIADD R13, R14, 0x10000000 ;  /* 0x100000000e0d7836 */ /* 0x008fe40000000000 */
[----:B------:R-:W-:-:S03]  /*2cb0*/  IMAD.MOV.U32 R12, RZ, RZ, R8 ;  /* 0x000000ffff0c7224 */ /* 0x000fc600078e0008 */
[----:B------:R-:W-:-:S07]  /*2cc0*/  ISETP.GT.U32.AND P1, PT, R13, -0x50000001, PT ;  /* 0xafffffff0d00780c */ /* 0x000fce0003f24070 */
[----:B-1----:R-:W-:Y:S06]  /*2cd0*/  @P2 BRA `(.L_x_44) ;  /* 0x0000000000342947 */ /* 0x002fec0003800000 */
[C---:B------:R-:W-:Y:S01]  /*2ce0*/  LEA.HI R10, R19.reuse, 0xfffffffa, RZ, 0x4 ;  /* 0xfffffffa130a7811 */ /* 0x040fe200078f20ff */
[----:B------:R-:W-:Y:S01]  /*2cf0*/  IMAD.MOV.U32 R12, RZ, RZ, R8 ;  /* 0x000000ffff0c7224 */ /* 0x000fe200078e0008 */
[----:B------:R-:W-:Y:S02]  /*2d00*/  LOP3.LUT R11, R19, 0xf0000000, RZ, 0xc0, !PT ;  /* 0xf0000000130b7812 */ /* 0x000fe400078ec0ff */
[----:B------:R-:W-:Y:S02]  /*2d10*/  LOP3.LUT R10, R10, 0xffff, RZ, 0xc0, !PT ;  /* 0x0000ffff0a0a7812 */ /* 0x000fe400078ec0ff */
[----:B------:R-:W-:Y:S02]  /*2d20*/  ISETP.NE.AND P4, PT, R11, 0x30000000, PT ;  /* 0x300000000b00780c */ /* 0x000fe40003f85270 */
[----:B------:R-:W-:-:S13]  /*2d30*/  ISETP.GT.U32.AND P2, PT, R10, 0xfffc, PT ;  /* 0x0000fffc0a00780c */ /* 0x000fda0003f44070 */
[----:B------:R-:W-:Y:S05]  /*2d40*/  @P2 BRA P4, `(.L_x_44) ;  /* 0x0000000000182947 */ /* 0x000fea0002000000 */
[----:B------:R-:W-:Y:S01]  /*2d50*/  LEA.HI R10, R19, 0xfffffff7, RZ, 0x4 ;  /* 0xfffffff7130a7811 */ /* 0x000fe200078f20ff */
[----:B------:R-:W-:-:S03]  /*2d60*/  IMAD.MOV.U32 R12, RZ, RZ, RZ ;  /* 0x000000ffff0c7224 */ /* 0x000fc600078e00ff */
[----:B------:R-:W-:-:S04]  /*2d70*/  LOP3.LUT R10, R10, 0xffff, RZ, 0xc0, !PT ;  /* 0x0000ffff0a0a7812 */ /* 0x000fc800078ec0ff */
[----:B------:R-:W-:-:S13]  /*2d80*/  ISETP.GE.U32.AND P2, PT, R10, 0xfffd, PT ;  /* 0x0000fffd0a00780c */ /* 0x000fda0003f46070 */
[----:B------:R-:W-:-:S04]  /*2d90*/  @P2 ISETP.NE.AND P4, PT, R11, 0x60000000, PT ;  /* 0x600000000b00280c */ /* 0x000fc80003f85270 */
[----:B------:R-:W-:-:S09]  /*2da0*/  @P2 SEL R12, R8, RZ, P4 ;  /* 0x000000ff080c2207 */ /* 0x000fd20002000000 */
.L_x_44:
[----:B------:R-:W-:Y:S05]  /*2db0*/  BSYNC.RECONVERGENT B3 ;  /* 0x0000000000037941 */ /* 0x000fea0003800200 */
.L_x_43:
[----:B------:R-:W-:Y:S01]  /*2dc0*/  BSSY.RECONVERGENT B3, `(.L_x_45) ;  /* 0x0000011000037945 */ /* 0x000fe20003800200 */
[----:B------:R-:W-:Y:S02]  /*2dd0*/  IMAD.IADD R10, R19, 0x1, R12 ;  /* 0x00000001130a7824 */ /* 0x000fe400078e020c */
[----:B------:R-:W-:Y:S01]  /*2de0*/  IMAD.MOV.U32 R11, RZ, RZ, R8 ;  /* 0x000000ffff0b7224 */ /* 0x000fe200078e0008 */
[----:B------:R-:W-:Y:S06]  /*2df0*/  @P1 BRA `(.L_x_46) ;  /* 0x0000000000341947 */ /* 0x000fec0003800000 */
[C---:B------:R-:W-:Y:S02]  /*2e00*/  LEA.HI R11, R14.reuse, 0xfffffffa, RZ, 0x4 ;  /* 0xfffffffa0e0b7811 */ /* 0x040fe400078f20ff */
[----:B------:R-:W-:Y:S02]  /*2e10*/  LOP3.LUT R12, R14, 0xf0000000, RZ, 0xc0, !PT ;  /* 0xf00000000e0c7812 */ /* 0x000fe400078ec0ff */
[----:B------:R-:W-:Y:S02]  /*2e20*/  LOP3.LUT R11, R11, 0xffff, RZ, 0xc0, !PT ;  /* 0x0000ffff0b0b7812 */ /* 0x000fe400078ec0ff */
[----:B------:R-:W-:Y:S02]  /*2e30*/  ISETP.NE.AND P1, PT, R12, 0x30000000, PT ;  /* 0x300000000c00780c */ /* 0x000fe40003f25270 */
[----:B------:R-:W-:Y:S01]  /*2e40*/  ISETP.GT.U32.AND P2, PT, R11, 0xfffc, PT ;  /* 0x0000fffc0b00780c */ /* 0x000fe20003f44070 */
[----:B------:R-:W-:-:S12]  /*2e50*/  IMAD.MOV.U32 R11, RZ, RZ, R8 ;  /* 0x000000ffff0b7224 */ /* 0x000fd800078e0008 */
[----:B------:R-:W-:Y:S05]  /*2e60*/  @P1 BRA P2, `(.L_x_46) ;  /* 0x0000000000181947 */ /* 0x000fea0001000000 */
[----:B------:R-:W-:-:S04]  /*2e70*/  LEA.HI R11, R14, 0xfffffff7, RZ, 0x4 ;  /* 0xfffffff70e0b7811 */ /* 0x000fc800078f20ff */
[----:B------:R-:W-:-:S04]  /*2e80*/  LOP3.LUT R11, R11, 0xffff, RZ, 0xc0, !PT ;  /* 0x0000ffff0b0b7812 */ /* 0x000fc800078ec0ff */
[----:B------:R-:W-:Y:S01]  /*2e90*/  ISETP.GE.U32.AND P1, PT, R11, 0xfffd, PT ;  /* 0x0000fffd0b00780c */ /* 0x000fe20003f26070 */
[----:B------:R-:W-:-:S12]  /*2ea0*/  IMAD.MOV.U32 R11, RZ, RZ, RZ ;  /* 0x000000ffff0b7224 */ /* 0x000fd800078e00ff */
[----:B------:R-:W-:-:S04]  /*2eb0*/  @P1 ISETP.NE.AND P2, PT, R12, 0x60000000, PT ;  /* 0x600000000c00180c */ /* 0x000fc80003f45270 */
[----:B------:R-:W-:-:S09]  /*2ec0*/  @P1 SEL R11, R8, RZ, P2 ;  /* 0x000000ff080b1207 */ /* 0x000fd20001000000 */
.L_x_46:
[----:B------:R-:W-:Y:S05]  /*2ed0*/  BSYNC.RECONVERGENT B3 ;  /* 0x0000000000037941 */ /* 0x000fea0003800200 */
.L_x_45:
[----:B------:R-:W-:Y:S01]  /*2ee0*/  IMAD.IADD R11, R14, 0x1, R11 ;  /* 0x000000010e0b7824 */ /* 0x000fe200078e020b */
[----:B------:R-:W-:Y:S01]  /*2ef0*/  LOP3.LUT R10, R10, 0xfffffff, RZ, 0xc0, !PT ;  /* 0x0fffffff0a0a7812 */ /* 0x000fe200078ec0ff */
[----:B------:R-:W-:Y:S01]  /*2f00*/  IMAD.IADD R15, R8, 0x1, R15 ;  /* 0x00000001080f7824 */ /* 0x000fe200078e020f */
[----:B------:R-:W-:Y:S01]  /*2f10*/  BSSY B3, `(.L_x_47) ;  /* 0x000000a000037945 */ /* 0x000fe20003800000 */
[----:B------:R-:W-:Y:S01]  /*2f20*/  IMAD.MOV.U32 R12, RZ, RZ, -0x3 ;  /* 0xfffffffdff0c7424 */ /* 0x000fe200078e00ff */
[----:B------:R-:W-:Y:S01]  /*2f30*/  LOP3.LUT R11, R11, 0xfffffff, RZ, 0xc0, !PT ;  /* 0x0fffffff0b0b7812 */ /* 0x000fe200078ec0ff */
[----:B-----5:R-:W-:Y:S01]  /*2f40*/  IMAD.WIDE.U32 R6, R15, 0x8, R6 ;  /* 0x000000080f067825 */ /* 0x020fe200078e0006 */
[----:B------:R-:W-:Y:S02]  /*2f50*/  LOP3.LUT R13, R10, 0xf0000000, R19, 0xf8, !PT ;  /* 0xf00000000a0d7812 */ /* 0x000fe400078ef813 */
[----:B------:R-:W-:-:S07]  /*2f60*/  LOP3.LUT R11, R11, 0xf0000000, R14, 0xf8, !PT ;  /* 0xf00000000b0b7812 */ /* 0x000fce00078ef80e */
.L_x_48:
[----:B------:R-:W-:Y:S05]  /*2f70*/  YIELD ;  /* 0x0000000000007946 */ /* 0x000fea0003800000 */
[----:B------:R-:W2:Y:S02]  /*2f80*/  ATOM.E.CAS.STRONG.GPU PT, R10, [R6], R12, R13 ;  /* 0x0000000c060a738b */ /* 0x000ea400001ee10d */
[----:B--2---:R-:W-:-:S13]  /*2f90*/  ISETP.NE.AND P1, PT, R10, -0x3, PT ;  /* 0xfffffffd0a00780c */ /* 0x004fda0003f25270 */
[----:B------:R-:W-:Y:S05]  /*2fa0*/  @P1 BRA `(.L_x_48) ;  /* 0xfffffffc00f01947 */ /* 0x000fea000383ffff */
[----:B------:R-:W-:Y:S05]  /*2fb0*/  BSYNC B3 ;  /* 0x0000000000037941 */ /* 0x000fea0003800000 */
.L_x_47:
[----:B------:R-:W2:Y:S01]  /*2fc0*/  LDG.E.64 R4, desc[UR36][R4.64+0x10] ;  /* 0x0000102404047981 */ /* 0x000ea2000c1e1b00 */
[----:B------:R-:W-:Y:S01]  /*2fd0*/  BSSY B3, `(.L_x_49) ;  /* 0x0000007000037945 */ /* 0x000fe20003800000 */
[----:B--2---:R-:W-:-:S07]  /*2fe0*/  IMAD.WIDE.U32 R6, R15, 0x8, R4 ;  /* 0x000000080f067825 */ /* 0x004fce00078e0004 */
.L_x_50:
[----:B------:R-:W-:Y:S01]  /*2ff0*/  IMAD.MOV.U32 R10, RZ, RZ, -0x3 ;  /* 0xfffffffdff0a7424 */ /* 0x000fe200078e00ff */
[----:B------:R-:W-:Y:S05]  /*3000*/  YIELD ;  /* 0x0000000000007946 */ /* 0x000fea0003800000 */
[----:B------:R-:W2:Y:S02]  /*3010*/  ATOM.E.CAS.STRONG.GPU PT, R4, [R6+0x4], R10, R11 ;  /* 0x0000040a0604738b */ /* 0x000ea400001ee10b */
[----:B--2---:R-:W-:-:S13]  /*3020*/  ISETP.NE.AND P1, PT, R4, -0x3, PT ;  /* 0xfffffffd0400780c */ /* 0x004fda0003f25270 */
[----:B------:R-:W-:Y:S05]  /*3030*/  @P1 BRA `(.L_x_50) ;  /* 0xfffffffc00ec1947 */ /* 0x000fea000383ffff */
[----:B------:R-:W-:Y:S05]  /*3040*/  BSYNC B3 ;  /* 0x0000000000037941 */ /* 0x000fea0003800000 */
.L_x_49:
[----:B------:R1:W5:Y:S02]  /*3050*/  LD.E R4, desc[UR36][R24.64+0x10] ;  /* 0x0000102418047980 */ /* 0x000364000c101900 */
.L_x_42:
[----:B------:R-:W-:Y:S05]  /*3060*/  BSYNC B1 ;  /* 0x0000000000017941 */ /* 0x000fea0003800000 */
.L_x_41:
[----:B-----5:R-:W-:Y:S02]  /*3070*/  VIADD R5, R4, 0x3 ;  /* 0x0000000304057836 */ /* 0x020fe40000000000 */
[----:B------:R-:W-:-:S03]  /*3080*/  VIADD R9, R9, 0x1 ;  /* 0x0000000109097836 */ /* 0x000fc60000000000 */
[----:B------:R-:W-:-:S04]  /*3090*/  SHF.R.U32.HI R6, RZ, 0x2, R5 ;  /* 0x00000002ff067819 */ /* 0x000fc80000011605 */
[----:B------:R-:W-:-:S13]  /*30a0*/  ISETP.GE.U32.AND P1, PT, R9, R6, PT ;  /* 0x000000060900720c */ /* 0x000fda0003f26070 */
[----:B------:R-:W-:Y:S05]  /*30b0*/  @!P1 BRA `(.L_x_51) ;  /* 0xfffffff800c49947 */ /* 0x000fea000383ffff */
.L_x_40:
[----:B------:R-:W-:Y:S05]  /*30c0*/  BSYNC B2 ;  /* 0x0000000000027941 */ /* 0x000fea0003800000 */
.L_x_39:
[----:B------:R-:W3:Y:S01]  /*30d0*/  LD.E R4, desc[UR36][R24.64+0x4] ;  /* 0x0000042418047980 */ /* 0x000ee2000c101900 */
[----:B------:R-:W-:Y:S01]  /*30e0*/  BSSY B2, `(.L_x_52) ;  /* 0x000006a000027945 */ /* 0x000fe20003800000 */
[----:B---3--:R-:W-:-:S05]  /*30f0*/  VIADD R5, R4, 0x3 ;  /* 0x0000000304057836 */ /* 0x008fca0000000000 */
[----:B------:R-:W-:-:S13]  /*3100*/  ISETP.GE.U32.AND P1, PT, R5, 0x4, PT ;  /* 0x000000040500780c */ /* 0x000fda0003f26070 */
[----:B------:R-:W-:Y:S05]  /*3110*/  @!P1 BRA `(.L_x_53) ;  /* 0x0000000400989947 */ /* 0x000fea0003800000 */
[----:B------:R-:W-:-:S07]  /*3120*/  IMAD.MOV.U32 R9, RZ, RZ, RZ ;  /* 0x000000ffff097224 */ /* 0x000fce00078e00ff */
.L_x_65:
[----:B------:R-:W-:Y:S01]  /*3130*/  IMAD R7, R9, 0x4, R18 ;  /* 0x0000000409077824 */ /* 0x000fe200078e0212 */
[----:B------:R-:W-:Y:S05]  /*3140*/  YIELD ;  /* 0x0000000000007946 */ /* 0x000fea0003800000 */
[----:B------:R-:W-:Y:S01]  /*3150*/  ISETP.GE.U32.AND P1, PT, R7, R4, PT ;  /* 0x000000040700720c */ /* 0x000fe20003f26070 */
[----:B------:R-:W-:-:S12]  /*3160*/  BSSY.RECONVERGENT B1, `(.L_x_54) ;  /* 0x000005b000017945 */ /* 0x000fd80003800200 */
[----:B------:R-:W-:Y:S05]  /*3170*/  @P1 BRA `(.L_x_55) ;  /* 0x0000000400641947 */ /* 0x000fea0003800000 */
[----:B------:R-:W3:Y:S02]  /*3180*/  LD.E.64 R4, desc[UR36][R24.64+0x8] ;  /* 0x0000082418047980 */ /* 0x000ee4000c101b00 */
[----:B---3--:R-:W-:-:S06]  /*3190*/  IMAD.WIDE.U32 R4, R7, 0x8, R4 ;  /* 0x0000000807047825 */ /* 0x008fcc00078e0004 */
[----:B------:R-:W3:Y:S01]  /*31a0*/  LD.E.64 R4, desc[UR36][R4.64] ;  /* 0x0000002404047980 */ /* 0x000ee2000c101b00 */
[----:B------:R-:W-:Y:S01]  /*31b0*/  BSSY.RECONVERGENT B3, `(.L_x_56) ;  /* 0x000001a000037945 */ /* 0x000fe20003800200 */
[----:B---3--:R-:W-:Y:S01]  /*31c0*/  IADD3 R7, P2, PT, RZ, R4, RZ ;  /* 0x00000004ff077210 */ /* 0x008fe20007f5e0ff */
[C---:B------:R-:W-:Y:S01]  /*31d0*/  VIADD R6, R4.reuse, 0x10000000 ;  /* 0x1000000004067836 */ /* 0x040fe20000000000 */
[----:B------:R-:W-:Y:S02]  /*31e0*/  LOP3.LUT R11, R5, 0xf0000000, RZ, 0xc0, !PT ;  /* 0xf0000000050b7812 */ /* 0x000fe400078ec0ff */
[----:B------:R-:W-:Y:S02]  /*31f0*/  ISETP.GT.U32.AND P1, PT, R7, -0x1, PT ;  /* 0xffffffff0700780c */ /* 0x000fe40003f24070 */
[----:B------:R-:W-:Y:S02]  /*3200*/  IADD3.X R7, PT, PT, R5, 0x10000000, RZ, P2, !PT ;  /* 0x1000000005077810 */ /* 0x000fe400017fe4ff */
[----:B------:R-:W-:-:S02]  /*3210*/  LOP3.LUT R10, R4, 0xf0000000, RZ, 0xc0, !PT ;  /* 0xf0000000040a7812 */ /* 0x000fc400078ec0ff */
[----:B------:R-:W-:Y:S01]  /*3220*/  ISETP.GT.U32.AND.EX P1, PT, R7, -0x50000001, PT, P1 ;  /* 0xafffffff0700780c */ /* 0x000fe20003f24110 */
[----:B------:R-:W-:Y:S01]  /*3230*/  IMAD.MOV.U32 R7, RZ, RZ, R8 ;  /* 0x000000ffff077224 */ /* 0x000fe200078e0008 */
[----:B------:R-:W-:Y:S02]  /*3240*/  ISETP.GT.U32.AND P2, PT, R6, -0x50000001, PT ;  /* 0xafffffff0600780c */ /* 0x000fe40003f44070 */
[----:B------:R-:W-:Y:S02]  /*3250*/  ISETP.NE.AND P4, PT, R11, 0x20000000, PT ;  /* 0x200000000b00780c */ /* 0x000fe40003f85270 */
[----:B------:R-:W-:-:S07]  /*3260*/  ISETP.EQ.AND P5, PT, R10, 0x20000000, PT ;  /* 0x200000000a00780c */ /* 0x000fce0003fa2270 */
[----:B------:R-:W-:Y:S06]  /*3270*/  @P1 BRA `(.L_x_57) ;  /* 0x0000000000341947 */ /* 0x000fec0003800000 */
[C---:B------:R-:W-:Y:S01]  /*3280*/  LEA.HI R6, R5.reuse, 0xfffffffa, RZ, 0x4 ;  /* 0xfffffffa05067811 */ /* 0x040fe200078f20ff */
[----:B------:R-:W-:Y:S01]  /*3290*/  IMAD.MOV.U32 R7, RZ, RZ, R8 ;  /* 0x000000ffff077224 */ /* 0x000fe200078e0008 */
[----:B--2---:R-:W-:Y:S02]  /*32a0*/  LOP3.LUT R12, R5, 0xf0000000, RZ, 0xc0, !PT ;  /* 0xf0000000050c7812 */ /* 0x004fe400078ec0ff */
        /* <DEDUP_REMOVED lines=10> */
.L_x_57:
[----:B------:R-:W-:Y:S05]  /*3350*/  BSYNC.RECONVERGENT B3 ;  /* 0x0000000000037941 */ /* 0x000fea0003800200 */
.L_x_56:
[----:B------:R-:W-:Y:S01]  /*3360*/  BSSY.RECONVERGENT B3, `(.L_x_58) ;  /* 0x0000011000037945 */ /* 0x000fe20003800200 */
[----:B------:R-:W-:Y:S02]  /*3370*/  IMAD.IADD R6, R5, 0x1, R7 ;  /* 0x0000000105067824 */ /* 0x000fe400078e0207 */
[----:B------:R-:W-:Y:S01]  /*3380*/  IMAD.MOV.U32 R7, RZ, RZ, R8 ;  /* 0x000000ffff077224 */ /* 0x000fe200078e0008 */
[----:B------:R-:W-:Y:S06]  /*3390*/  @P2 BRA `(.L_x_59) ;  /* 0x0000000000342947 */ /* 0x000fec0003800000 */
[C---:B------:R-:W-:Y:S02]  /*33a0*/  LEA.HI R7, R4.reuse, 0xfffffffa, RZ, 0x4 ;  /* 0xfffffffa04077811 */ /* 0x040fe400078f20ff */
[----:B--2---:R-:W-:Y:S02]  /*33b0*/  LOP3.LUT R12, R4, 0xf0000000, RZ, 0xc0, !PT ;  /* 0xf0000000040c7812 */ /* 0x004fe400078ec0ff */
        /* <DEDUP_REMOVED lines=11> */
.L_x_59:
[----:B------:R-:W-:Y:S05]  /*3470*/  BSYNC.RECONVERGENT B3 ;  /* 0x0000000000037941 */ /* 0x000fea0003800200 */
.L_x_58:
[----:B------:R-:W-:Y:S01]  /*3480*/  IMAD.IADD R4, R4, 0x1, R7 ;  /* 0x0000000104047824 */ /* 0x000fe200078e0207 */
[----:B--2---:R-:W-:-:S04]  /*3490*/  LOP3.LUT R12, R6, 0xfffffff, RZ, 0xc0, !PT ;  /* 0x0fffffff060c7812 */ /* 0x004fc800078ec0ff */
[----:B------:R-:W-:Y:S01]  /*34a0*/  LOP3.LUT R15, R4, 0xfffffff, RZ, 0xc0, !PT ;  /* 0x0fffffff040f7812 */ /* 0x000fe200078ec0ff */
[----:B------:R-:W-:Y:S06]  /*34b0*/  @!P4 BRA P5, `(.L_x_55) ;  /* 0x000000000094c947 */ /* 0x000fec0002800000 */
[----:B------:R-:W-:-:S04]  /*34c0*/  ISETP.NE.AND P1, PT, R11, 0x10000000, PT ;  /* 0x100000000b00780c */ /* 0x000fc80003f25270 */
[----:B------:R-:W-:Y:S02]  /*34d0*/  ISETP.EQ.OR P2, PT, R11, 0x20000000, !P1 ;  /* 0x200000000b00780c */ /* 0x000fe40004f42670 */
[C---:B------:R-:W-:Y:S02]  /*34e0*/  ISETP.EQ.AND P1, PT, R10.reuse, 0x20000000, !P1 ;  /* 0x200000000a00780c */ /* 0x040fe40004f22270 */
[----:B------:R-:W-:-:S04]  /*34f0*/  ISETP.EQ.AND P2, PT, R10, 0x10000000, P2 ;  /* 0x100000000a00780c */ /* 0x000fc80001742270 */
[----:B------:R-:W-:-:S13]  /*3500*/  PLOP3.LUT P1, PT, P1, P2, PT, 0xf8, 0x8f ;  /* 0x00000000008f781c */ /* 0x000fda0000f25f70 */
[----:B------:R-:W-:Y:S05]  /*3510*/  @P1 BRA `(.L_x_55) ;  /* 0x00000000007c1947 */ /* 0x000fea0003800000 */
[----:B------:R-:W-:Y:S02]  /*3520*/  IMAD.MOV.U32 R4, RZ, RZ, 0x1 ;  /* 0x00000001ff047424 */ /* 0x000fe400078e00ff */
[----:B------:R-:W-:-:S06]  /*3530*/  IMAD.MOV.U32 R5, RZ, RZ, 0x0 ;  /* 0x00000000ff057424 */ /* 0x000fcc00078e00ff */
[----:B------:R2:W5:Y:S01]  /*3540*/  ATOM.E.ADD.64.STRONG.GPU P1, R4, desc[UR36][R22.64], R4 ;  /* 0x800000041604798a */ /* 0x000562000812f524 */
[----:B------:R-:W-:Y:S04]  /*3550*/  BSSY.RECONVERGENT B3, `(.L_x_60) ;  /* 0x0000012000037945 */ /* 0x000fe80003800200 */
[----:B--2---:R-:W-:Y:S05]  /*3560*/  @P1 BRA `(.L_x_61) ;  /* 0x0000000000401947 */ /* 0x004fea0003800000 */
[----:B------:R-:W2:Y:S02]  /*3570*/  QSPC.E.S P1, RZ, [R22] ;  /* 0x0000000016ff73aa */ /* 0x000ea40000020500 */
[----:B--2---:R-:W-:Y:S05]  /*3580*/  @!P1 BRA `(.L_x_62) ;  /* 0x0000000000289947 */ /* 0x004fea0003800000 */
[----:B-----5:R-:W-:Y:S01]  /*3590*/  IMAD.MOV.U32 R4, RZ, RZ, R22 ;  /* 0x000000ffff047224 */ /* 0x020fe200078e0016 */
[----:B------:R-:W-:Y:S04]  /*35a0*/  BSSY.RECONVERGENT B4, `(.L_x_63) ;  /* 0x0000007000047945 */ /* 0x000fe80003800200 */
[----:B------:R-:W-:-:S07]  /*35b0*/  MOV R13, R4 ;  /* 0x00000004000d7202 */ /* 0x000fce0000000f00 */
.L_x_64:
[----:B------:R-:W2:Y:S02]  /*35c0*/  LDS.64 R4, [R13] ;  /* 0x000000000d047984 */ /* 0x000ea40000000a00 */
[----:B--2---:R-:W-:-:S05]  /*35d0*/  IADD3 R6, P1, PT, R4, 0x1, RZ ;  /* 0x0000000104067810 */ /* 0x004fca0007f3e0ff */
[----:B------:R-:W-:-:S07]  /*35e0*/  IMAD.X R7, RZ, RZ, R5, P1 ;  /* 0x000000ffff077224 */ /* 0x000fce00008e0605 */
[----:B------:R-:W2:Y:S02]  /*35f0*/  ATOMS.CAST.SPIN.64 P1, [R13], R4, R6 ;  /* 0x000000040d00758d */ /* 0x000ea40001820406 */
[----:B--2---:R-:W-:Y:S05]  /*3600*/  @!P1 BRA `(.L_x_64) ;  /* 0xfffffffc00ec9947 */ /* 0x004fea000383ffff */
[----:B------:R-:W-:Y:S05]  /*3610*/  BSYNC.RECONVERGENT B4 ;  /* 0x0000000000047941 */ /* 0x000fea0003800200 */
.L_x_63:
[----:B------:R-:W-:Y:S05]  /*3620*/  BRA `(.L_x_61) ;  /* 0x0000000000107947 */ /* 0x000fea0003800000 */
.L_x_62:
[----:B-----5:R-:W2:Y:S02]  /*3630*/  LD.E.64 R4, desc[UR36][R22.64] ;  /* 0x0000002416047980 */ /* 0x020ea4000c101b00 */
[----:B--2---:R-:W-:-:S05]  /*3640*/  IADD3 R6, P1, PT, R4, 0x1, RZ ;  /* 0x0000000104067810 */ /* 0x004fca0007f3e0ff */
[----:B------:R-:W-:-:S05]  /*3650*/  IMAD.X R7, RZ, RZ, R5, P1 ;  /* 0x000000ffff077224 */ /* 0x000fca00008e0605 */
[----:B------:R2:W-:Y:S03]  /*3660*/  ST.E.64 desc[UR36][R22.64], R6 ;  /* 0x0000000616007985 */ /* 0x0005e6000c101b24 */
.L_x_61:
[----:B------:R-:W-:Y:S05]  /*3670*/  BSYNC.RECONVERGENT B3 ;  /* 0x0000000000037941 */ /* 0x000fea0003800200 */
.L_x_60:
[----:B-----5:R-:W-:-:S13]  /*3680*/  ISETP.GT.U32.AND P1, PT, R4, 0x1e, PT ;  /* 0x0000001e0400780c */ /* 0x020fda0003f24070 */
[----:B------:R-:W-:Y:S05]  /*3690*/  @P1 BRA `(.L_x_55) ;  /* 0x00000000001c1947 */ /* 0x000fea0003800000 */
[----:B--2---:R-:W-:Y:S01]  /*36a0*/  IMAD.SHL.U32 R7, R4, 0x8, RZ ;  /* 0x0000000804077824 */ /* 0x004fe200078e00ff */
[----:B------:R-:W-:Y:S02]  /*36b0*/  LOP3.LUT R5, R12, R11, RZ, 0xfc, !PT ;  /* 0x0000000b0c057212 */ /* 0x000fe400078efcff */
[----:B------:R-:W-:Y:S02]  /*36c0*/  LOP3.LUT R4, R15, R10, RZ, 0xfc, !PT ;  /* 0x0000000a0f047212 */ /* 0x000fe400078efcff */
[----:B------:R-:W-:-:S04]  /*36d0*/  LOP3.LUT R7, R7, 0xf8, RZ, 0xc0, !PT ;  /* 0x000000f807077812 */ /* 0x000fc800078ec0ff */
[----:B------:R-:W-:-:S05]  /*36e0*/  IADD3 R6, P1, PT, R22, R7, RZ ;  /* 0x0000000716067210 */ /* 0x000fca0007f3e0ff */
[----:B------:R-:W-:-:S05]  /*36f0*/  IMAD.X R7, RZ, RZ, R23, P1 ;  /* 0x000000ffff077224 */ /* 0x000fca00008e0617 */
[----:B------:R3:W-:Y:S03]  /*3700*/  ST.E.64 desc[UR36][R6.64+0x8], R4 ;  /* 0x0000080406007985 */ /* 0x0007e6000c101b24 */
.L_x_55:
[----:B------:R-:W-:Y:S05]  /*3710*/  BSYNC.RECONVERGENT B1 ;  /* 0x0000000000017941 */ /* 0x000fea0003800200 */
.L_x_54:
[----:B---3--:R-:W3:Y:S01]  /*3720*/  LD.E R4, desc[UR36][R24.64+0x4] ;  /* 0x0000042418047980 */ /* 0x008ee2000c101900 */
[----:B------:R-:W-:Y:S02]  /*3730*/  VIADD R9, R9, 0x1 ;  /* 0x0000000109097836 */ /* 0x000fe40000000000 */
[----:B---3--:R-:W-:-:S05]  /*3740*/  VIADD R5, R4, 0x3 ;  /* 0x0000000304057836 */ /* 0x008fca0000000000 */
[----:B--2---:R-:W-:-:S04]  /*3750*/  SHF.R.U32.HI R6, RZ, 0x2, R5 ;  /* 0x00000002ff067819 */ /* 0x004fc80000011605 */
[----:B------:R-:W-:-:S13]  /*3760*/  ISETP.GE.U32.AND P1, PT, R9, R6, PT ;  /* 0x000000060900720c */ /* 0x000fda0003f26070 */
[----:B------:R-:W-:Y:S05]  /*3770*/  @!P1 BRA `(.L_x_65) ;  /* 0xfffffff8006c9947 */ /* 0x000fea000383ffff */
.L_x_53:
[----:B------:R-:W-:Y:S05]  /*3780*/  BSYNC B2 ;  /* 0x0000000000027941 */ /* 0x000fea0003800000 */
.L_x_52:
[----:B------:R-:W3:Y:S01]  /*3790*/  LD.E R5, desc[UR36][R24.64] ;  /* 0x0000002418057980 */ /* 0x000ee2000c101900 */
[----:B------:R-:W-:Y:S01]  /*37a0*/  BSSY.RECONVERGENT B1, `(.L_x_66) ;  /* 0x0000012000017945 */ /* 0x000fe20003800200 */
[----:B---3--:R-:W-:-:S05]  /*37b0*/  VIADD R4, R5, 0x10000000 ;  /* 0x1000000005047836 */ /* 0x008fca0000000000 */
[----:B------:R-:W-:Y:S01]  /*37c0*/  ISETP.GT.U32.AND P1, PT, R4, -0x50000001, PT ;  /* 0xafffffff0400780c */ /* 0x000fe20003f24070 */
[----:B------:R-:W-:-:S12]  /*37d0*/  IMAD.MOV.U32 R4, RZ, RZ, R8 ;  /* 0x000000ffff047224 */ /* 0x000fd800078e0008 */
[----:B------:R-:W-:Y:S05]  /*37e0*/  @P1 BRA `(.L_x_67) ;  /* 0x0000000000341947 */ /* 0x000fea0003800000 */
        /* <DEDUP_REMOVED lines=13> */
.L_x_67:
[----:B------:R-:W-:Y:S05]  /*38c0*/  BSYNC.RECONVERGENT B1 ;  /* 0x0000000000017941 */ /* 0x000fea0003800200 */
.L_x_66:
[----:B------:R-:W-:-:S05]  /*38d0*/  IMAD.IADD R4, R5, 0x1, R4 ;  /* 0x0000000105047824 */ /* 0x000fca00078e0204 */
[----:B------:R-:W-:-:S04]  /*38e0*/  LOP3.LUT R4, R4, 0xfffffff, RZ, 0xc0, !PT ;  /* 0x0fffffff04047812 */ /* 0x000fc800078ec0ff */
[----:B------:R-:W-:-:S05]  /*38f0*/  LOP3.LUT R5, R4, 0xf0000000, R5, 0xf8, !PT ;  /* 0xf000000004057812 */ /* 0x000fca00078ef805 */
[----:B------:R3:W-:Y:S02]  /*3900*/  ST.E desc[UR36][R26.64], R5 ;  /* 0x000000051a007985 */ /* 0x0007e4000c101924 */
.L_x_38:
[----:B------:R-:W-:Y:S05]  /*3910*/  BSYNC B0 ;  /* 0x0000000000007941 */ /* 0x000fea0003800000 */
.L_x_37:
[----:B------:R-:W-:-:S03]  /*3920*/  UMOV UR4, 0xffffffff ;  /* 0xffffffff00047882 */ /* 0x000fc60000000000 */
[----:B------:R-:W-:Y:S05]  /*3930*/  BRA.DIV UR4, `(.L_x_68) ;  /* 0x0000000204e07947 */ /* 0x000fea000b800000 */
[----:B------:R-:W-:Y:S01]  /*3940*/  NOP ;  /* 0x0000000000007918 */ /* 0x000fe20000000000 */
.L_x_81:
[----:B------:R-:W-:Y:S04]  /*3950*/  BSSY.RECONVERGENT B0, `(.L_x_69) ;  /* 0x000002b000007945 */ /* 0x000fe80003800200 */
[----:B------:R-:W-:Y:S05]  /*3960*/  @!P0 BRA `(.L_x_70) ;  /* 0x0000000000a48947 */ /* 0x000fea0003800000 */
[----:B---3--:R-:W4:Y:S02]  /*3970*/  LD.E R26, desc[UR36][R26.64] ;  /* 0x000000241a1a7980 */ /* 0x008f24000c101900 */
[----:B----4-:R-:W-:-:S04]  /*3980*/  SHF.R.U32.HI R4, RZ, 0x1c, R26 ;  /* 0x0000001cff047819 */ /* 0x010fc8000001161a */
[----:B------:R-:W-:-:S13]  /*3990*/  ISETP.GT.U32.AND P0, PT, R4, 0x8, PT ;  /* 0x000000080400780c */ /* 0x000fda0003f04070 */
[----:B------:R-:W-:Y:S05]  /*39a0*/  @P0 BRA `(.L_x_70) ;  /* 0x0000000000940947 */ /* 0x000fea0003800000 */
[C---:B------:R-:W-:Y:S01]  /*39b0*/  ISETP.GT.U32.AND P0, PT, R4.reuse, 0xffff, PT ;  /* 0x0000ffff0400780c */ /* 0x040fe20003f04070 */
[----:B------:R-:W-:Y:S01]  /*39c0*/  IMAD.MOV.U32 R5, RZ, RZ, 0x1 ;  /* 0x00000001ff057424 */ /* 0x000fe200078e00ff */
[----:B------:R-:W3:Y:S01]  /*39d0*/  LDCU.64 UR4, c[0x0][0x380] ;  /* 0x00007000ff0477ac */ /* 0x000ee20008000a00 */
[----:B------:R-:W-:Y:S01]  /*39e0*/  BSSY.RELIABLE B1, `(.L_x_71) ;  /* 0x000001e000017945 */ /* 0x000fe20003800100 */
[----:B------:R-:W-:-:S04]  /*39f0*/  SEL R4, R4, 0xffff, !P0 ;  /* 0x0000ffff04047807 */ /* 0x000fc80004000000 */
[----:B------:R-:W-:-:S04]  /*3a00*/  LOP3.LUT R4, R4, 0xffff, RZ, 0xc0, !PT ;  /* 0x0000ffff04047812 */ /* 0x000fc800078ec0ff */
[----:B------:R-:W-:-:S04]  /*3a10*/  SHF.L.U32 R4, R5, R4, RZ ;  /* 0x0000000405047219 */ /* 0x000fc800000006ff */
[----:B------:R-:W-:Y:S01]  /*3a20*/  LOP3.LUT P0, RZ, R4, 0x48, RZ, 0xc0, !PT ;  /* 0x0000004804ff7812 */ /* 0x000fe2000780c0ff */
[----:B---3--:R-:W-:Y:S02]  /*3a30*/  IMAD.U32 R7, RZ, RZ, UR4 ;  /* 0x00000004ff077e24 */ /* 0x008fe4000f8e00ff */
[----:B------:R-:W-:-:S10]  /*3a40*/  IMAD.U32 R6, RZ, RZ, UR5 ;  /* 0x00000005ff067e24 */ /* 0x000fd4000f8e00ff */
[----:B------:R-:W-:Y:S05]  /*3a50*/  @P0 BRA `(.L_x_72) ;  /* 0x0000000000480947 */ /* 0x000fea0003800000 */
[----:B------:R-:W-:-:S13]  /*3a60*/  LOP3.LUT P0, RZ, R4, 0x90, RZ, 0xc0, !PT ;  /* 0x0000009004ff7812 */ /* 0x000fda000780c0ff */
[----:B------:R-:W-:Y:S05]  /*3a70*/  @P0 BRA `(.L_x_73) ;  /* 0x0000000000280947 */ /* 0x000fea0003800000 */
[----:B------:R-:W-:-:S13]  /*3a80*/  LOP3.LUT P0, RZ, R4, 0x120, RZ, 0xc0, !PT ;  /* 0x0000012004ff7812 */ /* 0x000fda000780c0ff */
[----:B------:R-:W-:Y:S05]  /*3a90*/  @!P0 BREAK.RELIABLE B1 ;  /* 0x0000000000018942 */ /* 0x000fea0003800100 */
[----:B------:R-:W-:Y:S05]  /*3aa0*/  @!P0 BRA `(.L_x_70) ;  /* 0x0000000000548947 */ /* 0x000fea0003800000 */
[----:B------:R-:W3:Y:S02]  /*3ab0*/  LDC.64 R4, c[0x0][0x380] ;  /* 0x0000e000ff047b82 */ /* 0x000ee40000000a00 */
[----:B---3--:R-:W3:Y:S01]  /*3ac0*/  LDG.E.64 R4, desc[UR36][R4.64+0x10] ;  /* 0x0000102404047981 */ /* 0x008ee2000c1e1b00 */
[----:B------:R-:W-:-:S05]  /*3ad0*/  IMAD.SHL.U32 R6, R26, 0x8, RZ ;  /* 0x000000081a067824 */ /* 0x000fca00078e00ff */
[----:B------:R-:W-:-:S04]  /*3ae0*/  LOP3.LUT R7, R6, 0x7ffffff8, RZ, 0xc0, !PT ;  /* 0x7ffffff806077812 */ /* 0x000fc800078ec0ff */
[----:B---3--:R-:W-:-:S04]  /*3af0*/  IADD3 R7, P0, P1, R4, 0x4, R7 ;  /* 0x0000000404077810 */ /* 0x008fc8000791e007 */
[----:B------:R-:W-:Y:S01]  /*3b00*/  IADD3.X R6, PT, PT, R5, RZ, RZ, P0, P1 ;  /* 0x000000ff05067210 */ /* 0x000fe200007e24ff */
[----:B------:R-:W-:Y:S08]  /*3b10*/  BRA `(.L_x_74) ;  /* 0x0000000000287947 */ /* 0x000ff00003800000 */
.L_x_73:
[----:B------:R-:W3:Y:S02]  /*3b20*/  LDC.64 R4, c[0x0][0x380] ;  /* 0x0000e000ff047b82 */ /* 0x000ee40000000a00 */
[----:B---3--:R-:W3:Y:S01]  /*3b30*/  LDG.E.64 R4, desc[UR36][R4.64+0x10] ;  /* 0x0000102404047981 */ /* 0x008ee2000c1e1b00 */
[----:B------:R-:W-:-:S05]  /*3b40*/  IMAD.SHL.U32 R26, R26, 0x8, RZ ;  /* 0x000000081a1a7824 */ /* 0x000fca00078e00ff */
[----:B------:R-:W-:-:S04]  /*3b50*/  LOP3.LUT R7, R26, 0x7ffffff8, RZ, 0xc0, !PT ;  /* 0x7ffffff81a077812 */ /* 0x000fc800078ec0ff */
[----:B---3--:R-:W-:-:S05]  /*3b60*/  IADD3 R7, P0, PT, R4, R7, RZ ;  /* 0x0000000704077210 */ /* 0x008fca0007f1e0ff */
[----:B------:R-:W-:-:S08]  /*3b70*/  IMAD.X R6, RZ, RZ, R5, P0 ;  /* 0x000000ffff067224 */ /* 0x000fd000000e0605 */
.L_x_72:
[----:B------:R-:W-:-:S04]  /*3b80*/  ISETP.NE.U32.AND P0, PT, R7, RZ, PT ;  /* 0x000000ff0700720c */ /* 0x000fc80003f05070 */
[----:B------:R-:W-:-:S13]  /*3b90*/  ISETP.NE.AND.EX P0, PT, R6, RZ, PT, P0 ;  /* 0x000000ff0600720c */ /* 0x000fda0003f05300 */
[----:B------:R-:W-:Y:S05]  /*3ba0*/  @!P0 BREAK.RELIABLE B1 ;  /* 0x0000000000018942 */ /* 0x000fea0003800100 */
[----:B------:R-:W-:Y:S05]  /*3bb0*/  @!P0 BRA `(.L_x_70) ;  /* 0x0000000000108947 */ /* 0x000fea0003800000 */
.L_x_74:
[----:B------:R-:W-:Y:S05]  /*3bc0*/  BSYNC.RELIABLE B1 ;  /* 0x0000000000017941 */ /* 0x000fea0003800100 */
.L_x_71:
[----:B------:R-:W-:Y:S02]  /*3bd0*/  IMAD.MOV.U32 R4, RZ, RZ, R7 ;  /* 0x000000ffff047224 */ /* 0x000fe400078e0007 */
[----:B------:R-:W-:-:S05]  /*3be0*/  IMAD.MOV.U32 R5, RZ, RZ, R6 ;  /* 0x000000ffff057224 */ /* 0x000fca00078e0006 */
[----:B------:R3:W-:Y:S02]  /*3bf0*/  ST.E desc[UR36][R4.64], R0 ;  /* 0x0000000004007985 */ /* 0x0007e4000c101924 */
.L_x_70:
[----:B------:R-:W-:Y:S05]  /*3c00*/  BSYNC.RECONVERGENT B0 ;  /* 0x0000000000007941 */ /* 0x000fea0003800200 */
.L_x_69:
[----:B------:R-:W-:Y:S05]  /*3c10*/  @P3 BRA `(.L_x_75) ;  /* 0xffffffc800983947 */ /* 0x000fea000383ffff */
[----:B------:R-:W-:Y:S05]  /*3c20*/  WARPSYNC.ALL ;  /* 0x0000000000007948 */ /* 0x000fea0003800000 */
[----:B------:R-:W-:Y:S06]  /*3c30*/  BAR.SYNC.DEFER_BLOCKING 0x0 ;  /* 0x0000000000007b1d */ /* 0x000fec0000010000 */
[----:B------:R-:W-:Y:S05]  /*3c40*/  EXIT ;  /* 0x000000000000794d */ /* 0x000fea0003800000 */
.L_x_36:
[----:B------:R-:W-:Y:S01]  /*3c50*/  BSSY B0, `(.L_x_76) ;  /* 0x0000005000007945 */ /* 0x000fe20003800000 */
[----:B-12---:R-:W-:-:S07]  /*3c60*/  IMAD.MOV.U32 R15, RZ, RZ, -0x1 ;  /* 0xffffffffff0f7424 */ /* 0x006fce00078e00ff */
[----:B0--34-:R-:W-:Y:S05]  /*3c70*/  WARPSYNC.COLLECTIVE R15, `(.L_x_77) ;  /* 0x000000000f087348 */ /* 0x019fea0003c00000 */
[----:B------:R-:W-:Y:S01]  /*3c80*/  NOP ;  /* 0x0000000000007918 */ /* 0x000fe20000000000 */
[----:B0--34-:R-:W-:Y:S05]  /*3c90*/  ENDCOLLECTIVE ;  /* 0x000000000000791b */ /* 0x019fea0003800000 */
.L_x_77:
[----:B------:R-:W-:Y:S05]  /*3ca0*/  BSYNC B0 ;  /* 0x0000000000007941 */ /* 0x000fea0003800000 */
.L_x_76:
[----:B------:R-:W-:Y:S05]  /*3cb0*/  BRA `(.L_x_78) ;  /* 0xffffffec00987947 */ /* 0x000fea000383ffff */
.L_x_68:
[----:B------:R-:W-:Y:S01]  /*3cc0*/  BSSY B0, `(.L_x_79) ;  /* 0x0000005000007945 */ /* 0x000fe20003800000 */
[----:B-12---:R-:W-:-:S07]  /*3cd0*/  IMAD.MOV.U32 R15, RZ, RZ, -0x1 ;  /* 0xffffffffff0f7424 */ /* 0x006fce00078e00ff */
[----:B0--34-:R-:W-:Y:S05]  /*3ce0*/  WARPSYNC.COLLECTIVE R15, `(.L_x_80) ;  /* 0x000000000f087348 */ /* 0x019fea0003c00000 */
[----:B------:R-:W-:Y:S01]  /*3cf0*/  NOP ;  /* 0x0000000000007918 */ /* 0x000fe20000000000 */
[----:B0--34-:R-:W-:Y:S05]  /*3d00*/  ENDCOLLECTIVE ;  /* 0x000000000000791b */ /* 0x019fea0003800000 */
.L_x_80:
[----:B------:R-:W-:Y:S05]  /*3d10*/  BSYNC B0 ;  /* 0x0000000000007941 */ /* 0x000fea0003800000 */
.L_x_79:
[----:B------:R-:W-:Y:S05]  /*3d20*/  BRA `(.L_x_81) ;  /* 0xfffffffc00087947 */ /* 0x000fea000383ffff */
        .type           $_Z13global_expandP3NetP4Book$_Z6expandP6WorkerP3NetP4BookjPjS5_,@function
        .size           $_Z13global_expandP3NetP4Book$_Z6expandP6WorkerP3NetP4BookjPjS5_,(.L_x_362 - $_Z13global_expandP3NetP4Book$_Z6expandP6WorkerP3NetP4BookjPjS5_)
$_Z13global_expandP3NetP4Book$_Z6expandP6WorkerP3NetP4BookjPjS5_:
[----:B------:R-:W-:-:S05]  /*3d30*/  VIADD R1, R1, 0xffffffc8 ;  /* 0xffffffc801017836 */ /* 0x000fca0000000000 */
[----:B------:R-:W-:Y:S04]  /*3d40*/  STL [R1+0x34], R29 ;  /* 0x0000341d01007387 */ /* 0x000fe80000100800 */
[----:B------:R-:W-:Y:S04]  /*3d50*/  STL [R1+0x30], R28 ;  /* 0x0000301c01007387 */ /* 0x000fe80000100800 */
[----:B------:R-:W-:Y:S04]  /*3d60*/  STL [R1+0x18], R21 ;  /* 0x0000181501007387 */ /* 0x000fe80000100800 */
[----:B------:R-:W-:Y:S04]  /*3d70*/  STL [R1+0x14], R20 ;  /* 0x0000141401007387 */ /* 0x000fe80000100800 */
[----:B------:R-:W-:Y:S04]  /*3d80*/  STL [R1], R2 ;  /* 0x0000000201007387 */ /* 0x000fe80000100800 */
[----:B------:R0:W-:Y:S04]  /*3d90*/  STL [R1+0x1c], R22 ;  /* 0x00001c1601007387 */ /* 0x0001e80000100800 */
[----:B------:R1:W-:Y:S04]  /*3da0*/  STL [R1+0x10], R19 ;  /* 0x0000101301007387 */ /* 0x0003e80000100800 */
[----:B------:R2:W-:Y:S01]  /*3db0*/  STL [R1+0xc], R18 ;  /* 0x00000c1201007387 */ /* 0x0005e20000100800 */
[----:B0-----:R-:W0:Y:S05]  /*3dc0*/  BMOV.32.CLEAR R22, B8 ;  /* 0x0000000008167355 */ /* 0x001e2a0000100000 */
[----:B-1----:R-:W1:Y:S05]  /*3dd0*/  BMOV.32.CLEAR R19, B7 ;  /* 0x0000000007137355 */ /* 0x002e6a0000100000 */
[----:B--2---:R-:W2:Y:S05]  /*3de0*/  BMOV.32.CLEAR R18, B6 ;  /* 0x0000000006127355 */ /* 0x004eaa0000100000 */
[----:B------:R-:W-:Y:S01]  /*3df0*/  BSSY.RECONVERGENT B8, `(.L_x_82) ;  /* 0x0000061000087945 */ /* 0x000fe20003800200 */
[----:B------:R3:W-:Y:S04]  /*3e00*/  STL [R1+0x2c], R27 ;  /* 0x00002c1b01007387 */ /* 0x0007e80000100800 */
[----:B------:R4:W-:Y:S04]  /*3e10*/  STL [R1+0x28], R26 ;  /* 0x0000281a01007387 */ /* 0x0009e80000100800 */
[----:B------:R5:W-:Y:S01]  /*3e20*/  STL [R1+0x24], R25 ;  /* 0x0000241901007387 */ /* 0x000be20000100800 */
[----:B---3--:R-:W-:-:S03]  /*3e30*/  IMAD.MOV.U32 R27, RZ, RZ, R11 ;  /* 0x000000ffff1b7224 */ /* 0x008fc600078e000b */
[----:B------:R3:W-:Y:S01]  /*3e40*/  STL [R1+0x20], R24 ;  /* 0x0000201801007387 */ /* 0x0007e20000100800 */
[----:B----4-:R-:W-:-:S03]  /*3e50*/  IMAD.MOV.U32 R26, RZ, RZ, R10 ;  /* 0x000000ffff1a7224 */ /* 0x010fc600078e000a */
[----:B------:R4:W-:Y:S01]  /*3e60*/  STL [R1+0x8], R17 ;  /* 0x0000081101007387 */ /* 0x0009e20000100800 */
[----:B-----5:R-:W-:-:S03]  /*3e70*/  IMAD.MOV.U32 R25, RZ, RZ, R5 ;  /* 0x000000ffff197224 */ /* 0x020fc600078e0005 */
[----:B------:R5:W-:Y:S01]  /*3e80*/  STL [R1+0x4], R16 ;  /* 0x0000041001007387 */ /* 0x000be20000100800 */
[----:B---3--:R-:W-:Y:S02]  /*3e90*/  IMAD.MOV.U32 R24, RZ, RZ, R4 ;  /* 0x000000ffff187224 */ /* 0x008fe400078e0004 */
[----:B----4-:R-:W-:Y:S02]  /*3ea0*/  IMAD.MOV.U32 R17, RZ, RZ, R8 ;  /* 0x000000ffff117224 */ /* 0x010fe400078e0008 */
[----:B-----5:R-:W-:Y:S01]  /*3eb0*/  IMAD.MOV.U32 R16, RZ, RZ, R9 ;  /* 0x000000ffff107224 */ /* 0x020fe200078e0009 */
[----:B------:R-:W3:Y:S01]  /*3ec0*/  LDC.64 R28, c[0x0][0x358] ;  /* 0x0000d600ff1c7b82 */ /* 0x000ee20000000a00 */
[----:B012---:R-:W-:Y:S05]  /*3ed0*/  BSSY.RECONVERGENT B7, `(.L_x_83) ;  /* 0x0000045000077945 */ /* 0x007fea0003800200 */
.L_x_93:
[----:B------:R-:W-:Y:S01]  /*3ee0*/  BSSY.RECONVERGENT B6, `(.L_x_84) ;  /* 0x000003f000067945 */ /* 0x000fe20003800200 */
.L_x_92:
[--C-:B------:R-:W-:Y:S01]  /*3ef0*/  SHF.R.U32.HI R0, RZ, 0x1c, R6.reuse ;  /* 0x0000001cff007819 */ /* 0x100fe20000011606 */
[----:B------:R-:W-:Y:S04]  /*3f00*/  BSSY.RECONVERGENT B0, `(.L_x_85) ;  /* 0x000002b000007945 */ /* 0x000fe80003800200 */
[----:B------:R-:W-:Y:S01]  /*3f10*/  BSSY.RELIABLE B1, `(.L_x_86) ;  /* 0x000001a000017945 */ /* 0x000fe20003800100 */
[----:B------:R-:W-:Y:S01]  /*3f20*/  IMAD.MOV.U32 R9, RZ, RZ, R6 ;  /* 0x000000ffff097224 */ /* 0x000fe200078e0006 */
[----:B------:R-:W-:-:S04]  /*3f30*/  PRMT R0, R0, 0x9910, RZ ;  /* 0x0000991000007816 */ /* 0x000fc800000000ff */
[----:B------:R-:W-:-:S13]  /*3f40*/  ISETP.GT.AND P0, PT, R0, 0x5, PT ;  /* 0x000000050000780c */ /* 0x000fda0003f04270 */
[----:B------:R-:W-:Y:S05]  /*3f50*/  @P0 BRA `(.L_x_87) ;  /* 0x00000000002c0947 */ /* 0x000fea0003800000 */
[----:B------:R-:W-:Y:S01]  /*3f60*/  ISETP.NE.AND P0, PT, R0, 0x3, PT ;  /* 0x000000030000780c */ /* 0x000fe20003f05270 */
[----:B------:R-:W-:Y:S02]  /*3f70*/  IMAD.MOV.U32 R4, RZ, RZ, R24 ;  /* 0x000000ffff047224 */ /* 0x000fe400078e0018 */
[----:B------:R-:W-:Y:S02]  /*3f80*/  IMAD.MOV.U32 R5, RZ, RZ, R25 ;  /* 0x000000ffff057224 */ /* 0x000fe400078e0019 */
[----:B------:R-:W-:Y:S02]  /*3f90*/  IMAD.MOV.U32 R2, RZ, RZ, R4 ;  /* 0x000000ffff027224 */ /* 0x000fe400078e0004 */
[----:B------:R-:W-:-:S06]  /*3fa0*/  IMAD.MOV.U32 R3, RZ, RZ, R5 ;  /* 0x000000ffff037224 */ /* 0x000fcc00078e0005 */
[----:B------:R-:W-:Y:S05]  /*3fb0*/  @!P0 BREAK.RELIABLE B1 ;  /* 0x0000000000018942 */ /* 0x000fea0003800100 */
[----:B------:R-:W-:Y:S05]  /*3fc0*/  @!P0 BRA `(.L_x_88) ;  /* 0x0000000000788947 */ /* 0x000fea0003800000 */
[----:B------:R-:W-:-:S13]  /*3fd0*/  ISETP.NE.AND P0, PT, R0, 0x4, PT ;  /* 0x000000040000780c */ /* 0x000fda0003f05270 */
[----:B------:R-:W-:Y:S05]  /*3fe0*/  @P0 BREAK.RELIABLE B1 ;  /* 0x0000000000010942 */ /* 0x000fea0003800100 */
[----:B------:R-:W-:Y:S05]  /*3ff0*/  @!P0 BRA `(.L_x_89) ;  /* 0x00000000002c8947 */ /* 0x000fea0003800000 */
[----:B------:R-:W-:Y:S05]  /*4000*/  BRA `(.L_x_90) ;  /* 0x00000000004c7947 */ /* 0x000fea0003800000 */
.L_x_87:
        /* <DEDUP_REMOVED lines=9> */
[----:B------:R-:W-:Y:S05]  /*40a0*/  @P0 BRA `(.L_x_90) ;  /* 0x0000000000240947 */ /* 0x000fea0003800000 */
.L_x_89:
[----:B------:R-:W-:Y:S05]  /*40b0*/  BSYNC.RELIABLE B1 ;  /* 0x0000000000017941 */ /* 0x000fea0003800100 */
.L_x_86:
[----:B---3--:R-:W-:Y:S02]  /*40c0*/  R2UR UR4, R28 ;  /* 0x000000001c0472ca */ /* 0x008fe400000e0000 */
[----:B------:R-:W-:-:S13]  /*40d0*/  R2UR UR5, R29 ;  /* 0x000000001d0572ca */ /* 0x000fda00000e0000 */
[----:B------:R-:W2:Y:S01]  /*40e0*/  LDG.E.64 R2, desc[UR4][R24.64+0x10] ;  /* 0x0000100418027981 */ /* 0x000ea2000c1e1b00 */
[----:B------:R-:W-:-:S05]  /*40f0*/  IMAD.SHL.U32 R0, R6, 0x8, RZ ;  /* 0x0000000806007824 */ /* 0x000fca00078e00ff */
[----:B------:R-:W-:-:S04]  /*4100*/  LOP3.LUT R7, R0, 0x7ffffff8, RZ, 0xc0, !PT ;  /* 0x7ffffff800077812 */ /* 0x000fc800078ec0ff */
[----:B--2---:R-:W-:-:S05]  /*4110*/  IADD3 R2, P0, PT, R2, R7, RZ ;  /* 0x0000000702027210 */ /* 0x004fca0007f1e0ff */
[----:B------:R-:W-:Y:S01]  /*4120*/  IMAD.X R3, RZ, RZ, R3, P0 ;  /* 0x000000ffff037224 */ /* 0x000fe200000e0603 */
[----:B------:R-:W-:Y:S07]  /*4130*/  BRA `(.L_x_88) ;  /* 0x00000000001c7947 */ /* 0x000fee0003800000 */
.L_x_90:
[----:B---3--:R-:W-:Y:S02]  /*4140*/  R2UR UR4, R28 ;  /* 0x000000001c0472ca */ /* 0x008fe400000e0000 */
[----:B------:R-:W-:-:S13]  /*4150*/  R2UR UR5, R29 ;  /* 0x000000001d0572ca */ /* 0x000fda00000e0000 */
[----:B------:R-:W2:Y:S01]  /*4160*/  LDG.E.64 R2, desc[UR4][R24.64+0x10] ;  /* 0x0000100418027981 */ /* 0x000ea2000c1e1b00 */
[----:B------:R-:W-:-:S05]  /*4170*/  IMAD.SHL.U32 R0, R6, 0x8, RZ ;  /* 0x0000000806007824 */ /* 0x000fca00078e00ff */
[----:B------:R-:W-:-:S04]  /*4180*/  LOP3.LUT R7, R0, 0x7ffffff8, RZ, 0xc0, !PT ;  /* 0x7ffffff800077812 */ /* 0x000fc800078ec0ff */
[----:B--2---:R-:W-:-:S04]  /*4190*/  IADD3 R2, P0, P1, R2, 0x4, R7 ;  /* 0x0000000402027810 */ /* 0x004fc8000791e007 */
[----:B------:R-:W-:-:S09]  /*41a0*/  IADD3.X R3, PT, PT, R3, RZ, RZ, P0, P1 ;  /* 0x000000ff03037210 */ /* 0x000fd200007e24ff */
.L_x_88:
[----:B------:R-:W-:Y:S05]  /*41b0*/  BSYNC.RECONVERGENT B0 ;  /* 0x0000000000007941 */ /* 0x000fea0003800200 */
.L_x_85:
[----:B---3--:R-:W-:Y:S02]  /*41c0*/  R2UR UR4, R28 ;  /* 0x000000001c0472ca */ /* 0x008fe400000e0000 */
[----:B------:R-:W-:-:S13]  /*41d0*/  R2UR UR5, R29 ;  /* 0x000000001d0572ca */ /* 0x000fda00000e0000 */
[----:B------:R-:W2:Y:S02]  /*41e0*/  LD.E R6, desc[UR4][R2.64] ;  /* 0x0000000402067980 */ /* 0x000ea4000c101900 */
[----:B--2---:R-:W-:-:S05]  /*41f0*/  VIADD R0, R6, 0x10000000 ;  /* 0x1000000006007836 */ /* 0x004fca0000000000 */
[----:B------:R-:W-:-:S13]  /*4200*/  ISETP.GE.U32.AND P0, PT, R0, -0x50000000, PT ;  /* 0xb00000000000780c */ /* 0x000fda0003f06070 */
[----:B------:R-:W-:Y:S05]  /*4210*/  @!P0 BRA `(.L_x_91) ;  /* 0x00000000002c8947 */ /* 0x000fea0003800000 */
[----:B------:R-:W-:Y:S01]  /*4220*/  LOP3.LUT R2, R6, 0xfffffff, RZ, 0xc0, !PT ;  /* 0x0fffffff06027812 */ /* 0x000fe200078ec0ff */
[----:B------:R-:W-:Y:S01]  /*4230*/  IMAD.MOV.U32 R8, RZ, RZ, R17 ;  /* 0x000000ffff087224 */ /* 0x000fe200078e0011 */
[----:B------:R-:W-:Y:S01]  /*4240*/  MOV R20, 0x42b0 ;  /* 0x000042b000147802 */ /* 0x000fe20000000f00 */
[----:B------:R-:W-:Y:S01]  /*4250*/  IMAD.MOV.U32 R9, RZ, RZ, R16 ;  /* 0x000000ffff097224 */ /* 0x000fe200078e0010 */
[----:B------:R-:W-:Y:S01]  /*4260*/  LOP3.LUT R6, R2, 0x40000000, RZ, 0xfc, !PT ;  /* 0x4000000002067812 */ /* 0x000fe200078efcff */
[----:B------:R-:W-:Y:S02]  /*4270*/  IMAD.MOV.U32 R10, RZ, RZ, R26 ;  /* 0x000000ffff0a7224 */ /* 0x000fe400078e001a */
[----:B------:R-:W-:Y:S02]  /*4280*/  IMAD.MOV.U32 R11, RZ, RZ, R27 ;  /* 0x000000ffff0b7224 */ /* 0x000fe400078e001b */
[----:B------:R-:W-:-:S07]  /*4290*/  IMAD.MOV.U32 R21, RZ, RZ, 0x0 ;  /* 0x00000000ff157424 */ /* 0x000fce00078e00ff */
[----:B------:R-:W-:Y:S05]  /*42a0*/  CALL.REL.NOINC `($_Z13global_expandP3NetP4Book$_Z6expandP6WorkerP3NetP4BookjPjS5_) ;  /* 0xfffffff800a07944 */ /* 0x000fea0003c3ffff */
[----:B------:R-:W-:Y:S01]  /*42b0*/  LOP3.LUT R6, R2, 0x50000000, RZ, 0xfc, !PT ;  /* 0x5000000002067812 */ /* 0x000fe200078efcff */
[----:B------:R-:W-:Y:S06]  /*42c0*/  BRA `(.L_x_92) ;  /* 0xfffffffc00087947 */ /* 0x000fec000383ffff */
.L_x_91:
[----:B------:R-:W-:Y:S05]  /*42d0*/  BSYNC.RECONVERGENT B6 ;  /* 0x0000000000067941 */ /* 0x000fea0003800200 */
.L_x_84:
[----:B------:R-:W-:-:S04]  /*42e0*/  LEA.HI R0, R6, 0xfffffff7, RZ, 0x4 ;  /* 0xfffffff706007811 */ /* 0x000fc800078f20ff */
[----:B------:R-:W-:-:S04]  /*42f0*/  LOP3.LUT R0, R0, 0xffff, RZ, 0xc0, !PT ;  /* 0x0000ffff00007812 */ /* 0x000fc800078ec0ff */
[----:B------:R-:W-:-:S13]  /*4300*/  ISETP.GT.U32.AND P0, PT, R0, 0xfffc, PT ;  /* 0x0000fffc0000780c */ /* 0x000fda0003f04070 */
[----:B------:R-:W-:Y:S05]  /*4310*/  @P0 BRA `(.L_x_93) ;  /* 0xfffffff800f00947 */ /* 0x000fea000383ffff */
[----:B------:R-:W-:Y:S05]  /*4320*/  BSYNC.RECONVERGENT B7 ;  /* 0x0000000000077941 */ /* 0x000fea0003800200 */
.L_x_83:
[----:B------:R-:W-:-:S04]  /*4330*/  LOP3.LUT R0, R6, 0xf0000000, RZ, 0xc0, !PT ;  /* 0xf000000006007812 */ /* 0x000fc800078ec0ff */
[----:B------:R-:W-:-:S13]  /*4340*/  ISETP.NE.AND P0, PT, R0, 0x10000000, PT ;  /* 0x100000000000780c */ /* 0x000fda0003f05270 */
[----:B------:R-:W-:Y:S05]  /*4350*/  @P0 BRA `(.L_x_94) ;  /* 0x0000000000280947 */ /* 0x000fea0003800000 */
[----:B------:R-:W0:Y:S02]  /*4360*/  LDCU UR4, c[0x0][0x2f8] ;  /* 0x00005f00ff0477ac */ /* 0x000e240008000800 */
[----:B0-----:R-:W-:-:S05]  /*4370*/  VIADD R17, R17, -UR4 ;  /* 0x8000000411117c36 */ /* 0x001fca0008000000 */
[----:B------:R-:W2:Y:S02]  /*4380*/  LDL R3, [R17] ;  /* 0x0000000011037983 */ /* 0x000ea40000100800 */
[----:B--2---:R-:W-:-:S13]  /*4390*/  ISETP.GT.U32.AND P0, PT, R3, 0x1f, PT ;  /* 0x0000001f0300780c */ /* 0x004fda0003f04070 */
[----:B------:R-:W-:Y:S05]  /*43a0*/  @P0 BRA `(.L_x_94) ;  /* 0x0000000000140947 */ /* 0x000fea0003800000 */
[----:B------:R-:W-:Y:S01]  /*43b0*/  MOV R2, R26 ;  /* 0x0000001a00027202 */ /* 0x000fe20000000f00 */
[----:B------:R-:W-:-:S04]  /*43c0*/  VIADD R0, R3, 0x1 ;  /* 0x0000000103007836 */ /* 0x000fc80000000000 */
[----:B------:R-:W-:Y:S01]  /*43d0*/  IMAD R2, R3, 0x4, R2 ;  /* 0x0000000403027824 */ /* 0x000fe200078e0202 */
[----:B------:R0:W-:Y:S04]  /*43e0*/  STL [R17], R0 ;  /* 0x0000000011007387 */ /* 0x0001e80000100800 */
[----:B------:R0:W-:Y:S02]  /*43f0*/  STS [R2], R9 ;  /* 0x0000000902007388 */ /* 0x0001e40000000800 */
.L_x_94:
[----:B------:R-:W-:Y:S05]  /*4400*/  BSYNC.RECONVERGENT B8 ;  /* 0x0000000000087941 */ /* 0x000fea0003800200 */
.L_x_82:
[----:B------:R-:W2:Y:S01]  /*4410*/  LDL R20, [R1+0x14] ;  /* 0x0000140001147983 */ /* 0x000ea20000100800 */
[----:B------:R1:W-:Y:S05]  /*4420*/  BMOV.32 B6, R18 ;  /* 0x0000001206007356 */ /* 0x0003ea0000000000 */
[----:B------:R-:W2:Y:S01]  /*4430*/  LDL R21, [R1+0x18] ;  /* 0x0000180001157983 */ /* 0x000ea20000100800 */
[----:B------:R3:W-:Y:S05]  /*4440*/  BMOV.32 B7, R19 ;  /* 0x0000001307007356 */ /* 0x0007ea0000000000 */
[----:B------:R4:W-:Y:S05]  /*4450*/  BMOV.32 B8, R22 ;  /* 0x0000001608007356 */ /* 0x0009ea0000000000 */
[----:B0-----:R-:W2:Y:S04]  /*4460*/  LDL R2, [R1] ;  /* 0x0000000001027983 */ /* 0x001ea80000100800 */
[----:B------:R-:W2:Y:S04]  /*4470*/  LDL R16, [R1+0x4] ;  /* 0x0000040001107983 */ /* 0x000ea80000100800 */
[----:B------:R-:W2:Y:S04]  /*4480*/  LDL R17, [R1+0x8] ;  /* 0x0000080001117983 */ /* 0x000ea80000100800 */
[----:B-1----:R-:W2:Y:S04]  /*4490*/  LDL R18, [R1+0xc] ;  /* 0x00000c0001127983 */ /* 0x002ea80000100800 */
[----:B---3--:R-:W2:Y:S04]  /*44a0*/  LDL R19, [R1+0x10] ;  /* 0x0000100001137983 */ /* 0x008ea80000100800 */
[----:B----4-:R-:W2:Y:S04]  /*44b0*/  LDL R22, [R1+0x1c] ;  /* 0x00001c0001167983 */ /* 0x010ea80000100800 */
[----:B------:R-:W2:Y:S04]  /*44c0*/  LDL R24, [R1+0x20] ;  /* 0x0000200001187983 */ /* 0x000ea80000100800 */
[----:B------:R-:W2:Y:S04]  /*44d0*/  LDL R25, [R1+0x24] ;  /* 0x0000240001197983 */ /* 0x000ea80000100800 */
[----:B------:R-:W2:Y:S04]  /*44e0*/  LDL R26, [R1+0x28] ;  /* 0x00002800011a7983 */ /* 0x000ea80000100800 */
[----:B------:R-:W2:Y:S04]  /*44f0*/  LDL R27, [R1+0x2c] ;  /* 0x00002c00011b7983 */ /* 0x000ea80000100800 */
[----:B------:R-:W2:Y:S04]  /*4500*/  LDL R28, [R1+0x30] ;  /* 0x00003000011c7983 */ /* 0x000ea80000100800 */
[----:B------:R0:W2:Y:S02]  /*4510*/  LDL R29, [R1+0x34] ;  /* 0x00003400011d7983 */ /* 0x0000a40000100800 */
[----:B0-----:R-:W-:Y:S01]  /*4520*/  VIADD R1, R1, 0x38 ;  /* 0x0000003801017836 */ /* 0x001fe20000000000 */
[----:B--2---:R-:W-:Y:S06]  /*4530*/  RET.REL.NODEC R20 `(_Z13global_expandP3NetP4Book) ;  /* 0xffffffb814b07950 */ /* 0x004fec0003c3ffff */
.L_x_95:
[----:B------:R-:W-:-:S00]  /*4540*/  BRA `(.L_x_95) ;  /* 0xfffffffc00fc7947 */ /* 0x000fc0000383ffff */
[----:B------:R-:W-:-:S00]  /*4550*/  NOP ;  /* 0x0000000000007918 */ /* 0x000fc00000000000 */
        /* <DEDUP_REMOVED lines=10> */
.L_x_362:


//--------------------- .text._Z21global_expand_prepareP3Net --------------------------
	.section	.text._Z21global_expand_prepareP3Net,"ax",@progbits
	.align	128
        .global         _Z21global_expand_prepareP3Net
        .type           _Z21global_expand_prepareP3Net,@function
        .size           _Z21global_expand_prepareP3Net,(.L_x_364 - _Z21global_expand_prepareP3Net)
        .other          _Z21global_expand_prepareP3Net,@"STO_CUDA_ENTRY STV_DEFAULT"
_Z21global_expand_prepareP3Net:
.text._Z21global_expand_prepareP3Net:
[----:B------:R-:W-:Y:S01]  /*0000*/  LDC R1, c[0x0][0x37c] ;  /* 0x0000df00ff017b82 */ /* 0x000fe20000000800 */
[----:B------:R-:W0:Y:S07]  /*0010*/  S2R R3, SR_TID.X ;  /* 0x0000000000037919 */ /* 0x000e2e0000002100 */
[----:B------:R-:W0:Y:S01]  /*0020*/  S2UR UR4, SR_CTAID.X ;  /* 0x00000000000479c3 */ /* 0x000e220000002500 */
[----:B------:R-:W1:Y:S01]  /*0030*/  LDCU.64 UR8, c[0x0][0x380] ;  /* 0x00007000ff0877ac */ /* 0x000e620008000a00 */
[----:B------:R-:W-:Y:S01]  /*0040*/  IMAD.MOV.U32 R5, RZ, RZ, 0x30000000 ;  /* 0x30000000ff057424 */ /* 0x000fe200078e00ff */
[----:B------:R-:W2:Y:S05]  /*0050*/  LDCU.64 UR6, c[0x0][0x358] ;  /* 0x00006b00ff0677ac */ /* 0x000eaa0008000a00 */
[----:B------:R-:W0:Y:S01]  /*0060*/  LDC R0, c[0x0][0x360] ;  /* 0x0000d800ff007b82 */ /* 0x000e220000000800 */
[----:B-1----:R-:W-:-:S02]  /*0070*/  IMAD.U32 R2, RZ, RZ, UR8 ;  /* 0x00000008ff027e24 */ /* 0x002fc4000f8e00ff */
[----:B0-----:R-:W-:Y:S01]  /*0080*/  IMAD R0, R0, UR4, R3 ;  /* 0x0000000400007c24 */ /* 0x001fe2000f8e0203 */
[----:B------:R-:W-:Y:S01]  /*0090*/  UMOV UR4, URZ ;  /* 0x000000ff00047c82 */ /* 0x000fe20008000000 */
[----:B------:R-:W-:Y:S02]  /*00a0*/  IMAD.U32 R3, RZ, RZ, UR9 ;  /* 0x00000009ff037e24 */ /* 0x000fe4000f8e00ff */
[----:B--2---:R-:W-:-:S07]  /*00b0*/  IMAD.MOV.U32 R6, RZ, RZ, R0 ;  /* 0x000000ffff067224 */ /* 0x004fce00078e0000 */
.L_x_109:
[----:B------:R-:W-:Y:S01]  /*00c0*/  SHF.R.U32.HI R7, RZ, 0x1c, R5 ;  /* 0x0000001cff077819 */ /* 0x000fe20000011605 */
[----:B------:R-:W-:Y:S01]  /*00d0*/  IMAD.MOV.U32 R8, RZ, RZ, 0x1 ;  /* 0x00000001ff087424 */ /* 0x000fe200078e00ff */
[----:B------:R-:W0:Y:S01]  /*00e0*/  LDCU.64 UR8, c[0x0][0x380] ;  /* 0x00007000ff0877ac */ /* 0x000e220008000a00 */
[----:B------:R-:W-:Y:S01]  /*00f0*/  BSSY.RECONVERGENT B0, `(.L_x_96) ;  /* 0x0000012000007945 */ /* 0x000fe20003800200 */
[----:B------:R-:W-:-:S04]  /*0100*/  ISETP.GT.U32.AND P0, PT, R7, 0xffff, PT ;  /* 0x0000ffff0700780c */ /* 0x000fc80003f04070 */
[----:B------:R-:W-:-:S04]  /*0110*/  SEL R7, R7, 0xffff, !P0 ;  /* 0x0000ffff07077807 */ /* 0x000fc80004000000 */
[----:B------:R-:W-:-:S04]  /*0120*/  LOP3.LUT R7, R7, 0xffff, RZ, 0xc0, !PT ;  /* 0x0000ffff07077812 */ /* 0x000fc800078ec0ff */
[----:B------:R-:W-:-:S04]  /*0130*/  SHF.L.U32 R7, R8, R7, RZ ;  /* 0x0000000708077219 */ /* 0x000fc800000006ff */
[----:B------:R-:W-:Y:S01]  /*0140*/  LOP3.LUT P0, RZ, R7, 0x48, RZ, 0xc0, !PT ;  /* 0x0000004807ff7812 */ /* 0x000fe2000780c0ff */
[----:B0-----:R-:W-:Y:S02]  /*0150*/  IMAD.U32 R10, RZ, RZ, UR8 ;  /* 0x00000008ff0a7e24 */ /* 0x001fe4000f8e00ff */
[----:B------:R-:W-:-:S10]  /*0160*/  IMAD.U32 R11, RZ, RZ, UR9 ;  /* 0x00000009ff0b7e24 */ /* 0x000fd4000f8e00ff */
[----:B------:R-:W-:Y:S05]  /*0170*/  @P0 BRA `(.L_x_97) ;  /* 0x0000000000240947 */ /* 0x000fea0003800000 */
[----:B------:R-:W0:Y:S02]  /*0180*/  LDC.64 R8, c[0x0][0x380] ;  /* 0x0000e000ff087b82 */ /* 0x000e240000000a00 */
[----:B0-----:R-:W2:Y:S01]  /*0190*/  LDG.E.64 R8, desc[UR6][R8.64+0x10] ;  /* 0x0000100608087981 */ /* 0x001ea2000c1e1b00 */
[----:B------:R-:W-:Y:S01]  /*01a0*/  LOP3.LUT P0, RZ, R7, 0x90, RZ, 0xc0, !PT ;  /* 0x0000009007ff7812 */ /* 0x000fe2000780c0ff */
[----:B------:R-:W-:-:S05]  /*01b0*/  IMAD.SHL.U32 R7, R5, 0x8, RZ ;  /* 0x0000000805077824 */ /* 0x000fca00078e00ff */
[----:B------:R-:W-:-:S07]  /*01c0*/  LOP3.LUT R7, R7, 0x7ffffff8, RZ, 0xc0, !PT ;  /* 0x7ffffff807077812 */ /* 0x000fce00078ec0ff */
[C---:B--2---:R-:W-:Y:S02]  /*01d0*/  @!P0 IADD3 R10, P1, P2, R8.reuse, 0x4, R7 ;  /* 0x00000004080a8810 */ /* 0x044fe40007a3e007 */
[----:B------:R-:W-:Y:S02]  /*01e0*/  @P0 IADD3 R10, P3, PT, R8, R7, RZ ;  /* 0x00000007080a0210 */ /* 0x000fe40007f7e0ff */
[----:B------:R-:W-:-:S03]  /*01f0*/  @!P0 IADD3.X R11, PT, PT, R9, RZ, RZ, P1, P2 ;  /* 0x000000ff090b8210 */ /* 0x000fc60000fe44ff */
[----:B------:R-:W-:-:S08]  /*0200*/  @P0 IMAD.X R11, RZ, RZ, R9, P3 ;  /* 0x000000ffff0b0224 */ /* 0x000fd000018e0609 */
.L_x_97:
[----:B------:R-:W-:Y:S05]  /*0210*/  BSYNC.RECONVERGENT B0 ;  /* 0x0000000000007941 */ /* 0x000fea0003800200 */
.L_x_96:
[----:B------:R-:W-:Y:S02]  /*0220*/  IMAD.MOV.U32 R8, RZ, RZ, R10 ;  /* 0x000000ffff087224 */ /* 0x000fe400078e000a */
[----:B------:R-:W-:-:S05]  /*0230*/  IMAD.MOV.U32 R9, RZ, RZ, R11 ;  /* 0x000000ffff097224 */ /* 0x000fca00078e000b */
[----:B------:R-:W2:Y:S01]  /*0240*/  LD.E R8, desc[UR6][R8.64] ;  /* 0x0000000608087980 */ /* 0x000ea2000c101900 */
[----:B------:R-:W-:Y:S01]  /*0250*/  UIADD3 UR4, UPT, UPT, UR4, 0x1, URZ ;  /* 0x0000000104047890 */ /* 0x000fe2000fffe0ff */
[----:B------:R-:W-:Y:S03]  /*0260*/  BSSY.RECONVERGENT B0, `(.L_x_98) ;  /* 0x000001e000007945 */ /* 0x000fe60003800200 */
[----:B------:R-:W-:Y:S01]  /*0270*/  UISETP.NE.AND UP0, UPT, UR4, 0xe, UPT ;  /* 0x0000000e0400788c */ /* 0x000fe2000bf05270 */
[----:B--2---:R-:W-:-:S13]  /*0280*/  ISETP.GE.U32.AND P0, PT, R8, 0x60000000, PT ;  /* 0x600000000800780c */ /* 0x004fda0003f06070 */
[----:B------:R-:W-:Y:S05]  /*0290*/  @!P0 BRA `(.L_x_99) ;  /* 0x0000000000688947 */ /* 0x000fea0003800000 */
.L_x_102:
[----:B------:R-:W-:-:S13]  /*02a0*/  ISETP.GT.U32.AND P0, PT, R8, -0x70000001, PT ;  /* 0x8fffffff0800780c */ /* 0x000fda0003f04070 */
[----:B------:R-:W-:Y:S05]  /*02b0*/  @P0 BRA `(.L_x_99) ;  /* 0x0000000000600947 */ /* 0x000fea0003800000 */
[----:B------:R-:W-:Y:S01]  /*02c0*/  IMAD.MOV.U32 R5, RZ, RZ, R8 ;  /* 0x000000ffff057224 */ /* 0x000fe200078e0008 */
[----:B------:R-:W0:Y:S01]  /*02d0*/  LDCU.64 UR8, c[0x0][0x380] ;  /* 0x00007000ff0877ac */ /* 0x000e220008000a00 */
[----:B------:R-:W-:Y:S03]  /*02e0*/  BSSY.RECONVERGENT B1, `(.L_x_100) ;  /* 0x0000010000017945 */ /* 0x000fe60003800200 */
[----:B------:R-:W-:-:S04]  /*02f0*/  SHF.R.U32.HI R7, RZ, 0x1c, R5 ;  /* 0x0000001cff077819 */ /* 0x000fc80000011605 */
[----:B------:R-:W-:-:S04]  /*0300*/  PRMT R7, R7, 0x9910, RZ ;  /* 0x0000991007077816 */ /* 0x000fc800000000ff */
[----:B------:R-:W-:Y:S01]  /*0310*/  ISETP.NE.AND P0, PT, R7, 0x6, PT ;  /* 0x000000060700780c */ /* 0x000fe20003f05270 */
[----:B0-----:R-:W-:Y:S02]  /*0320*/  IMAD.U32 R10, RZ, RZ, UR8 ;  /* 0x00000008ff0a7e24 */ /* 0x001fe4000f8e00ff */
[----:B------:R-:W-:-:S10]  /*0330*/  IMAD.U32 R11, RZ, RZ, UR9 ;  /* 0x00000009ff0b7e24 */ /* 0x000fd4000f8e00ff */
[----:B------:R-:W-:Y:S05]  /*0340*/  @!P0 BRA `(.L_x_101) ;  /* 0x0000000000248947 */ /* 0x000fea0003800000 */
[----:B------:R-:W0:Y:S02]  /*0350*/  LDC.64 R8, c[0x0][0x380] ;  /* 0x0000e000ff087b82 */ /* 0x000e240000000a00 */
[----:B0-----:R-:W2:Y:S01]  /*0360*/  LDG.E.64 R8, desc[UR6][R8.64+0x10] ;  /* 0x0000100608087981 */ /* 0x001ea2000c1e1b00 */
[----:B------:R-:W-:Y:S01]  /*0370*/  ISETP.NE.AND P0, PT, R7, 0x8, PT ;  /* 0x000000080700780c */ /* 0x000fe20003f05270 */
[----:B------:R-:W-:-:S05]  /*0380*/  IMAD.SHL.U32 R7, R5, 0x8, RZ ;  /* 0x0000000805077824 */ /* 0x000fca00078e00ff */
[----:B------:R-:W-:-:S07]  /*0390*/  LOP3.LUT R7, R7, 0x7ffffff8, RZ, 0xc0, !PT ;  /* 0x7ffffff807077812 */ /* 0x000fce00078ec0ff */
[C---:B--2---:R-:W-:Y:S02]  /*03a0*/  @P0 IADD3 R10, P1, PT, R8.reuse, R7, RZ ;  /* 0x00000007080a0210 */ /* 0x044fe40007f3e0ff */
[----:B------:R-:W-:-:S03]  /*03b0*/  @!P0 IADD3 R10, P2, P3, R8, 0x4, R7 ;  /* 0x00000004080a8810 */ /* 0x000fc60007b5e007 */
[----:B------:R-:W-:Y:S01]  /*03c0*/  @P0 IMAD.X R11, RZ, RZ, R9, P1 ;  /* 0x000000ffff0b0224 */ /* 0x000fe200008e0609 */
[----:B------:R-:W-:-:S09]  /*03d0*/  @!P0 IADD3.X R11, PT, PT, R9, RZ, RZ, P2, P3 ;  /* 0x000000ff090b8210 */ /* 0x000fd200017e64ff */
.L_x_101:
[----:B------:R-:W-:Y:S05]  /*03e0*/  BSYNC.RECONVERGENT B1 ;  /* 0x0000000000017941 */ /* 0x000fea0003800200 */
.L_x_100:
[----:B------:R-:W-:Y:S02]  /*03f0*/  IMAD.MOV.U32 R8, RZ, RZ, R10 ;  /* 0x000000ffff087224 */ /* 0x000fe400078e000a */
[----:B------:R-:W-:-:S05]  /*0400*/  IMAD.MOV.U32 R9, RZ, RZ, R11 ;  /* 0x000000ffff097224 */ /* 0x000fca00078e000b */
[----:B------:R-:W2:Y:S02]  /*0410*/  LD.E R8, desc[UR6][R8.64] ;  /* 0x0000000608087980 */ /* 0x000ea4000c101900 */
[----:B--2---:R-:W-:-:S13]  /*0420*/  ISETP.GT.U32.AND P0, PT, R8, 0x5fffffff, PT ;  /* 0x5fffffff0800780c */ /* 0x004fda0003f04070 */
[----:B------:R-:W-:Y:S05]  /*0430*/  @P0 BRA `(.L_x_102) ;  /* 0xfffffffc00980947 */ /* 0x000fea000383ffff */
.L_x_99:
[----:B------:R-:W-:Y:S05]  /*0440*/  BSYNC.RECONVERGENT B0 ;  /* 0x0000000000007941 */ /* 0x000fea0003800200 */
.L_x_98:
[----:B------:R-:W-:Y:S01]  /*0450*/  SHF.R.U32.HI R7, RZ, 0x1c, R5 ;  /* 0x0000001cff077819 */ /* 0x000fe20000011605 */
[----:B------:R-:W-:Y:S03]  /*0460*/  BSSY.RECONVERGENT B0, `(.L_x_103) ;  /* 0x000002f000007945 */ /* 0x000fe60003800200 */
[----:B------:R-:W-:-:S13]  /*0470*/  ISETP.GT.U32.AND P0, PT, R7, 0x8, PT ;  /* 0x000000080700780c */ /* 0x000fda0003f04070 */
[----:B------:R-:W-:Y:S05]  /*0480*/  @P0 BRA `(.L_x_104) ;  /* 0x0000000000b00947 */ /* 0x000fea0003800000 */
        /* <DEDUP_REMOVED lines=13> */
[----:B------:R-:W-:-:S13]  /*0560*/  LOP3.LUT P0, RZ, R7, 0x120, RZ, 0xc0, !PT ;  /* 0x0000012007ff7812 */ /* 0x000fda000780c0ff */
        /* <DEDUP_REMOVED lines=9> */
.L_x_107:
[----:B------:R-:W0:Y:S02]  /*0600*/  LDC.64 R8, c[0x0][0x380] ;  /* 0x0000e000ff087b82 */ /* 0x000e240000000a00 */
[----:B0-----:R-:W2:Y:S01]  /*0610*/  LDG.E.64 R8, desc[UR6][R8.64+0x10] ;  /* 0x0000100608087981 */ /* 0x001ea2000c1e1b00 */
[----:B------:R-:W-:-:S05]  /*0620*/  IMAD.SHL.U32 R7, R5, 0x8, RZ ;  /* 0x0000000805077824 */ /* 0x000fca00078e00ff */
[----:B------:R-:W-:-:S04]  /*0630*/  LOP3.LUT R7, R7, 0x7ffffff8, RZ, 0xc0, !PT ;  /* 0x7ffffff807077812 */ /* 0x000fc800078ec0ff */
[----:B--2---:R-:W-:-:S05]  /*0640*/  IADD3 R10, P0, PT, R8, R7, RZ ;  /* 0x00000007080a7210 */ /* 0x004fca0007f1e0ff */
[----:B------:R-:W-:-:S08]  /*0650*/  IMAD.X R11, RZ, RZ, R9, P0 ;  /* 0x000000ffff0b7224 */ /* 0x000fd000000e0609 */
.L_x_106:
[----:B------:R-:W-:-:S04]  /*0660*/  ISETP.NE.U32.AND P0, PT, R10, RZ, PT ;  /* 0x000000ff0a00720c */ /* 0x000fc80003f05070 */
[----:B------:R-:W-:-:S13]  /*0670*/  ISETP.NE.AND.EX P0, PT, R11, RZ, PT, P0 ;  /* 0x000000ff0b00720c */ /* 0x000fda0003f05300 */
[----:B------:R-:W-:Y:S05]  /*0680*/  @!P0 BREAK.RELIABLE B1 ;  /* 0x0000000000018942 */ /* 0x000fea0003800100 */
[----:B------:R-:W-:Y:S05]  /*0690*/  @!P0 BRA `(.L_x_104) ;  /* 0x00000000002c8947 */ /* 0x000fea0003800000 */
.L_x_108:
[----:B------:R-:W-:Y:S05]  /*06a0*/  BSYNC.RELIABLE B1 ;  /* 0x0000000000017941 */ /* 0x000fea0003800100 */
.L_x_105:
[----:B------:R-:W-:Y:S02]  /*06b0*/  IMAD.MOV.U32 R8, RZ, RZ, R10 ;  /* 0x000000ffff087224 */ /* 0x000fe400078e000a */
[----:B------:R-:W-:-:S05]  /*06c0*/  IMAD.MOV.U32 R9, RZ, RZ, R11 ;  /* 0x000000ffff097224 */ /* 0x000fca00078e000b */
[----:B------:R-:W2:Y:S02]  /*06d0*/  LD.E R4, desc[UR6][R8.64] ;  /* 0x0000000608047980 */ /* 0x000ea4000c101900 */
[----:B--2---:R-:W-:-:S05]  /*06e0*/  VIADD R7, R4, 0x10000000 ;  /* 0x1000000004077836 */ /* 0x004fca0000000000 */
[----:B------:R-:W-:-:S13]  /*06f0*/  ISETP.GE.U32.AND P0, PT, R7, -0x50000000, PT ;  /* 0xb00000000700780c */ /* 0x000fda0003f06070 */
[----:B------:R-:W-:Y:S01]  /*0700*/  @P0 IMAD.SHL.U32 R10, R6, 0x10000000, RZ ;  /* 0x10000000060a0824 */ /* 0x000fe200078e00ff */
[----:B------:R-:W-:Y:S02]  /*0710*/  @P0 LOP3.LUT R7, R4, 0xfffffff, RZ, 0xc0, !PT ;  /* 0x0fffffff04070812 */ /* 0x000fe400078ec0ff */
[----:B------:R-:W-:Y:S02]  /*0720*/  @P0 SHF.R.U32.HI R6, RZ, 0x1, R6 ;  /* 0x00000001ff060819 */ /* 0x000fe40000011606 */
[----:B------:R-:W-:-:S04]  /*0730*/  @P0 LOP3.LUT R7, R7, 0x10000000, R10, 0xf8, !PT ;  /* 0x1000000007070812 */ /* 0x000fc800078ef80a */
[----:B------:R-:W-:-:S07]  /*0740*/  @P0 LOP3.LUT R5, R7, 0x50000000, RZ, 0x3c, !PT ;  /* 0x5000000007050812 */ /* 0x000fce00078e3cff */
.L_x_104:
[----:B------:R-:W-:Y:S05]  /*0750*/  BSYNC.RECONVERGENT B0 ;  /* 0x0000000000007941 */ /* 0x000fea0003800200 */
.L_x_103:
[----:B------:R-:W-:Y:S05]  /*0760*/  WARPSYNC.ALL ;  /* 0x0000000000007948 */ /* 0x000fea0003800000 */
[----:B------:R-:W-:Y:S05]  /*0770*/  BRA.U UP0, `(.L_x_109) ;  /* 0xfffffff900507547 */ /* 0x000fea000b83ffff */
        /* <DEDUP_REMOVED lines=21> */
.L_x_111:
[----:B------:R-:W-:Y:S05]  /*08d0*/  BSYNC.RECONVERGENT B0 ;  /* 0x0000000000007941 */ /* 0x000fea0003800200 */
.L_x_110:
[----:B------:R-:W-:Y:S02]  /*08e0*/  IMAD.MOV.U32 R6, RZ, RZ, R9 ;  /* 0x000000ffff067224 */ /* 0x000fe400078e0009 */
[----:B------:R-:W-:-:S05]  /*08f0*/  IMAD.MOV.U32 R7, RZ, RZ, R10 ;  /* 0x000000ffff077224 */ /* 0x000fca00078e000a */
[----:B------:R-:W2:Y:S01]  /*0900*/  LD.E R6, desc[UR6][R6.64] ;  /* 0x0000000606067980 */ /* 0x000ea2000c101900 */
[----:B------:R-:W-:Y:S01]  /*0910*/  BSSY.RECONVERGENT B0, `(.L_x_112) ;  /* 0x000001d000007945 */ /* 0x000fe20003800200 */
[----:B--2---:R-:W-:-:S13]  /*0920*/  ISETP.GE.U32.AND P0, PT, R6, 0x60000000, PT ;  /* 0x600000000600780c */ /* 0x004fda0003f06070 */
[----:B------:R-:W-:Y:S05]  /*0930*/  @!P0 BRA `(.L_x_113) ;  /* 0x0000000000688947 */ /* 0x000fea0003800000 */
.L_x_116:
        /* <DEDUP_REMOVED lines=20> */
.L_x_115:
[----:B------:R-:W-:Y:S05]  /*0a80*/  BSYNC.RECONVERGENT B1 ;  /* 0x0000000000017941 */ /* 0x000fea0003800200 */
.L_x_114:
[----:B------:R-:W-:Y:S02]  /*0a90*/  IMAD.MOV.U32 R6, RZ, RZ, R10 ;  /* 0x000000ffff067224 */ /* 0x000fe400078e000a */
[----:B------:R-:W-:-:S05]  /*0aa0*/  IMAD.MOV.U32 R7, RZ, RZ, R11 ;  /* 0x000000ffff077224 */ /* 0x000fca00078e000b */
[----:B------:R-:W2:Y:S02]  /*0ab0*/  LD.E R6, desc[UR6][R6.64] ;  /* 0x0000000606067980 */ /* 0x000ea4000c101900 */
[----:B--2---:R-:W-:-:S13]  /*0ac0*/  ISETP.GT.U32.AND P0, PT, R6, 0x5fffffff, PT ;  /* 0x5fffffff0600780c */ /* 0x004fda0003f04070 */
[----:B------:R-:W-:Y:S05]  /*0ad0*/  @P0 BRA `(.L_x_116) ;  /* 0xfffffffc00980947 */ /* 0x000fea000383ffff */
.L_x_113:
[----:B------:R-:W-:Y:S05]  /*0ae0*/  BSYNC.RECONVERGENT B0 ;  /* 0x0000000000007941 */ /* 0x000fea0003800200 */
.L_x_112:
[----:B------:R-:W-:Y:S01]  /*0af0*/  SHF.R.U32.HI R6, RZ, 0x1c, R5 ;  /* 0x0000001cff067819 */ /* 0x000fe20000011605 */
[----:B------:R-:W-:Y:S03]  /*0b00*/  BSSY.RECONVERGENT B0, `(.L_x_117) ;  /* 0x0000024000007945 */ /* 0x000fe60003800200 */
[----:B------:R-:W-:-:S13]  /*0b10*/  ISETP.GT.U32.AND P0, PT, R6, 0x8, PT ;  /* 0x000000080600780c */ /* 0x000fda0003f04070 */
[----:B------:R-:W-:Y:S05]  /*0b20*/  @P0 BRA `(.L_x_118) ;  /* 0x0000000000840947 */ /* 0x000fea0003800000 */
[C---:B------:R-:W-:Y:S01]  /*0b30*/  ISETP.GT.U32.AND P0, PT, R6.reuse, 0xffff, PT ;  /* 0x0000ffff0600780c */ /* 0x040fe20003f04070 */
[----:B------:R-:W-:Y:S01]  /*0b40*/  IMAD.MOV.U32 R7, RZ, RZ, 0x1 ;  /* 0x00000001ff077424 */ /* 0x000fe200078e00ff */
[----:B------:R-:W-:Y:S02]  /*0b50*/  BSSY.RELIABLE B1, `(.L_x_119) ;  /* 0x000001c000017945 */ /* 0x000fe40003800100 */
[----:B------:R-:W-:-:S04]  /*0b60*/  SEL R6, R6, 0xffff, !P0 ;  /* 0x0000ffff06067807 */ /* 0x000fc80004000000 */
[----:B------:R-:W-:-:S04]  /*0b70*/  LOP3.LUT R6, R6, 0xffff, RZ, 0xc0, !PT ;  /* 0x0000ffff06067812 */ /* 0x000fc800078ec0ff */
[----:B------:R-:W-:-:S04]  /*0b80*/  SHF.L.U32 R6, R7, R6, RZ ;  /* 0x0000000607067219 */ /* 0x000fc800000006ff */
[----:B------:R-:W-:-:S13]  /*0b90*/  LOP3.LUT P0, RZ, R6, 0x48, RZ, 0xc0, !PT ;  /* 0x0000004806ff7812 */ /* 0x000fda000780c0ff */
        /* <DEDUP_REMOVED lines=13> */
.L_x_121:
[----:B------:R-:W0:Y:S02]  /*0c70*/  LDC.64 R6, c[0x0][0x380] ;  /* 0x0000e000ff067b82 */ /* 0x000e240000000a00 */
[----:B0-----:R-:W2:Y:S01]  /*0c80*/  LDG.E.64 R6, desc[UR6][R6.64+0x10] ;  /* 0x0000100606067981 */ /* 0x001ea2000c1e1b00 */
[----:B------:R-:W-:-:S05]  /*0c90*/  IMAD.SHL.U32 R2, R5, 0x8, RZ ;  /* 0x0000000805027824 */ /* 0x000fca00078e00ff */
[----:B------:R-:W-:-:S04]  /*0ca0*/  LOP3.LUT R3, R2, 0x7ffffff8, RZ, 0xc0, !PT ;  /* 0x7ffffff802037812 */ /* 0x000fc800078ec0ff */
[----:B--2---:R-:W-:-:S05]  /*0cb0*/  IADD3 R2, P0, PT, R6, R3, RZ ;  /* 0x0000000306027210 */ /* 0x004fca0007f1e0ff */
[----:B------:R-:W-:-:S08]  /*0cc0*/  IMAD.X R3, RZ, RZ, R7, P0 ;  /* 0x000000ffff037224 */ /* 0x000fd000000e0607 */
.L_x_120:
[----:B------:R-:W-:-:S04]  /*0cd0*/  ISETP.NE.U32.AND P0, PT, R2, RZ, PT ;  /* 0x000000ff0200720c */ /* 0x000fc80003f05070 */
[----:B------:R-:W-:-:S13]  /*0ce0*/  ISETP.NE.AND.EX P0, PT, R3, RZ, PT, P0 ;  /* 0x000000ff0300720c */ /* 0x000fda0003f05300 */
[----:B------:R-:W-:Y:S05]  /*0cf0*/  @!P0 BREAK.RELIABLE B1 ;  /* 0x0000000000018942 */ /* 0x000fea0003800100 */
[----:B------:R-:W-:Y:S05]  /*0d00*/  @!P0 BRA `(.L_x_118) ;  /* 0x00000000000c8947 */ /* 0x000fea0003800000 */
.L_x_122:
[----:B------:R-:W-:Y:S05]  /*0d10*/  BSYNC.RELIABLE B1 ;  /* 0x0000000000017941 */ /* 0x000fea0003800100 */
.L_x_119:
[----:B------:R-:W-:-:S05]  /*0d20*/  IMAD.MOV.U32 R7, RZ, RZ, -0x1 ;  /* 0xffffffffff077424 */ /* 0x000fca00078e00ff */
[----:B------:R0:W5:Y:S02]  /*0d30*/  ATOM.E.EXCH.STRONG.GPU PT, R4, desc[UR6][R2.64], R7 ;  /* 0x800000070204798a */ /* 0x000164000c1ef106 */
.L_x_118:
[----:B------:R-:W-:Y:S05]  /*0d40*/  BSYNC.RECONVERGENT B0 ;  /* 0x0000000000007941 */ /* 0x000fea0003800200 */
.L_x_117:
[----:B------:R-:W-:Y:S05]  /*0d50*/  WARPSYNC.ALL ;  /* 0x0000000000007948 */ /* 0x000fea0003800000 */
[----:B-----5:R-:W-:-:S13]  /*0d60*/  ISETP.NE.AND P0, PT, R4, -0x1, PT ;  /* 0xffffffff0400780c */ /* 0x020fda0003f05270 */
[----:B------:R-:W-:Y:S05]  /*0d70*/  @!P0 BRA `(.L_x_123) ;  /* 0x0000000000148947 */ /* 0x000fea0003800000 */
[----:B0-----:R-:W0:Y:S02]  /*0d80*/  LDC.64 R6, c[0x0][0x380] ;  /* 0x0000e000ff067b82 */ /* 0x001e240000000a00 */
[----:B0-----:R-:W2:Y:S02]  /*0d90*/  LDG.E.64 R2, desc[UR6][R6.64+0x18] ;  /* 0x0000180606027981 */ /* 0x001ea4000c1e1b00 */
[----:B--2---:R-:W-:-:S05]  /*0da0*/  IMAD.WIDE.U32 R2, R0, 0x8, R2 ;  /* 0x0000000800027825 */ /* 0x004fca00078e0002 */
[----:B------:R-:W-:Y:S01]  /*0db0*/  ST.E.64 desc[UR6][R2.64], R4 ;  /* 0x0000000402007985 */ /* 0x000fe2000c101b06 */
[----:B------:R-:W-:Y:S05]  /*0dc0*/  EXIT ;  /* 0x000000000000794d */ /* 0x000fea0003800000 */
.L_x_123:
[----:B------:R-:W0:Y:S02]  /*0dd0*/  LDC.64 R4, c[0x0][0x380] ;  /* 0x0000e000ff047b82 */ /* 0x000e240000000a00 */
[----:B0-----:R-:W2:Y:S02]  /*0de0*/  LDG.E.64 R2, desc[UR6][R4.64+0x18] ;  /* 0x0000180604027981 */ /* 0x001ea4000c1e1b00 */
[----:B--2---:R-:W-:-:S05]  /*0df0*/  IMAD.WIDE.U32 R2, R0, 0x8, R2 ;  /* 0x0000000800027825 */ /* 0x004fca00078e0002 */
[----:B------:R-:W-:Y:S01]  /*0e00*/  ST.E.64 desc[UR6][R2.64], RZ ;  /* 0x000000ff02007985 */ /* 0x000fe2000c101b06 */
[----:B------:R-:W-:Y:S05]  /*0e10*/  EXIT ;  /* 0x000000000000794d */ /* 0x000fea0003800000 */
.L_x_124:
        /* <DEDUP_REMOVED lines=14> */
.L_x_364:


//--------------------- .text._Z14global_rewriteP3NetP4Bookjjb --------------------------
	.section	.text._Z14global_rewriteP3NetP4Bookjjb,"ax",@progbits
	.align	128
        .global         _Z14global_rewriteP3NetP4Bookjjb
        .type           _Z14global_rewriteP3NetP4Bookjjb,@function
        .size           _Z14global_rewriteP3NetP4Bookjjb,(.L_x_365 - _Z14global_rewriteP3NetP4Bookjjb)
        .other          _Z14global_rewriteP3NetP4Bookjjb,@"STO_CUDA_ENTRY STV_DEFAULT"
_Z14global_rewriteP3NetP4Bookjjb:
.text._Z14global_rewriteP3NetP4Bookjjb:
[----:B------:R-:W0:Y:S01]  /*0000*/  LDC R1, c[0x0][0x37c] ;  /* 0x0000df00ff017b82 */ /* 0x000e220000000800 */
[----:B------:R-:W1:Y:S07]  /*0010*/  S2R R6, SR_TID.X ;  /* 0x0000000000067919 */ /* 0x000e6e0000002100 */
[----:B------:R-:W2:Y:S01]  /*0020*/  S2UR UR5, SR_CgaCtaId ;  /* 0x00000000000579c3 */ /* 0x000ea20000008800 */
[----:B------:R-:W3:Y:S01]  /*0030*/  LDCU UR7, c[0x0][0x2fc] ;  /* 0x00005f80ff0777ac */ /* 0x000ee20008000800 */
[----:B0-----:R-:W-:Y:S01]  /*0040*/  VIADD R1, R1, 0xfffffff8 ;  /* 0xfffffff801017836 */ /* 0x001fe20000000000 */
[----:B------:R-:W0:Y:S04]  /*0050*/  LDCU.U8 UR8, c[0x0][0x398] ;  /* 0x00007300ff0877ac */ /* 0x000e280008000000 */
[----:B------:R-:W-:Y:S01]  /*0060*/  R2UR UR13, R1 ;  /* 0x00000000010d72ca */ /* 0x000fe200000e0000 */
[----:B------:R-:W4:Y:S01]  /*0070*/  S2UR UR9, SR_CTAID.X ;  /* 0x00000000000979c3 */ /* 0x000f220000002500 */
[----:B------:R-:W-:Y:S01]  /*0080*/  UMOV UR4, 0x400 ;  /* 0x0000040000047882 */ /* 0x000fe20000000000 */
[----:B------:R-:W3:Y:S01]  /*0090*/  LDCU UR6, c[0x0][0x2f8] ;  /* 0x00005f00ff0677ac */ /* 0x000ee20008000800 */
[----:B------:R-:W4:Y:S05]  /*00a0*/  LDCU.64 UR10, c[0x0][0x358] ;  /* 0x00006b00ff0a77ac */ /* 0x000f2a0008000a00 */
[----:B------:R-:W4:Y:S01]  /*00b0*/  LDC R3, c[0x0][0x360] ;  /* 0x0000d800ff037b82 */ /* 0x000f220000000800 */
[----:B--2---:R-:W-:-:S02]  /*00c0*/  ULEA UR4, UR5, UR4, 0x18 ;  /* 0x0000000405047291 */ /* 0x004fc4000f8ec0ff */
[----:B0-----:R-:W-:Y:S02]  /*00d0*/  UPRMT UR5, UR8, 0x8880, URZ ;  /* 0x0000888008057896 */ /* 0x001fe400080000ff */
[----:B---3--:R-:W-:Y:S01]  /*00e0*/  UIADD3 UR6, UP0, UPT, UR13, UR6, URZ ;  /* 0x000000060d067290 */ /* 0x008fe2000ff1e0ff */
[----:B-1----:R-:W-:-:S03]  /*00f0*/  IMAD.SHL.U32 R0, R6, 0x4, RZ ;  /* 0x0000000406007824 */ /* 0x002fc600078e00ff */
[----:B------:R-:W-:Y:S01]  /*0100*/  ISETP.NE.AND P0, PT, RZ, UR5, PT ;  /* 0x00000005ff007c0c */ /* 0x000fe2000bf05270 */
[----:B------:R-:W-:Y:S01]  /*0110*/  UIADD3.X UR7, UPT, UPT, URZ, UR7, URZ, UP0, !UPT ;  /* 0x00000007ff077290 */ /* 0x000fe200087fe4ff */
[----:B------:R0:W-:Y:S01]  /*0120*/  STS [R0+UR4], RZ ;  /* 0x000000ff00007988 */ /* 0x0001e20008000804 */
[----:B----4-:R-:W-:-:S04]  /*0130*/  IMAD R2, R3, UR9, R6 ;  /* 0x0000000903027c24 */ /* 0x010fc8000f8e0206 */
[----:B------:R-:W-:Y:S01]  /*0140*/  IMAD.SHL.U32 R5, R2, 0x20, RZ ;  /* 0x0000002002057824 */ /* 0x000fe200078e00ff */
[--C-:B------:R-:W-:Y:S02]  /*0150*/  SHF.R.U32.HI R3, RZ, 0x2, R2.reuse ;  /* 0x00000002ff037819 */ /* 0x100fe40000011602 */
[----:B------:R-:W-:Y:S02]  /*0160*/  SHF.R.U32.HI R4, RZ, 0x9, R2 ;  /* 0x00000009ff047819 */ /* 0x000fe40000011602 */
[----:B------:R-:W-:Y:S02]  /*0170*/  LOP3.LUT R5, R5, 0x3f80, RZ, 0xc0, !PT ;  /* 0x00003f8005057812 */ /* 0x000fe400078ec0ff */
[----:B------:R-:W-:-:S03]  /*0180*/  LOP3.LUT R3, R3, 0x7f, RZ, 0xc0, !PT ;  /* 0x0000007f03037812 */ /* 0x000fc600078ec0ff */
[C---:B------:R-:W-:Y:S02]  /*0190*/  IMAD.IADD R11, R4.reuse, 0x1, R5 ;  /* 0x00000001040b7824 */ /* 0x040fe400078e0205 */
[----:B------:R-:W-:Y:S01]  /*01a0*/  @!P0 IMAD R11, R4, 0x80, R3 ;  /* 0x00000080040b8824 */ /* 0x000fe200078e0203 */
[----:B------:R-:W-:Y:S08]  /*01b0*/  BAR.SYNC.DEFER_BLOCKING 0x0 ;  /* 0x0000000000007b1d */ /* 0x000ff00000010000 */
[----:B------:R-:W1:Y:S01]  /*01c0*/  S2UR UR5, SR_CLOCKLO ;  /* 0x00000000000579c3 */ /* 0x000e620000005000 */
[----:B------:R-:W-:-:S07]  /*01d0*/  NOP ;  /* 0x0000000000007918 */ /* 0x000fce0000000000 */
[----:B------:R-:W2:Y:S01]  /*01e0*/  LDC.64 R12, c[0x0][0x380] ;  /* 0x0000e000ff0c7b82 */ /* 0x000ea20000000a00 */
[----:B------:R-:W3:Y:S01]  /*01f0*/  LDCU UR8, c[0x0][0x390] ;  /* 0x00007200ff0877ac */ /* 0x000ee20008000800 */
[----:B--2---:R-:W5:Y:S01]  /*0200*/  LDG.E.64 R12, desc[UR10][R12.64+0x8] ;  /* 0x0000080a0c0c7981 */ /* 0x004f62000c1e1b00 */
[----:B---3--:R-:W-:Y:S01]  /*0210*/  UISETP.NE.AND UP0, UPT, UR8, URZ, UPT ;  /* 0x000000ff0800728c */ /* 0x008fe2000bf05270 */
[----:B------:R-:W-:-:S04]  /*0220*/  IMAD.MOV.U32 R3, RZ, RZ, 0x343fd ;  /* 0x000343fdff037424 */ /* 0x000fc800078e00ff */
[----:B------:R-:W-:Y:S01]  /*0230*/  IMAD R4, R2, R3, 0x343fd ;  /* 0x000343fd02047424 */ /* 0x000fe200078e0203 */
[----:B------:R-:W-:-:S03]  /*0240*/  CS2R R2, SRZ ;  /* 0x0000000000027805 */ /* 0x000fc6000001ff00 */
[----:B-1----:R-:W-:Y:S01]  /*0250*/  IMAD R5, R4, UR5, RZ ;  /* 0x0000000504057c24 */ /* 0x002fe2000f8e02ff */
[----:B0-----:R-:W-:Y:S06]  /*0260*/  BRA.U !UP0, `(.L_x_125) ;  /* 0x0000008108cc7547 */ /* 0x001fec000b800000 */
[----:B------:R-:W-:Y:S01]  /*0270*/  LOP3.LUT R9, R6, 0x3, RZ, 0xc0, !PT ;  /* 0x0000000306097812 */ /* 0x000fe200078ec0ff */
[----:B------:R-:W-:Y:S01]  /*0280*/  VIADD R32, R5, 0x269ec3 ;  /* 0x00269ec305207836 */ /* 0x000fe20000000000 */
[----:B------:R-:W-:Y:S01]  /*0290*/  LOP3.LUT R0, R0, 0xff0, RZ, 0xc0, !PT ;  /* 0x00000ff000007812 */ /* 0x000fe200078ec0ff */
[----:B------:R-:W-:Y:S01]  /*02a0*/  IMAD.SHL.U32 R23, R11, 0x20, RZ ;  /* 0x000000200b177824 */ /* 0x000fe200078e00ff */
[C---:B------:R-:W-:Y:S01]  /*02b0*/  ISETP.GE.U32.AND P0, PT, R9.reuse, 0x2, PT ;  /* 0x000000020900780c */ /* 0x040fe20003f06070 */
[----:B------:R-:W-:Y:S01]  /*02c0*/  VIADD R3, R9, 0x2 ;  /* 0x0000000209037836 */ /* 0x000fe20000000000 */
[----:B------:R-:W-:Y:S01]  /*02d0*/  BSSY B0, `(.L_x_126) ;  /* 0x000082a000007945 */ /* 0x000fe20003800000 */
[----:B------:R-:W-:Y:S01]  /*02e0*/  VIADD R0, R0, UR4 ;  /* 0x0000000400007c36 */ /* 0x000fe20008000000 */
[----:B------:R-:W-:Y:S01]  /*02f0*/  P2R R21, PR, RZ, 0x1 ;  /* 0x00000001ff157803 */ /* 0x000fe20000000000 */
[----:B-----5:R-:W-:Y:S01]  /*0300*/  IMAD.WIDE.U32 R22, R23, 0x8, R12 ;  /* 0x0000000817167825 */ /* 0x020fe200078e000c */
[----:B------:R-:W-:Y:S01]  /*0310*/  LOP3.LUT R5, R6, 0x1, RZ, 0xc0, !PT ;  /* 0x0000000106057812 */ /* 0x000fe200078ec0ff */
[----:B------:R-:W-:Y:S01]  /*0320*/  UIADD3 UR12, UPT, UPT, UR13, 0x4, URZ ;  /* 0x000000040d0c7890 */ /* 0x000fe2000fffe0ff */
[----:B------:R-:W-:Y:S01]  /*0330*/  LOP3.LUT R32, R32, 0xfffffff, RZ, 0xc0, !PT ;  /* 0x0fffffff20207812 */ /* 0x000fe200078ec0ff */
[----:B------:R-:W-:-:S04]  /*0340*/  IMAD.MOV.U32 R6, RZ, RZ, RZ ;  /* 0x000000ffff067224 */ /* 0x000fc800078e00ff */
[C---:B------:R-:W-:Y:S01]  /*0350*/  @P0 VIADD R3, R9.reuse, 0xfffffffe ;  /* 0xfffffffe09030836 */ /* 0x040fe20000000000 */
[----:B------:R-:W-:-:S03]  /*0360*/  ISETP.GT.U32.AND P0, PT, R9, 0x1, PT ;  /* 0x000000010900780c */ /* 0x000fc60003f04070 */
[----:B------:R-:W-:Y:S01]  /*0370*/  IMAD R4, R3, 0x4, R0 ;  /* 0x0000000403047824 */ /* 0x000fe200078e0200 */
[----:B------:R-:W-:Y:S02]  /*0380*/  P2R R0, PR, RZ, 0x1 ;  /* 0x00000001ff007803 */ /* 0x000fe40000000000 */
[----:B------:R-:W-:-:S07]  /*0390*/  CS2R R2, SRZ ;  /* 0x0000000000027805 */ /* 0x000fce000001ff00 */
.L_x_312:
[----:B--2---:R-:W2:Y:S01]  /*03a0*/  LD.E.64 R38, desc[UR10][R22.64] ;  /* 0x0000000a16267980 */ /* 0x004ea2000c101b00 */
[----:B0-----:R-:W0:Y:S01]  /*03b0*/  LDCU UR4, c[0x0][0x390] ;  /* 0x00007200ff0477ac */ /* 0x001e220008000800 */
[----:B------:R-:W-:Y:S01]  /*03c0*/  VIADD R6, R6, 0x1 ;  /* 0x0000000106067836 */ /* 0x000fe20000000000 */
[----:B------:R-:W-:Y:S01]  /*03d0*/  BSSY B1, `(.L_x_127) ;  /* 0x000002c000017945 */ /* 0x000fe20003800000 */
[----:B-1----:R-:W1:Y:S01]  /*03e0*/  S2R R25, SR_TID.X ;  /* 0x0000000000197919 */ /* 0x002e620000002100 */
[----:B------:R-:W-:Y:S02]  /*03f0*/  IMAD.MOV.U32 R29, RZ, RZ, R17 ;  /* 0x000000ffff1d7224 */ /* 0x000fe400078e0011 */
[----:B0-----:R-:W-:-:S04]  /*0400*/  ISETP.NE.AND P1, PT, R6, UR4, PT ;  /* 0x0000000406007c0c */ /* 0x001fc8000bf25270 */
[----:B------:R-:W-:Y:S02]  /*0410*/  P2R R20, PR, RZ, 0x2 ;  /* 0x00000002ff147803 */ /* 0x000fe40000000000 */
[----:B-1-3--:R-:W-:Y:S02]  /*0420*/  LOP3.LUT R24, R25, 0x3, RZ, 0xc0, !PT ;  /* 0x0000000319187812 */ /* 0x00afe400078ec0ff */
[----:B--2---:R-:W-:-:S04]  /*0430*/  ISETP.GT.U32.AND P0, PT, R38, 0x1c, PT ;  /* 0x0000001c2600780c */ /* 0x004fc80003f04070 */
[----:B------:R-:W-:-:S13]  /*0440*/  ISETP.GT.U32.AND.EX P0, PT, R39, RZ, PT, P0 ;  /* 0x000000ff2700720c */ /* 0x000fda0003f04100 */
[----:B----45:R-:W-:Y:S05]  /*0450*/  @P0 BRA `(.L_x_128) ;  /* 0x00000000008c0947 */ /* 0x030fea0003800000 */
[----:B------:R-:W0:Y:S01]  /*0460*/  S2R R14, SR_CgaCtaId ;  /* 0x00000000000e7919 */ /* 0x000e220000008800 */
[----:B------:R-:W-:Y:S01]  /*0470*/  ISETP.NE.AND P0, PT, R24, RZ, PT ;  /* 0x000000ff1800720c */ /* 0x000fe20003f05270 */
[----:B------:R-:W-:Y:S01]  /*0480*/  IMAD.SHL.U32 R12, R25, 0x4, RZ ;  /* 0x00000004190c7824 */ /* 0x000fe200078e00ff */
[----:B------:R-:W-:Y:S01]  /*0490*/  MOV R13, 0x400 ;  /* 0x00000400000d7802 */ /* 0x000fe20000000f00 */
[----:B------:R-:W-:Y:S03]  /*04a0*/  BSSY.RECONVERGENT B2, `(.L_x_129) ;  /* 0x0000013000027945 */ /* 0x000fe60003800200 */
[----:B------:R-:W-:Y:S02]  /*04b0*/  LOP3.LUT R12, R12, 0xff0, RZ, 0xc0, !PT ;  /* 0x00000ff00c0c7812 */ /* 0x000fe400078ec0ff */
[----:B0-----:R-:W-:-:S05]  /*04c0*/  LEA R13, R14, R13, 0x18 ;  /* 0x0000000d0e0d7211 */ /* 0x001fca00078ec0ff */
[----:B------:R-:W-:Y:S01]  /*04d0*/  IMAD.IADD R19, R13, 0x1, R12 ;  /* 0x000000010d137824 */ /* 0x000fe200078e020c */
[----:B------:R-:W-:Y:S06]  /*04e0*/  @P0 BRA `(.L_x_130) ;  /* 0x0000000000380947 */ /* 0x000fec0003800000 */
[----:B------:R-:W-:Y:S01]  /*04f0*/  ISETP.NE.U32.AND P0, PT, R38, RZ, PT ;  /* 0x000000ff2600720c */ /* 0x000fe20003f05070 */
[----:B------:R-:W-:Y:S01]  /*0500*/  BSSY.RECONVERGENT B3, `(.L_x_131) ;  /* 0x000000b000037945 */ /* 0x000fe20003800200 */
[----:B------:R-:W-:Y:S02]  /*0510*/  CS2R R12, SRZ ;  /* 0x00000000000c7805 */ /* 0x000fe4000001ff00 */
[----:B------:R-:W-:-:S13]  /*0520*/  ISETP.NE.AND.EX P0, PT, R39, RZ, PT, P0 ;  /* 0x000000ff2700720c */ /* 0x000fda0003f05300 */
[----:B------:R-:W-:Y:S05]  /*0530*/  @!P0 BRA `(.L_x_132) ;  /* 0x00000000001c8947 */ /* 0x000fea0003800000 */
[C---:B------:R-:W-:Y:S02]  /*0540*/  IADD3 R16, P0, PT, R38.reuse, -0x1, RZ ;  /* 0xffffffff26107810 */ /* 0x040fe40007f1e0ff */
[C---:B------:R-:W-:Y:S02]  /*0550*/  LEA R14, P1, R38.reuse, R22, 0x3 ;  /* 0x00000016260e7211 */ /* 0x040fe400078218ff */
[----:B------:R-:W-:Y:S02]  /*0560*/  IADD3.X R17, PT, PT, R39, -0x1, RZ, P0, !PT ;  /* 0xffffffff27117810 */ /* 0x000fe400007fe4ff */
[----:B------:R-:W-:-:S03]  /*0570*/  LEA.HI.X R15, R38, R23, R39, 0x3, P1 ;  /* 0x00000017260f7211 */ /* 0x000fc600008f1c27 */
[----:B------:R0:W-:Y:S04]  /*0580*/  ST.E.64 desc[UR10][R22.64], R16 ;  /* 0x0000001016007985 */ /* 0x0001e8000c101b0a */
[----:B------:R0:W5:Y:S04]  /*0590*/  LD.E.64 R12, desc[UR10][R14.64] ;  /* 0x0000000a0e0c7980 */ /* 0x000168000c101b00 */
[----:B------:R0:W-:Y:S02]  /*05a0*/  ST.E.64 desc[UR10][R14.64], RZ ;  /* 0x000000ff0e007985 */ /* 0x0001e4000c101b0a */
.L_x_132:
[----:B------:R-:W-:Y:S05]  /*05b0*/  BSYNC.RECONVERGENT B3 ;  /* 0x0000000000037941 */ /* 0x000fea0003800200 */
.L_x_131:
[----:B-----5:R1:W-:Y:S02]  /*05c0*/  STS.64 [R19], R12 ;  /* 0x0000000c13007388 */ /* 0x0203e40000000a00 */
.L_x_130:
[----:B------:R-:W-:Y:S05]  /*05d0*/  BSYNC.RECONVERGENT B2 ;  /* 0x0000000000027941 */ /* 0x000fea0003800200 */
.L_x_129:
[----:B------:R-:W-:Y:S01]  /*05e0*/  UMOV UR4, 0xffffffff ;  /* 0xffffffff00047882 */ /* 0x000fe20000000000 */
[----:B------:R-:W-:-:S04]  /*05f0*/  ISETP.GE.U32.AND P0, PT, R24, 0x2, PT ;  /* 0x000000021800780c */ /* 0x000fc80003f06070 */
[----:B------:R-:W-:Y:S01]  /*0600*/  P2R R21, PR, RZ, 0x1 ;  /* 0x00000001ff157803 */ /* 0x000fe20000000000 */
[----:B------:R-:W-:Y:S08]  /*0610*/  BRA.DIV UR4, `(.L_x_133) ;  /* 0x0000008e046c7947 */ /* 0x000ff0000b800000 */
[----:B------:R-:W-:Y:S01]  /*0620*/  NOP ;  /* 0x0000000000007918 */ /* 0x000fe20000000000 */
[----:B0-----:R0:W2:Y:S01]  /*0630*/  LDS.64 R14, [R19] ;  /* 0x00000000130e7984 */ /* 0x0010a20000000a00 */
[----:B------:R-:W-:Y:S01]  /*0640*/  NOP ;  /* 0x0000000000007918 */ /* 0x000fe20000000000 */
.L_x_335:
[----:B-12---:R-:W-:Y:S01]  /*0650*/  SEL R13, R14, R15, !P0 ;  /* 0x0000000f0e0d7207 */ /* 0x006fe20004000000 */
[----:B------:R1:W-:Y:S01]  /*0660*/  STS.64 [R19], RZ ;  /* 0x000000ff13007388 */ /* 0x0003e20000000a00 */
[----:B------:R-:W-:-:S05]  /*0670*/  SEL R12, R15, R14, !P0 ;  /* 0x0000000e0f0c7207 */ /* 0x000fca0004000000 */
[----:B------:R1:W-:Y:S02]  /*0680*/  STL.64 [R1], R12 ;  /* 0x0000000c01007387 */ /* 0x0003e40000100a00 */
.L_x_128:
[----:B------:R-:W-:Y:S05]  /*0690*/  BSYNC B1 ;  /* 0x0000000000017941 */ /* 0x000fea0003800000 */
.L_x_127:
[----:B------:R-:W-:-:S03]  /*06a0*/  UMOV UR4, 0xffffffff ;  /* 0xffffffff00047882 */ /* 0x000fc60000000000 */
[----:B------:R-:W-:Y:S05]  /*06b0*/  BRA.DIV UR4, `(.L_x_134) ;  /* 0x0000008e04747947 */ /* 0x000fea000b800000 */
[----:B------:R-:W-:Y:S01]  /*06c0*/  NOP ;  /* 0x0000000000007918 */ /* 0x000fe20000000000 */
.L_x_338:
[----:B-1----:R-:W2:Y:S01]  /*06d0*/  LDL.64 R12, [R1] ;  /* 0x00000000010c7983 */ /* 0x002ea20000100a00 */
[----:B------:R-:W-:Y:S01]  /*06e0*/  IMAD.MOV.U32 R28, RZ, RZ, RZ ;  /* 0x000000ffff1c7224 */ /* 0x000fe200078e00ff */
[----:B--2---:R-:W-:Y:S02]  /*06f0*/  LOP3.LUT R14, R12, 0xf0000000, RZ, 0xc0, !PT ;  /* 0xf00000000c0e7812 */ /* 0x004fe400078ec0ff */
[----:B------:R-:W-:Y:S02]  /*0700*/  LOP3.LUT R15, R13, 0xf0000000, RZ, 0xc0, !PT ;  /* 0xf00000000d0f7812 */ /* 0x000fe400078ec0ff */
[----:B------:R-:W-:Y:S02]  /*0710*/  ISETP.NE.AND P0, PT, R14, 0x10000000, PT ;  /* 0x100000000e00780c */ /* 0x000fe40003f05270 */
[----:B------:R-:W-:-:S11]  /*0720*/  ISETP.NE.AND P1, PT, R15, 0x10000000, PT ;  /* 0x100000000f00780c */ /* 0x000fd60003f25270 */
[----:B------:R-:W-:Y:S02]  /*0730*/  @!P0 VIADD R13, R13, 0x10000000 ;  /* 0x100000000d0d8836 */ /* 0x000fe40000000000 */
[----:B------:R-:W-:Y:S01]  /*0740*/  @!P1 VIADD R12, R12, 0x10000000 ;  /* 0x100000000c0c9836 */ /* 0x000fe20000000000 */
[----:B------:R-:W-:Y:S02]  /*0750*/  VOTEU.ALL UP1, P1 ;  /* 0x0000000000ff7886 */ /* 0x000fe40000820000 */
[----:B------:R-:W-:Y:S02]  /*0760*/  @!P0 ISETP.GE.U32.AND P3, PT, R13, -0x50000000, PT ;  /* 0xb00000000d00880c */ /* 0x000fe40003f66070 */
[----:B------:R-:W-:Y:S02]  /*0770*/  @!P1 ISETP.GE.U32.AND P2, PT, R12, -0x50000000, PT ;  /* 0xb00000000c00980c */ /* 0x000fe40003f46070 */
[----:B------:R-:W-:Y:S01]  /*0780*/  CS2R R12, SRZ ;  /* 0x00000000000c7805 */ /* 0x000fe2000001ff00 */
[----:B------:R-:W-:-:S02]  /*0790*/  @!UP1 UIADD3 UR4, UP0, UPT, UR6, 0x4, URZ ;  /* 0x0000000406049890 */ /* 0x000fc4000ff1e0ff */
[----:B------:R-:W-:Y:S02]  /*07a0*/  @!P0 SEL R12, RZ, UR6, !P3 ;  /* 0x00000006ff0c8c07 */ /* 0x000fe4000d800000 */
[----:B------:R-:W-:Y:S01]  /*07b0*/  @!P0 SEL R13, RZ, UR7, !P3 ;  /* 0x00000007ff0d8c07 */ /* 0x000fe2000d800000 */
[----:B------:R-:W-:Y:S01]  /*07c0*/  @!UP1 UIADD3.X UR5, UPT, UPT, URZ, UR7, URZ, UP0, !UPT ;  /* 0x00000007ff059290 */ /* 0x000fe200087fe4ff */
[----:B------:R-:W-:Y:S02]  /*07d0*/  @!P0 SEL R28, R1, RZ, P3 ;  /* 0x000000ff011c8207 */ /* 0x000fe40001800000 */
[----:B------:R-:W-:Y:S02]  /*07e0*/  @!P1 SEL R12, R12, UR4, !P2 ;  /* 0x000000040c0c9c07 */ /* 0x000fe4000d000000 */
[----:B------:R-:W-:Y:S02]  /*07f0*/  @!P1 SEL R28, R28, UR12, !P2 ;  /* 0x0000000c1c1c9c07 */ /* 0x000fe4000d000000 */
[----:B------:R-:W-:-:S02]  /*0800*/  @!P1 SEL R13, R13, UR5, !P2 ;  /* 0x000000050d0d9c07 */ /* 0x000fc4000d000000 */
[----:B------:R-:W-:-:S04]  /*0810*/  ISETP.NE.U32.AND P0, PT, R12, RZ, PT ;  /* 0x000000ff0c00720c */ /* 0x000fc80003f05070 */
[----:B------:R-:W-:-:S13]  /*0820*/  ISETP.NE.AND.EX P0, PT, R13, RZ, PT, P0 ;  /* 0x000000ff0d00720c */ /* 0x000fda0003f05300 */
[----:B------:R-:W1:Y:S01]  /*0830*/  @P0 LDC.64 R14, c[0x0][0x388] ;  /* 0x0000e200ff0e0b82 */ /* 0x000e620000000a00 */
[----:B------:R-:W2:Y:S04]  /*0840*/  @P0 LDL R16, [R28] ;  /* 0x000000001c100983 */ /* 0x000ea80000100800 */
[----:B-1----:R-:W3:Y:S01]  /*0850*/  @P0 LDG.E.64 R12, desc[UR10][R14.64] ;  /* 0x0000000a0e0c0981 */ /* 0x002ee2000c1e1b00 */
[----:B------:R-:W-:Y:S01]  /*0860*/  CS2R R40, SRZ ;  /* 0x0000000000287805 */ /* 0x000fe2000001ff00 */
[----:B--2---:R-:W-:-:S05]  /*0870*/  @P0 IMAD.SHL.U32 R16, R16, 0x8, RZ ;  /* 0x0000000810100824 */ /* 0x004fca00078e00ff */
[----:B------:R-:W-:-:S04]  /*0880*/  @P0 LOP3.LUT R17, R16, 0x7ffffff8, RZ, 0xc0, !PT ;  /* 0x7ffffff810110812 */ /* 0x000fc800078ec0ff */
[----:B---3--:R-:W-:-:S05]  /*0890*/  @P0 IADD3 R12, P1, PT, R12, R17, RZ ;  /* 0x000000110c0c0210 */ /* 0x008fca0007f3e0ff */
[----:B------:R-:W-:-:S05]  /*08a0*/  @P0 IMAD.X R13, RZ, RZ, R13, P1 ;  /* 0x000000ffff0d0224 */ /* 0x000fca00008e060d */
[----:B------:R-:W2:Y:S01]  /*08b0*/  @P0 LD.E.64 R40, desc[UR10][R12.64] ;  /* 0x0000000a0c280980 */ /* 0x000ea2000c101b00 */
[----:B------:R-:W-:Y:S01]  /*08c0*/  BSSY B2, `(.L_x_135) ;  /* 0x0000236000027945 */ /* 0x000fe20003800000 */
[----:B--2---:R-:W-:-:S04]  /*08d0*/  ISETP.NE.U32.AND P0, PT, R40, RZ, PT ;  /* 0x000000ff2800720c */ /* 0x004fc80003f05070 */
[----:B------:R-:W-:-:S04]  /*08e0*/  ISETP.NE.AND.EX P0, PT, R41, RZ, PT, P0 ;  /* 0x000000ff2900720c */ /* 0x000fc80003f05300 */
[----:B------:R-:W-:-:S13]  /*08f0*/  ISETP.EQ.AND P0, PT, R24, RZ, P0 ;  /* 0x000000ff1800720c */ /* 0x000fda0000702270 */
[----:B------:R-:W-:Y:S05]  /*0900*/  @!P0 BRA `(.L_x_136) ;  /* 0x0000002000c48947 */ /* 0x000fea0003800000 */
[----:B------:R1:W5:Y:S01]  /*0910*/  LD.E R33, desc[UR10][R40.64+0x10] ;  /* 0x0000100a28217980 */ /* 0x000362000c101900 */
[----:B------:R-:W-:Y:S01]  /*0920*/  BSSY B1, `(.L_x_137) ;  /* 0x0000227000017945 */ /* 0x000fe20003800000 */
[----:B------:R-:W-:-:S07]  /*0930*/  IMAD.MOV.U32 R18, RZ, RZ, RZ ;  /* 0x000000ffff127224 */ /* 0x000fce00078e00ff */
.L_x_157:
[----:B------:R-:W2:Y:S02]  /*0940*/  LDC.64 R44, c[0x0][0x380] ;  /* 0x0000e000ff2c7b82 */ /* 0x000ea40000000a00 */
[----:B--2---:R-:W2:Y:S01]  /*0950*/  LDG.E.64 R34, desc[UR10][R44.64+0x10] ;  /* 0x0000100a2c227981 */ /* 0x004ea2000c1e1b00 */
[----:B-----5:R-:W-:Y:S01]  /*0960*/  IADD3 R12, PT, PT, -R18, R32, R33 ;  /* 0x00000020120c7210 */ /* 0x020fe20007ffe121 */
[----:B------:R-:W-:Y:S01]  /*0970*/  IMAD.MOV.U32 R14, RZ, RZ, -0x3 ;  /* 0xfffffffdff0e7424 */ /* 0x000fe200078e00ff */
[----:B------:R-:W-:Y:S05]  /*0980*/  YIELD ;  /* 0x0000000000007946 */ /* 0x000fea0003800000 */
[----:B------:R-:W-:Y:S01]  /*0990*/  ISETP.GT.U32.AND P1, PT, R12, 0x10000000, PT ;  /* 0x100000000c00780c */ /* 0x000fe20003f24070 */
[----:B------:R-:W-:Y:S01]  /*09a0*/  IMAD.MOV.U32 R15, RZ, RZ, -0x3 ;  /* 0xfffffffdff0f7424 */ /* 0x000fe200078e00ff */
[----:B------:R-:W-:-:S02]  /*09b0*/  CS2R R12, SRZ ;  /* 0x00000000000c7805 */ /* 0x000fc4000001ff00 */
[----:B------:R-:W-:-:S05]  /*09c0*/  SEL R32, R32, RZ, !P1 ;  /* 0x000000ff20207207 */ /* 0x000fca0004800000 */
[----:B--2---:R-:W-:-:S05]  /*09d0*/  IMAD.WIDE.U32 R34, R32, 0x8, R34 ;  /* 0x0000000820227825 */ /* 0x004fca00078e0022 */
[----:B------:R2:W5:Y:S01]  /*09e0*/  ATOM.E.CAS.64.STRONG.GPU P1, R16, [R34], R12, R14 ;  /* 0x0000000c2210738b */ /* 0x000562000012e50e */
[----:B------:R-:W-:Y:S04]  /*09f0*/  BSSY.RECONVERGENT B3, `(.L_x_138) ;  /* 0x0000008000037945 */ /* 0x000fe80003800200 */
[----:B--2---:R-:W-:Y:S05]  /*0a00*/  @P1 BRA `(.L_x_139) ;  /* 0x0000000000181947 */ /* 0x004fea0003800000 */
[----:B-----5:R-:W2:Y:S02]  /*0a10*/  LD.E.64 R16, [R34] ;  /* 0x0000000022107980 */ /* 0x020ea40000100b00 */
[----:B--2---:R-:W-:-:S04]  /*0a20*/  ISETP.EQ.U32.AND P1, PT, R16, RZ, PT ;  /* 0x000000ff1000720c */ /* 0x004fc80003f22070 */
[----:B------:R-:W-:-:S04]  /*0a30*/  ISETP.NE.U32.OR.EX P1, PT, R17, RZ, !PT, !P1 ;  /* 0x000000ff1100720c */ /* 0x000fc80007f25590 */
[----:B------:R-:W-:Y:S02]  /*0a40*/  SEL R12, R16, 0xfffffffd, P1 ;  /* 0xfffffffd100c7807 */ /* 0x000fe40000800000 */
[----:B------:R-:W-:-:S05]  /*0a50*/  SEL R13, R17, 0xfffffffd, P1 ;  /* 0xfffffffd110d7807 */ /* 0x000fca0000800000 */
[----:B------:R2:W-:Y:S02]  /*0a60*/  ST.E.64 [R34], R12 ;  /* 0x0000000022007385 */ /* 0x0005e40000100b0c */
.L_x_139:
[----:B------:R-:W-:Y:S05]  /*0a70*/  BSYNC.RECONVERGENT B3 ;  /* 0x0000000000037941 */ /* 0x000fea0003800200 */
.L_x_138:
[----:B-----5:R-:W-:Y:S01]  /*0a80*/  ISETP.NE.U32.AND P1, PT, R16, RZ, PT ;  /* 0x000000ff1000720c */ /* 0x020fe20003f25070 */
        /* <DEDUP_REMOVED lines=10> */
[----:B--2---:R-:W-:Y:S02]  /*0b30*/  IMAD.IADD R34, R32, 0x1, -R37 ;  /* 0x0000000120227824 */ /* 0x004fe400078e0a25 */
[----:B------:R-:W-:-:S09]  /*0b40*/  IMAD.MOV.U32 R35, RZ, RZ, RZ ;  /* 0x000000ffff237224 */ /* 0x000fd200078e00ff */
[----:B------:R-:W-:Y:S05]  /*0b50*/  @!P1 BRA `(.L_x_143) ;  /* 0x0000000c00d89947 */ /* 0x000fea0003800000 */
[----:B------:R-:W-:Y:S01]  /*0b60*/  LOP3.LUT R35, R37, 0xfffffff0, RZ, 0xc0, !PT ;  /* 0xfffffff025237812 */ /* 0x000fe200078ec0ff */
[----:B------:R-:W-:-:S04]  /*0b70*/  VIADD R36, R34, 0x7 ;  /* 0x0000000722247836 */ /* 0x000fc80000000000 */
[----:B------:R-:W-:-:S07]  /*0b80*/  IMAD.MOV R42, RZ, RZ, -R35 ;  /* 0x000000ffff2a7224 */ /* 0x000fce00078e0a23 */
.L_x_144:
[----:B--2---:R-:W2:Y:S01]  /*0b90*/  LDG.E.64 R14, desc[UR10][R44.64+0x10] ;  /* 0x0000100a2c0e7981 */ /* 0x004ea2000c1e1b00 */
[----:B------:R-:W-:Y:S01]  /*0ba0*/  IMAD.SHL.U32 R43, R36, 0x8, RZ ;  /* 0x00000008242b7824 */ /* 0x000fe200078e00ff */
[----:B------:R-:W-:Y:S05]  /*0bb0*/  YIELD ;  /* 0x0000000000007946 */ /* 0x000fea0003800000 */
[----:B------:R-:W-:Y:S02]  /*0bc0*/  VIADD R12, R43, 0xffffffc8 ;  /* 0xffffffc82b0c7836 */ /* 0x000fe40000000000 */
[----:B------:R-:W-:-:S03]  /*0bd0*/  IMAD.MOV.U32 R13, RZ, RZ, -0x3 ;  /* 0xfffffffdff0d7424 */ /* 0x000fc600078e00ff */
[----:B0-----:R-:W-:Y:S01]  /*0be0*/  LOP3.LUT R19, R12, 0x7ffffff8, RZ, 0xc0, !PT ;  /* 0x7ffffff80c137812 */ /* 0x001fe200078ec0ff */
[----:B------:R-:W-:-:S03]  /*0bf0*/  IMAD.MOV.U32 R12, RZ, RZ, -0x3 ;  /* 0xfffffffdff0c7424 */ /* 0x000fc600078e00ff */
[----:B--2---:R-:W-:-:S05]  /*0c00*/  IADD3 R18, P1, PT, R14, R19, RZ ;  /* 0x000000130e127210 */ /* 0x004fca0007f3e0ff */
[----:B------:R-:W-:Y:S01]  /*0c10*/  IMAD.X R19, RZ, RZ, R15, P1 ;  /* 0x000000ffff137224 */ /* 0x000fe200008e060f */
[----:B------:R-:W-:-:S05]  /*0c20*/  CS2R R14, SRZ ;  /* 0x00000000000e7805 */ /* 0x000fca000001ff00 */
[----:B------:R0:W-:Y:S04]  /*0c30*/  ATOM.E.CAS.64.STRONG.GPU P2, RZ, [R18], R12, R14 ;  /* 0x0000000c12ff738b */ /* 0x0001e8000014e50e */
[----:B0-----:R-:W2:Y:S02]  /*0c40*/  @!P2 LD.E.64 R16, [R18] ;  /* 0x000000001210a980 */ /* 0x001ea40000100b00 */
[----:B--2---:R-:W-:-:S04]  /*0c50*/  @!P2 ISETP.EQ.U32.AND P1, PT, R16, -0x3, PT ;  /* 0xfffffffd1000a80c */ /* 0x004fc80003f22070 */
[----:B------:R-:W-:-:S04]  /*0c60*/  @!P2 ISETP.NE.U32.OR.EX P1, PT, R17, -0x3, !PT, !P1 ;  /* 0xfffffffd1100a80c */ /* 0x000fc80007f25590 */
[----:B------:R-:W-:Y:S02]  /*0c70*/  @!P2 SEL R16, R16, RZ, P1 ;  /* 0x000000ff1010a207 */ /* 0x000fe40000800000 */
[----:B------:R-:W-:-:S05]  /*0c80*/  @!P2 SEL R17, R17, RZ, P1 ;  /* 0x000000ff1111a207 */ /* 0x000fca0000800000 */
[----:B------:R0:W-:Y:S04]  /*0c90*/  @!P2 ST.E.64 [R18], R16 ;  /* 0x000000001200a385 */ /* 0x0001e80000100b10 */
[----:B------:R-:W2:Y:S01]  /*0ca0*/  LDG.E.64 R14, desc[UR10][R44.64+0x10] ;  /* 0x0000100a2c0e7981 */ /* 0x000ea2000c1e1b00 */
[----:B------:R-:W-:-:S05]  /*0cb0*/  VIADD R12, R43, 0xffffffd0 ;  /* 0xffffffd02b0c7836 */ /* 0x000fca0000000000 */
        /* <DEDUP_REMOVED lines=88> */
[----:B------:R-:W-:Y:S01]  /*1240*/  LOP3.LUT R15, R43, 0x7ffffff8, RZ, 0xc0, !PT ;  /* 0x7ffffff82b0f7812 */ /* 0x000fe200078ec0ff */
[----:B0-----:R-:W-:Y:S01]  /*1250*/  IMAD.MOV.U32 R16, RZ, RZ, -0x3 ;  /* 0xfffffffdff107424 */ /* 0x001fe200078e00ff */
[----:B------:R-:W-:Y:S01]  /*1260*/  CS2R R18, SRZ ;  /* 0x0000000000127805 */ /* 0x000fe2000001ff00 */
[----:B------:R-:W-:Y:S01]  /*1270*/  IMAD.MOV.U32 R17, RZ, RZ, -0x3 ;  /* 0xfffffffdff117424 */ /* 0x000fe200078e00ff */
[----:B--2---:R-:W-:-:S05]  /*1280*/  IADD3 R14, P1, PT, R12, R15, RZ ;  /* 0x0000000f0c0e7210 */ /* 0x004fca0007f3e0ff */
[----:B------:R-:W-:-:S05]  /*1290*/  IMAD.X R15, RZ, RZ, R13, P1 ;  /* 0x000000ffff0f7224 */ /* 0x000fca00008e060d */
        /* <DEDUP_REMOVED lines=8> */
[----:B0-----:R-:W-:Y:S01]  /*1320*/  VIADD R12, R43, 0x8 ;  /* 0x000000082b0c7836 */ /* 0x001fe20000000000 */
[----:B------:R-:W-:-:S04]  /*1330*/  CS2R R14, SRZ ;  /* 0x00000000000e7805 */ /* 0x000fc8000001ff00 */
[----:B------:R-:W-:Y:S01]  /*1340*/  LOP3.LUT R13, R12, 0x7ffffff8, RZ, 0xc0, !PT ;  /* 0x7ffffff80c0d7812 */ /* 0x000fe200078ec0ff */
[----:B------:R-:W-:-:S03]  /*1350*/  IMAD.MOV.U32 R12, RZ, RZ, -0x3 ;  /* 0xfffffffdff0c7424 */ /* 0x000fc600078e00ff */
[----:B--2---:R-:W-:Y:S01]  /*1360*/  IADD3 R16, P1, PT, R16, R13, RZ ;  /* 0x0000000d10107210 */ /* 0x004fe20007f3e0ff */
[----:B------:R-:W-:-:S04]  /*1370*/  IMAD.MOV.U32 R13, RZ, RZ, -0x3 ;  /* 0xfffffffdff0d7424 */ /* 0x000fc800078e00ff */
        /* <DEDUP_REMOVED lines=97> */
[----:B------:R-:W0:Y:S01]  /*1990*/  LDG.E.64 R14, desc[UR10][R44.64+0x10] ;  /* 0x0000100a2c0e7981 */ /* 0x000e22000c1e1b00 */
[----:B------:R-:W-:Y:S02]  /*19a0*/  VIADD R43, R43, 0x40 ;  /* 0x000000402b2b7836 */ /* 0x000fe40000000000 */
[----:B------:R-:W-:Y:S02]  /*19b0*/  IMAD.MOV.U32 R12, RZ, RZ, -0x3 ;  /* 0xfffffffdff0c7424 */ /* 0x000fe400078e00ff */
[----:B------:R-:W-:Y:S01]  /*19c0*/  IMAD.MOV.U32 R13, RZ, RZ, -0x3 ;  /* 0xfffffffdff0d7424 */ /* 0x000fe200078e00ff */
[----:B------:R-:W-:-:S04]  /*19d0*/  LOP3.LUT R43, R43, 0x7ffffff8, RZ, 0xc0, !PT ;  /* 0x7ffffff82b2b7812 */ /* 0x000fc800078ec0ff */
[----:B0-----:R-:W-:-:S05]  /*19e0*/  IADD3 R18, P1, PT, R14, R43, RZ ;  /* 0x0000002b0e127210 */ /* 0x001fca0007f3e0ff */
[----:B------:R-:W-:Y:S01]  /*19f0*/  IMAD.X R19, RZ, RZ, R15, P1 ;  /* 0x000000ffff137224 */ /* 0x000fe200008e060f */
[----:B------:R-:W-:-:S05]  /*1a00*/  CS2R R14, SRZ ;  /* 0x00000000000e7805 */ /* 0x000fca000001ff00 */
[----:B------:R0:W-:Y:S04]  /*1a10*/  ATOM.E.CAS.64.STRONG.GPU P2, RZ, [R18], R12, R14 ;  /* 0x0000000c12ff738b */ /* 0x0001e8000014e50e */
[----:B0-----:R-:W2:Y:S01]  /*1a20*/  @!P2 LD.E.64 R12, [R18] ;  /* 0x00000000120ca980 */ /* 0x001ea20000100b00 */
[----:B------:R-:W-:Y:S02]  /*1a30*/  VIADD R42, R42, 0x10 ;  /* 0x000000102a2a7836 */ /* 0x000fe40000000000 */
[----:B------:R-:W-:Y:S01]  /*1a40*/  VIADD R36, R36, 0x10 ;  /* 0x0000001024247836 */ /* 0x000fe20000000000 */
[----:B--2---:R-:W-:-:S04]  /*1a50*/  @!P2 ISETP.EQ.U32.AND P1, PT, R12, -0x3, PT ;  /* 0xfffffffd0c00a80c */ /* 0x004fc80003f22070 */
[----:B------:R-:W-:-:S04]  /*1a60*/  @!P2 ISETP.NE.U32.OR.EX P1, PT, R13, -0x3, !PT, !P1 ;  /* 0xfffffffd0d00a80c */ /* 0x000fc80007f25590 */
[----:B------:R-:W-:Y:S02]  /*1a70*/  @!P2 SEL R16, R12, RZ, P1 ;  /* 0x000000ff0c10a207 */ /* 0x000fe40000800000 */
[----:B------:R-:W-:Y:S02]  /*1a80*/  @!P2 SEL R17, R13, RZ, P1 ;  /* 0x000000ff0d11a207 */ /* 0x000fe40000800000 */
[----:B------:R-:W-:-:S03]  /*1a90*/  ISETP.NE.AND P1, PT, R42, RZ, PT ;  /* 0x000000ff2a00720c */ /* 0x000fc60003f25270 */
[----:B------:R2:W-:Y:S10]  /*1aa0*/  @!P2 ST.E.64 [R18], R16 ;  /* 0x000000001200a385 */ /* 0x0005f40000100b10 */
[----:B------:R-:W-:Y:S05]  /*1ab0*/  @P1 BRA `(.L_x_144) ;  /* 0xfffffff000341947 */ /* 0x000fea000383ffff */
.L_x_143:
[----:B------:R-:W-:Y:S05]  /*1ac0*/  BSYNC B4 ;  /* 0x0000000000047941 */ /* 0x000fea0003800000 */
.L_x_142:
[----:B------:R-:W-:Y:S01]  /*1ad0*/  LOP3.LUT R12, R37, 0xf, RZ, 0xc0, !PT ;  /* 0x0000000f250c7812 */ /* 0x000fe200078ec0ff */
[----:B--2---:R-:W-:-:S03]  /*1ae0*/  IMAD.MOV.U32 R18, RZ, RZ, RZ ;  /* 0x000000ffff127224 */ /* 0x004fc600078e00ff */
        /* <DEDUP_REMOVED lines=23> */
[----:B0-----:R-:W-:-:S05]  /*1c60*/  VIADD R19, R17, 0x8 ;  /* 0x0000000811137836 */ /* 0x001fca0000000000 */
[----:B------:R-:W-:Y:S01]  /*1c70*/  LOP3.LUT R19, R19, 0x7ffffff8, RZ, 0xc0, !PT ;  /* 0x7ffffff813137812 */ /* 0x000fe200078ec0ff */
[----:B--2---:R-:W-:Y:S02]  /*1c80*/  IMAD.MOV.U32 R12, RZ, RZ, -0x3 ;  /* 0xfffffffdff0c7424 */ /* 0x004fe400078e00ff */
[----:B------:R-:W-:Y:S01]  /*1c90*/  IMAD.MOV.U32 R13, RZ, RZ, -0x3 ;  /* 0xfffffffdff0d7424 */ /* 0x000fe200078e00ff */
[----:B---3--:R-:W-:-:S05]  /*1ca0*/  IADD3 R42, P1, PT, R14, R19, RZ ;  /* 0x000000130e2a7210 */ /* 0x008fca0007f3e0ff */
        /* <DEDUP_REMOVED lines=11> */
[----:B------:R-:W-:Y:S01]  /*1d60*/  LOP3.LUT R19, R19, 0x7ffffff8, RZ, 0xc0, !PT ;  /* 0x7ffffff813137812 */ /* 0x000fe200078ec0ff */
[----:B0-----:R-:W-:Y:S02]  /*1d70*/  IMAD.MOV.U32 R12, RZ, RZ, -0x3 ;  /* 0xfffffffdff0c7424 */ /* 0x001fe400078e00ff */
[----:B------:R-:W-:Y:S01]  /*1d80*/  IMAD.MOV.U32 R13, RZ, RZ, -0x3 ;  /* 0xfffffffdff0d7424 */ /* 0x000fe200078e00ff */
        /* <DEDUP_REMOVED lines=77> */
[----:B------:R-:W-:-:S06]  /*2260*/  CS2R R14, SRZ ;  /* 0x00000000000e7805 */ /* 0x000fcc000001ff00 */
[----:B------:R0:W-:Y:S01]  /*2270*/  ATOM.E.CAS.64.STRONG.GPU P1, RZ, [R42], R12, R14 ;  /* 0x0000000c2aff738b */ /* 0x0001e2000012e50e */
[----:B------:R-:W-:Y:S04]  /*2280*/  BSSY.RECONVERGENT B5, `(.L_x_147) ;  /* 0x0000008000057945 */ /* 0x000fe80003800200 */
[----:B0-----:R-:W-:Y:S05]  /*2290*/  @P1 BRA `(.L_x_148) ;  /* 0x0000000000181947 */ /* 0x001fea0003800000 */
[----:B------:R-:W2:Y:S02]  /*22a0*/  LD.E.64 R12, [R42] ;  /* 0x000000002a0c7980 */ /* 0x000ea40000100b00 */
[----:B--2---:R-:W-:-:S04]  /*22b0*/  ISETP.EQ.U32.AND P1, PT, R12, -0x3, PT ;  /* 0xfffffffd0c00780c */ /* 0x004fc80003f22070 */
[----:B------:R-:W-:-:S04]  /*22c0*/  ISETP.NE.U32.OR.EX P1, PT, R13, -0x3, !PT, !P1 ;  /* 0xfffffffd0d00780c */ /* 0x000fc80007f25590 */
[----:B------:R-:W-:Y:S02]  /*22d0*/  SEL R12, R12, RZ, P1 ;  /* 0x000000ff0c0c7207 */ /* 0x000fe40000800000 */
[----:B------:R-:W-:-:S05]  /*22e0*/  SEL R13, R13, RZ, P1 ;  /* 0x000000ff0d0d7207 */ /* 0x000fca0000800000 */
[----:B------:R0:W-:Y:S02]  /*22f0*/  ST.E.64 [R42], R12 ;  /* 0x000000002a007385 */ /* 0x0001e40000100b0c */
.L_x_148:
[----:B------:R-:W-:Y:S05]  /*2300*/  BSYNC.RECONVERGENT B5 ;  /* 0x0000000000057941 */ /* 0x000fea0003800200 */
.L_x_147:
[----:B------:R-:W-:-:S07]  /*2310*/  VIADD R35, R35, 0x8 ;  /* 0x0000000823237836 */ /* 0x000fce0000000000 */
.L_x_146:
[----:B------:R-:W-:Y:S05]  /*2320*/  BSYNC.RECONVERGENT B4 ;  /* 0x0000000000047941 */ /* 0x000fea0003800200 */
.L_x_145:
        /* <DEDUP_REMOVED lines=8> */
[----:B0-----:R-:W-:Y:S02]  /*23b0*/  IMAD.MOV.U32 R12, RZ, RZ, -0x3 ;  /* 0xfffffffdff0c7424 */ /* 0x001fe400078e00ff */
[----:B------:R-:W-:Y:S02]  /*23c0*/  IMAD.SHL.U32 R17, R17, 0x8, RZ ;  /* 0x0000000811117824 */ /* 0x000fe400078e00ff */
[----:B------:R-:W-:-:S03]  /*23d0*/  IMAD.MOV.U32 R13, RZ, RZ, -0x3 ;  /* 0xfffffffdff0d7424 */ /* 0x000fc600078e00ff */
[----:B------:R-:W-:-:S04]  /*23e0*/  LOP3.LUT R37, R17, 0x7ffffff8, RZ, 0xc0, !PT ;  /* 0x7ffffff811257812 */ /* 0x000fc800078ec0ff */
        /* <DEDUP_REMOVED lines=11> */
[----:B------:R-:W-:-:S05]  /*24a0*/  VIADD R19, R17, 0x8 ;  /* 0x0000000811137836 */ /* 0x000fca0000000000 */
[----:B------:R-:W-:-:S04]  /*24b0*/  LOP3.LUT R19, R19, 0x7ffffff8, RZ, 0xc0, !PT ;  /* 0x7ffffff813137812 */ /* 0x000fc800078ec0ff */
[----:B0-----:R-:W-:-:S05]  /*24c0*/  IADD3 R42, P1, PT, R14, R19, RZ ;  /* 0x000000130e2a7210 */ /* 0x001fca0007f3e0ff */
        /* <DEDUP_REMOVED lines=41> */
.L_x_152:
[----:B------:R-:W-:Y:S05]  /*2760*/  BSYNC.RECONVERGENT B5 ;  /* 0x0000000000057941 */ /* 0x000fea0003800200 */
.L_x_151:
[----:B------:R-:W-:-:S07]  /*2770*/  VIADD R35, R35, 0x4 ;  /* 0x0000000423237836 */ /* 0x000fce0000000000 */
.L_x_150:
[----:B------:R-:W-:Y:S05]  /*2780*/  BSYNC.RECONVERGENT B4 ;  /* 0x0000000000047941 */ /* 0x000fea0003800200 */
.L_x_149:
[----:B------:R-:W-:-:S13]  /*2790*/  ISETP.NE.AND P1, PT, R16, RZ, PT ;  /* 0x000000ff1000720c */ /* 0x000fda0003f25270 */
        /* <DEDUP_REMOVED lines=13> */
[----:B0-----:R-:W-:Y:S10]  /*2870*/  @P1 BRA `(.L_x_154) ;  /* 0x0000000000181947 */ /* 0x001ff40003800000 */
[----:B------:R-:W2:Y:S02]  /*2880*/  LD.E.64 R12, [R34] ;  /* 0x00000000220c7980 */ /* 0x000ea40000100b00 */
[----:B--2---:R-:W-:-:S04]  /*2890*/  ISETP.EQ.U32.AND P1, PT, R12, -0x3, PT ;  /* 0xfffffffd0c00780c */ /* 0x004fc80003f22070 */
[----:B------:R-:W-:-:S04]  /*28a0*/  ISETP.NE.U32.OR.EX P1, PT, R13, -0x3, !PT, !P1 ;  /* 0xfffffffd0d00780c */ /* 0x000fc80007f25590 */
[----:B------:R-:W-:Y:S02]  /*28b0*/  SEL R12, R12, RZ, P1 ;  /* 0x000000ff0c0c7207 */ /* 0x000fe40000800000 */
[----:B------:R-:W-:-:S05]  /*28c0*/  SEL R13, R13, RZ, P1 ;  /* 0x000000ff0d0d7207 */ /* 0x000fca0000800000 */
[----:B------:R0:W-:Y:S02]  /*28d0*/  ST.E.64 [R34], R12 ;  /* 0x0000000022007385 */ /* 0x0001e40000100b0c */
.L_x_154:
[----:B------:R-:W-:Y:S05]  /*28e0*/  BSYNC.RECONVERGENT B4 ;  /* 0x0000000000047941 */ /* 0x000fea0003800200 */
.L_x_153:
[----:B------:R-:W-:Y:S05]  /*28f0*/  @!P2 BRA `(.L_x_141) ;  /* 0x000000000090a947 */ /* 0x000fea0003800000 */
[----:B------:R-:W2:Y:S01]  /*2900*/  LDG.E.64 R14, desc[UR10][R44.64+0x10] ;  /* 0x0000100a2c0e7981 */ /* 0x000ea2000c1e1b00 */
[----:B0-----:R-:W-:Y:S02]  /*2910*/  VIADD R12, R17, 0x8 ;  /* 0x00000008110c7836 */ /* 0x001fe40000000000 */
[----:B------:R-:W-:-:S03]  /*2920*/  IMAD.MOV.U32 R13, RZ, RZ, -0x3 ;  /* 0xfffffffdff0d7424 */ /* 0x000fc600078e00ff */
[----:B------:R-:W-:Y:S01]  /*2930*/  LOP3.LUT R35, R12, 0x7ffffff8, RZ, 0xc0, !PT ;  /* 0x7ffffff80c237812 */ /* 0x000fe200078ec0ff */
[----:B------:R-:W-:-:S03]  /*2940*/  IMAD.MOV.U32 R12, RZ, RZ, -0x3 ;  /* 0xfffffffdff0c7424 */ /* 0x000fc600078e00ff */
        /* <DEDUP_REMOVED lines=13> */
.L_x_156:
[----:B------:R-:W-:Y:S05]  /*2a20*/  BSYNC.RECONVERGENT B4 ;  /* 0x0000000000047941 */ /* 0x000fea0003800200 */
.L_x_155:
[----:B------:R-:W-:Y:S05]  /*2a30*/  @!P2 BRA `(.L_x_141) ;  /* 0x000000000040a947 */ /* 0x000fea0003800000 */
[----:B------:R-:W2:Y:S01]  /*2a40*/  LDG.E.64 R44, desc[UR10][R44.64+0x10] ;  /* 0x0000100a2c2c7981 */ /* 0x000ea2000c1e1b00 */
[----:B------:R-:W-:Y:S01]  /*2a50*/  VIADD R17, R17, 0x10 ;  /* 0x0000001011117836 */ /* 0x000fe20000000000 */
[----:B------:R-:W-:Y:S01]  /*2a60*/  CS2R R14, SRZ ;  /* 0x00000000000e7805 */ /* 0x000fe2000001ff00 */
[----:B0-----:R-:W-:Y:S02]  /*2a70*/  IMAD.MOV.U32 R12, RZ, RZ, -0x3 ;  /* 0xfffffffdff0c7424 */ /* 0x001fe400078e00ff */
[----:B------:R-:W-:Y:S01]  /*2a80*/  IMAD.MOV.U32 R13, RZ, RZ, -0x3 ;  /* 0xfffffffdff0d7424 */ /* 0x000fe200078e00ff */
[----:B------:R-:W-:-:S04]  /*2a90*/  LOP3.LUT R17, R17, 0x7ffffff8, RZ, 0xc0, !PT ;  /* 0x7ffffff811117812 */ /* 0x000fc800078ec0ff */
[----:B--2---:R-:W-:-:S05]  /*2aa0*/  IADD3 R16, P1, PT, R44, R17, RZ ;  /* 0x000000112c107210 */ /* 0x004fca0007f3e0ff */
[----:B------:R-:W-:-:S07]  /*2ab0*/  IMAD.X R17, RZ, RZ, R45, P1 ;  /* 0x000000ffff117224 */ /* 0x000fce00008e062d */
[----:B------:R0:W-:Y:S02]  /*2ac0*/  ATOM.E.CAS.64.STRONG.GPU P1, RZ, [R16], R12, R14 ;  /* 0x0000000c10ff738b */ /* 0x0001e4000012e50e */
[----:B0-----:R-:W-:Y:S05]  /*2ad0*/  @P1 BRA `(.L_x_141) ;  /* 0x0000000000181947 */ /* 0x001fea0003800000 */
[----:B------:R-:W2:Y:S02]  /*2ae0*/  LD.E.64 R12, [R16] ;  /* 0x00000000100c7980 */ /* 0x000ea40000100b00 */
[----:B--2---:R-:W-:-:S04]  /*2af0*/  ISETP.EQ.U32.AND P1, PT, R12, -0x3, PT ;  /* 0xfffffffd0c00780c */ /* 0x004fc80003f22070 */
[----:B------:R-:W-:-:S04]  /*2b00*/  ISETP.NE.U32.OR.EX P1, PT, R13, -0x3, !PT, !P1 ;  /* 0xfffffffd0d00780c */ /* 0x000fc80007f25590 */
[----:B------:R-:W-:Y:S02]  /*2b10*/  SEL R12, R12, RZ, P1 ;  /* 0x000000ff0c0c7207 */ /* 0x000fe40000800000 */
[----:B------:R-:W-:-:S05]  /*2b20*/  SEL R13, R13, RZ, P1 ;  /* 0x000000ff0d0d7207 */ /* 0x000fca0000800000 */
[----:B------:R3:W-:Y:S02]  /*2b30*/  ST.E.64 [R16], R12 ;  /* 0x0000000010007385 */ /* 0x0007e40000100b0c */
.L_x_141:
[----:B------:R-:W-:Y:S05]  /*2b40*/  BSYNC B3 ;  /* 0x0000000000037941 */ /* 0x000fea0003800000 */
.L_x_140:
[----:B------:R-:W-:Y:S01]  /*2b50*/  ISETP.NE.AND P1, PT, R18, R33, PT ;  /* 0x000000211200720c */ /* 0x000fe20003f25270 */
[----:B0-23--:R-:W-:-:S05]  /*2b60*/  VIADD R12, R32, 0x1 ;  /* 0x00000001200c7836 */ /* 0x00dfca0000000000 */
[----:B------:R-:W-:-:S07]  /*2b70*/  LOP3.LUT R32, R12, 0xfffffff, RZ, 0xc0, !PT ;  /* 0x0fffffff0c207812 */ /* 0x000fce00078ec0ff */
[----:B------:R-:W-:Y:S05]  /*2b80*/  @P1 BRA `(.L_x_157) ;  /* 0xffffffdc006c1947 */ /* 0x000fea000383ffff */
[----:B------:R-:W-:Y:S05]  /*2b90*/  BSYNC B1 ;  /* 0x0000000000017941 */ /* 0x000fea0003800000 */
.L_x_137:
[----:B------:R-:W0:Y:S01]  /*2ba0*/  S2UR UR5, SR_CgaCtaId ;  /* 0x00000000000579c3 */ /* 0x000e220000008800 */
[----:B------:R-:W-:Y:S01]  /*2bb0*/  IMAD.IADD R33, R12, 0x1, -R33 ;  /* 0x000000010c217824 */ /* 0x000fe200078e0a21 */
[----:B------:R-:W-:Y:S01]  /*2bc0*/  UMOV UR4, 0x400 ;  /* 0x0000040000047882 */ /* 0x000fe20000000000 */
[----:B------:R-:W-:-:S03]  /*2bd0*/  IMAD.SHL.U32 R12, R25, 0x4, RZ ;  /* 0x00000004190c7824 */ /* 0x000fc600078e00ff */
[----:B------:R-:W-:Y:S02]  /*2be0*/  LOP3.LUT R33, R33, 0xfffffff, RZ, 0xc0, !PT ;  /* 0x0fffffff21217812 */ /* 0x000fe400078ec0ff */
[----:B------:R-:W-:Y:S01]  /*2bf0*/  LOP3.LUT R12, R12, 0xff0, RZ, 0xc0, !PT ;  /* 0x00000ff00c0c7812 */ /* 0x000fe200078ec0ff */
[----:B0-----:R-:W-:-:S09]  /*2c00*/  ULEA UR4, UR5, UR4, 0x18 ;  /* 0x0000000405047291 */ /* 0x001fd2000f8ec0ff */
[----:B------:R2:W-:Y:S03]  /*2c10*/  STS [R12+UR4], R33 ;  /* 0x000000210c007988 */ /* 0x0005e60008000804 */
.L_x_136:
[----:B------:R-:W-:Y:S05]  /*2c20*/  BSYNC B2 ;  /* 0x0000000000027941 */ /* 0x000fea0003800000 */
.L_x_135:
[----:B------:R-:W-:-:S03]  /*2c30*/  UMOV UR4, 0xffffffff ;  /* 0xffffffff00047882 */ /* 0x000fc60000000000 */
[----:B------:R-:W-:Y:S05]  /*2c40*/  BRA.DIV UR4, `(.L_x_158) ;  /* 0x0000006a042c7947 */ /* 0x000fea000b800000 */
[----:B------:R-:W-:Y:S01]  /*2c50*/  NOP ;  /* 0x0000000000007918 */ /* 0x000fe20000000000 */
.L_x_341:
[----:B------:R-:W-:Y:S01]  /*2c60*/  ISETP.NE.U32.AND P1, PT, R40, RZ, PT ;  /* 0x000000ff2800720c */ /* 0x000fe20003f25070 */
[----:B------:R-:W-:Y:S03]  /*2c70*/  BSSY B1, `(.L_x_159) ;  /* 0x00000e7000017945 */ /* 0x000fe60003800000 */
[----:B------:R-:W-:-:S13]  /*2c80*/  ISETP.NE.AND.EX P1, PT, R41, RZ, PT, P1 ;  /* 0x000000ff2900720c */ /* 0x000fda0003f25310 */
[----:B------:R-:W-:Y:S05]  /*2c90*/  @!P1 BRA `(.L_x_160) ;  /* 0x0000000c00909947 */ /* 0x000fea0003800000 */
[----:B--2---:R-:W2:Y:S01]  /*2ca0*/  LD.E R12, desc[UR10][R40.64+0x10] ;  /* 0x0000100a280c7980 */ /* 0x004ea2000c101900 */
[----:B------:R-:W3:Y:S01]  /*2cb0*/  S2UR UR5, SR_CgaCtaId ;  /* 0x00000000000579c3 */ /* 0x000ee20000008800 */
[----:B------:R-:W-:Y:S01]  /*2cc0*/  IMAD.SHL.U32 R13, R25, 0x4, RZ ;  /* 0x00000004190d7824 */ /* 0x000fe200078e00ff */
[----:B------:R-:W-:Y:S01]  /*2cd0*/  UMOV UR4, 0x400 ;  /* 0x0000040000047882 */ /* 0x000fe20000000000 */
[----:B------:R-:W-:Y:S03]  /*2ce0*/  BSSY B2, `(.L_x_161) ;  /* 0x0000057000027945 */ /* 0x000fe60003800000 */
[----:B------:R-:W-:Y:S01]  /*2cf0*/  LOP3.LUT R16, R13, 0xff0, RZ, 0xc0, !PT ;  /* 0x00000ff00d107812 */ /* 0x000fe200078ec0ff */
[----:B---3--:R-:W-:-:S09]  /*2d00*/  ULEA UR4, UR5, UR4, 0x18 ;  /* 0x0000000405047291 */ /* 0x008fd2000f8ec0ff */
[----:B------:R-:W3:Y:S01]  /*2d10*/  LDS R16, [R16+UR4] ;  /* 0x0000000410107984 */ /* 0x000ee20008000800 */
[----:B--2---:R-:W-:-:S05]  /*2d20*/  VIADD R13, R12, 0x3 ;  /* 0x000000030c0d7836 */ /* 0x004fca0000000000 */
[----:B------:R-:W-:-:S13]  /*2d30*/  ISETP.GE.U32.AND P1, PT, R13, 0x4, PT ;  /* 0x000000040d00780c */ /* 0x000fda0003f26070 */
[----:B---3--:R-:W-:Y:S05]  /*2d40*/  @!P1 BRA `(.L_x_162) ;  /* 0x0000000400409947 */ /* 0x008fea0003800000 */
[----:B------:R-:W-:-:S07]  /*2d50*/  IMAD.MOV.U32 R17, RZ, RZ, RZ ;  /* 0x000000ffff117224 */ /* 0x000fce00078e00ff */
.L_x_173:
[----:B------:R-:W-:Y:S01]  /*2d60*/  IMAD R15, R17, 0x4, R24 ;  /* 0x00000004110f7824 */ /* 0x000fe200078e0218 */
[----:B------:R-:W-:Y:S04]  /*2d70*/  BSSY B3, `(.L_x_163) ;  /* 0x0000048000037945 */ /* 0x000fe80003800000 */
[----:B------:R-:W-:-:S13]  /*2d80*/  ISETP.GE.U32.AND P1, PT, R15, R12, PT ;  /* 0x0000000c0f00720c */ /* 0x000fda0003f26070 */
[----:B--2---:R-:W-:Y:S05]  /*2d90*/  @P1 BRA `(.L_x_164) ;  /* 0x0000000400141947 */ /* 0x004fea0003800000 */
[----:B------:R-:W2:Y:S01]  /*2da0*/  LD.E.64 R12, desc[UR10][R40.64+0x18] ;  /* 0x0000180a280c7980 */ /* 0x000ea2000c101b00 */
[----:B0-----:R-:W0:Y:S03]  /*2db0*/  LDC.64 R18, c[0x0][0x380] ;  /* 0x0000e000ff127b82 */ /* 0x001e260000000a00 */
[----:B0-----:R0:W5:Y:S01]  /*2dc0*/  LDG.E.64 R34, desc[UR10][R18.64+0x10] ;  /* 0x0000100a12227981 */ /* 0x001162000c1e1b00 */
[----:B--2---:R-:W-:-:S05]  /*2dd0*/  IMAD.WIDE.U32 R12, R15, 0x8, R12 ;  /* 0x000000080f0c7825 */ /* 0x004fca00078e000c */
[----:B------:R-:W2:Y:S04]  /*2de0*/  LD.E R14, desc[UR10][R12.64] ;  /* 0x0000000a0c0e7980 */ /* 0x000ea8000c101900 */
[----:B------:R-:W3:Y:S01]  /*2df0*/  LD.E R33, desc[UR10][R12.64+0x4] ;  /* 0x0000040a0c217980 */ /* 0x000ee2000c101900 */
[----:B------:R-:W-:Y:S01]  /*2e00*/  BSSY.RECONVERGENT B4, `(.L_x_165) ;  /* 0x0000014000047945 */ /* 0x000fe20003800200 */
[----:B--2---:R-:W-:-:S05]  /*2e10*/  VIADD R36, R14, 0x10000000 ;  /* 0x100000000e247836 */ /* 0x004fca0000000000 */
[----:B------:R-:W-:Y:S01]  /*2e20*/  ISETP.GT.U32.AND P2, PT, R36, -0x50000001, PT ;  /* 0xafffffff2400780c */ /* 0x000fe20003f44070 */
[----:B---3--:R-:W-:-:S05]  /*2e30*/  VIADD R37, R33, 0x10000000 ;  /* 0x1000000021257836 */ /* 0x008fca0000000000 */
[----:B------:R-:W-:Y:S01]  /*2e40*/  ISETP.GT.U32.AND P1, PT, R37, -0x50000001, PT ;  /* 0xafffffff2500780c */ /* 0x000fe20003f24070 */
[----:B------:R-:W-:-:S06]  /*2e50*/  IMAD.MOV.U32 R37, RZ, RZ, R16 ;  /* 0x000000ffff257224 */ /* 0x000fcc00078e0010 */
[----:B0-----:R-:W-:Y:S06]  /*2e60*/  @P2 BRA `(.L_x_166) ;  /* 0x0000000000342947 */ /* 0x001fec0003800000 */
        /* <DEDUP_REMOVED lines=13> */
.L_x_166:
[----:B------:R-:W-:Y:S05]  /*2f40*/  BSYNC.RECONVERGENT B4 ;  /* 0x0000000000047941 */ /* 0x000fea0003800200 */
.L_x_165:
[----:B------:R-:W-:Y:S01]  /*2f50*/  BSSY.RECONVERGENT B4, `(.L_x_167) ;  /* 0x0000011000047945 */ /* 0x000fe20003800200 */
[----:B------:R-:W-:Y:S02]  /*2f60*/  IMAD.IADD R12, R14, 0x1, R37 ;  /* 0x000000010e0c7824 */ /* 0x000fe400078e0225 */
[----:B------:R-:W-:Y:S01]  /*2f70*/  IMAD.MOV.U32 R36, RZ, RZ, R16 ;  /* 0x000000ffff247224 */ /* 0x000fe200078e0010 */
[----:B------:R-:W-:Y:S06]  /*2f80*/  @P1 BRA `(.L_x_168) ;  /* 0x0000000000341947 */ /* 0x000fec0003800000 */
        /* <DEDUP_REMOVED lines=13> */
.L_x_168:
[----:B------:R-:W-:Y:S05]  /*3060*/  BSYNC.RECONVERGENT B4 ;  /* 0x0000000000047941 */ /* 0x000fea0003800200 */
.L_x_167:
        /* <DEDUP_REMOVED lines=9> */
.L_x_170:
[----:B------:R-:W-:Y:S05]  /*3100*/  YIELD ;  /* 0x0000000000007946 */ /* 0x000fea0003800000 */
[----:B------:R-:W2:Y:S02]  /*3110*/  ATOM.E.CAS.STRONG.GPU PT, R14, [R34], R12, R13 ;  /* 0x0000000c220e738b */ /* 0x000ea400001ee10d */
[----:B--2---:R-:W-:-:S13]  /*3120*/  ISETP.NE.AND P1, PT, R14, -0x3, PT ;  /* 0xfffffffd0e00780c */ /* 0x004fda0003f25270 */
[----:B------:R-:W-:Y:S05]  /*3130*/  @P1 BRA `(.L_x_170) ;  /* 0xfffffffc00f01947 */ /* 0x000fea000383ffff */
[----:B------:R-:W-:Y:S05]  /*3140*/  BSYNC B4 ;  /* 0x0000000000047941 */ /* 0x000fea0003800000 */
.L_x_169:
[----:B------:R-:W2:Y:S01]  /*3150*/  LDG.E.64 R12, desc[UR10][R18.64+0x10] ;  /* 0x0000100a120c7981 */ /* 0x000ea2000c1e1b00 */
[----:B------:R-:W-:Y:S01]  /*3160*/  BSSY B4, `(.L_x_171) ;  /* 0x0000007000047945 */ /* 0x000fe20003800000 */
[----:B--2---:R-:W-:-:S07]  /*3170*/  IMAD.WIDE.U32 R12, R37, 0x8, R12 ;  /* 0x00000008250c7825 */ /* 0x004fce00078e000c */
.L_x_172:
[----:B------:R-:W-:Y:S01]  /*3180*/  IMAD.MOV.U32 R14, RZ, RZ, -0x3 ;  /* 0xfffffffdff0e7424 */ /* 0x000fe200078e00ff */
[----:B------:R-:W-:Y:S05]  /*3190*/  YIELD ;  /* 0x0000000000007946 */ /* 0x000fea0003800000 */
[----:B------:R-:W2:Y:S02]  /*31a0*/  ATOM.E.CAS.STRONG.GPU PT, R14, [R12+0x4], R14, R15 ;  /* 0x0000040e0c0e738b */ /* 0x000ea400001ee10f */
[----:B--2---:R-:W-:-:S13]  /*31b0*/  ISETP.NE.AND P1, PT, R14, -0x3, PT ;  /* 0xfffffffd0e00780c */ /* 0x004fda0003f25270 */
[----:B------:R-:W-:Y:S05]  /*31c0*/  @P1 BRA `(.L_x_172) ;  /* 0xfffffffc00ec1947 */ /* 0x000fea000383ffff */
[----:B------:R-:W-:Y:S05]  /*31d0*/  BSYNC B4 ;  /* 0x0000000000047941 */ /* 0x000fea0003800000 */
.L_x_171:
[----:B------:R2:W5:Y:S02]  /*31e0*/  LD.E R12, desc[UR10][R40.64+0x10] ;  /* 0x0000100a280c7980 */ /* 0x000564000c101900 */
.L_x_164:
[----:B------:R-:W-:Y:S05]  /*31f0*/  BSYNC B3 ;  /* 0x0000000000037941 */ /* 0x000fea0003800000 */
.L_x_163:
[----:B-----5:R-:W-:Y:S02]  /*3200*/  VIADD R13, R12, 0x3 ;  /* 0x000000030c0d7836 */ /* 0x020fe40000000000 */
[----:B------:R-:W-:-:S03]  /*3210*/  VIADD R17, R17, 0x1 ;  /* 0x0000000111117836 */ /* 0x000fc60000000000 */
[----:B------:R-:W-:-:S04]  /*3220*/  SHF.R.U32.HI R14, RZ, 0x2, R13 ;  /* 0x00000002ff0e7819 */ /* 0x000fc8000001160d */
[----:B------:R-:W-:-:S13]  /*3230*/  ISETP.GE.U32.AND P1, PT, R17, R14, PT ;  /* 0x0000000e1100720c */ /* 0x000fda0003f26070 */
[----:B------:R-:W-:Y:S05]  /*3240*/  @!P1 BRA `(.L_x_173) ;  /* 0xfffffff800c49947 */ /* 0x000fea000383ffff */
.L_x_162:
[----:B------:R-:W-:Y:S05]  /*3250*/  BSYNC B2 ;  /* 0x0000000000027941 */ /* 0x000fea0003800000 */
.L_x_161:
[----:B------:R-:W3:Y:S01]  /*3260*/  LD.E R12, desc[UR10][R40.64+0x4] ;  /* 0x0000040a280c7980 */ /* 0x000ee2000c101900 */
[----:B------:R-:W-:Y:S01]  /*3270*/  BSSY.RECONVERGENT B2, `(.L_x_174) ;  /* 0x000006e000027945 */ /* 0x000fe20003800200 */
[----:B---3--:R-:W-:-:S05]  /*3280*/  VIADD R13, R12, 0x3 ;  /* 0x000000030c0d7836 */ /* 0x008fca0000000000 */
[----:B------:R-:W-:-:S13]  /*3290*/  ISETP.GE.U32.AND P1, PT, R13, 0x4, PT ;  /* 0x000000040d00780c */ /* 0x000fda0003f26070 */
[----:B------:R-:W-:Y:S05]  /*32a0*/  @!P1 BRA `(.L_x_175) ;  /* 0x0000000400a89947 */ /* 0x000fea0003800000 */
[----:B------:R-:W-:-:S07]  /*32b0*/  IMAD.MOV.U32 R17, RZ, RZ, RZ ;  /* 0x000000ffff117224 */ /* 0x000fce00078e00ff */
.L_x_189:
[----:B------:R-:W-:Y:S01]  /*32c0*/  IMAD R15, R17, 0x4, R24 ;  /* 0x00000004110f7824 */ /* 0x000fe200078e0218 */
[----:B------:R-:W-:Y:S04]  /*32d0*/  BSSY.RECONVERGENT B3, `(.L_x_176) ;  /* 0x0000061000037945 */ /* 0x000fe80003800200 */
[----:B------:R-:W-:-:S13]  /*32e0*/  ISETP.GE.U32.AND P1, PT, R15, R12, PT ;  /* 0x0000000c0f00720c */ /* 0x000fda0003f26070 */
[----:B------:R-:W-:Y:S05]  /*32f0*/  @P1 BRA `(.L_x_177) ;  /* 0x0000000400781947 */ /* 0x000fea0003800000 */
[----:B------:R-:W3:Y:S02]  /*3300*/  LD.E.64 R12, desc[UR10][R40.64+0x8] ;  /* 0x0000080a280c7980 */ /* 0x000ee4000c101b00 */
[----:B---3--:R-:W-:-:S06]  /*3310*/  IMAD.WIDE.U32 R12, R15, 0x8, R12 ;  /* 0x000000080f0c7825 */ /* 0x008fcc00078e000c */
[----:B------:R-:W3:Y:S01]  /*3320*/  LD.E.64 R12, desc[UR10][R12.64] ;  /* 0x0000000a0c0c7980 */ /* 0x000ee2000c101b00 */
[----:B------:R-:W-:Y:S01]  /*3330*/  BSSY.RECONVERGENT B4, `(.L_x_178) ;  /* 0x0000017000047945 */ /* 0x000fe20003800200 */
[----:B---3--:R-:W-:Y:S02]  /*3340*/  IADD3 R14, P2, PT, RZ, R12, RZ ;  /* 0x0000000cff0e7210 */ /* 0x008fe40007f5e0ff */
[C---:B------:R-:W-:Y:S02]  /*3350*/  LOP3.LUT R34, R13.reuse, 0xf0000000, RZ, 0xc0, !PT ;  /* 0xf00000000d227812 */ /* 0x040fe400078ec0ff */
[----:B------:R-:W-:Y:S01]  /*3360*/  ISETP.GT.U32.AND P1, PT, R14, -0x1, PT ;  /* 0xffffffff0e00780c */ /* 0x000fe20003f24070 */
[----:B------:R-:W-:Y:S01]  /*3370*/  VIADD R14, R12, 0x10000000 ;  /* 0x100000000c0e7836 */ /* 0x000fe20000000000 */
[----:B------:R-:W-:-:S04]  /*3380*/  IADD3.X R15, PT, PT, R13, 0x10000000, RZ, P2, !PT ;  /* 0x100000000d0f7810 */ /* 0x000fc800017fe4ff */
[----:B------:R-:W-:Y:S01]  /*3390*/  ISETP.GT.U32.AND.EX P1, PT, R15, -0x50000001, PT, P1 ;  /* 0xafffffff0f00780c */ /* 0x000fe20003f24110 */
[----:B------:R-:W-:Y:S01]  /*33a0*/  IMAD.MOV.U32 R15, RZ, RZ, R16 ;  /* 0x000000ffff0f7224 */ /* 0x000fe200078e0010 */
[----:B------:R-:W-:-:S11]  /*33b0*/  ISETP.GT.U32.AND P2, PT, R14, -0x50000001, PT ;  /* 0xafffffff0e00780c */ /* 0x000fd60003f44070 */
[----:B------:R-:W-:Y:S05]  /*33c0*/  @P1 BRA `(.L_x_179) ;  /* 0x0000000000341947 */ /* 0x000fea0003800000 */
        /* <DEDUP_REMOVED lines=13> */
.L_x_179:
[----:B------:R-:W-:Y:S05]  /*34a0*/  BSYNC.RECONVERGENT B4 ;  /* 0x0000000000047941 */ /* 0x000fea0003800200 */
.L_x_178:
[----:B------:R-:W-:Y:S01]  /*34b0*/  BSSY.RECONVERGENT B4, `(.L_x_180) ;  /* 0x0000012000047945 */ /* 0x000fe20003800200 */
[----:B------:R-:W-:Y:S01]  /*34c0*/  ISETP.NE.AND P1, PT, R34, 0x20000000, PT ;  /* 0x200000002200780c */ /* 0x000fe20003f25270 */
[----:B0-----:R-:W-:Y:S01]  /*34d0*/  IMAD.MOV.U32 R19, RZ, RZ, R16 ;  /* 0x000000ffff137224 */ /* 0x001fe200078e0010 */
[----:B------:R-:W-:Y:S01]  /*34e0*/  LOP3.LUT R18, R12, 0xf0000000, RZ, 0xc0, !PT ;  /* 0xf00000000c127812 */ /* 0x000fe200078ec0ff */
[----:B------:R-:W-:Y:S10]  /*34f0*/  @P2 BRA `(.L_x_181) ;  /* 0x0000000000342947 */ /* 0x000ff40003800000 */
        /* <DEDUP_REMOVED lines=13> */
.L_x_181:
[----:B------:R-:W-:Y:S05]  /*35d0*/  BSYNC.RECONVERGENT B4 ;  /* 0x0000000000047941 */ /* 0x000fea0003800200 */
.L_x_180:
[----:B------:R-:W-:Y:S01]  /*35e0*/  ISETP.EQ.AND P2, PT, R18, 0x20000000, PT ;  /* 0x200000001200780c */ /* 0x000fe20003f42270 */
[----:B------:R-:W-:Y:S02]  /*35f0*/  IMAD.IADD R33, R13, 0x1, R15 ;  /* 0x000000010d217824 */ /* 0x000fe400078e020f */
[----:B------:R-:W-:-:S03]  /*3600*/  IMAD.IADD R19, R12, 0x1, R19 ;  /* 0x000000010c137824 */ /* 0x000fc600078e0213 */
[----:B------:R-:W-:Y:S02]  /*3610*/  LOP3.LUT R33, R33, 0xfffffff, RZ, 0xc0, !PT ;  /* 0x0fffffff21217812 */ /* 0x000fe400078ec0ff */
[----:B------:R-:W-:-:S05]  /*3620*/  LOP3.LUT R19, R19, 0xfffffff, RZ, 0xc0, !PT ;  /* 0x0fffffff13137812 */ /* 0x000fca00078ec0ff */
[----:B------:R-:W-:Y:S05]  /*3630*/  @!P1 BRA P2, `(.L_x_182) ;  /* 0x0000000000189947 */ /* 0x000fea0001000000 */
[C---:B------:R-:W-:Y:S02]  /*3640*/  ISETP.NE.AND P1, PT, R34.reuse, 0x10000000, PT ;  /* 0x100000002200780c */ /* 0x040fe40003f25270 */
[C---:B------:R-:W-:Y:S02]  /*3650*/  ISETP.NE.AND P2, PT, R34.reuse, 0x10000000, PT ;  /* 0x100000002200780c */ /* 0x040fe40003f45270 */
[----:B------:R-:W-:Y:S02]  /*3660*/  ISETP.NE.AND P1, PT, R34, 0x20000000, P1 ;  /* 0x200000002200780c */ /* 0x000fe40000f25270 */
[C---:B------:R-:W-:Y:S02]  /*3670*/  ISETP.EQ.AND P2, PT, R18.reuse, 0x20000000, !P2 ;  /* 0x200000001200780c */ /* 0x040fe40005742270 */
[----:B------:R-:W-:-:S13]  /*3680*/  ISETP.NE.OR P1, PT, R18, 0x10000000, P1 ;  /* 0x100000001200780c */ /* 0x000fda0000f25670 */
[----:B------:R-:W-:Y:S05]  /*3690*/  @P1 BRA !P2, `(.L_x_183) ;  /* 0x00000000000c1947 */ /* 0x000fea0005000000 */
.L_x_182:
[----:B------:R-:W-:-:S05]  /*36a0*/  IADD3 R2, P1, PT, R2, 0x1, RZ ;  /* 0x0000000102027810 */ /* 0x000fca0007f3e0ff */
[----:B------:R-:W-:Y:S01]  /*36b0*/  IMAD.X R3, RZ, RZ, R3, P1 ;  /* 0x000000ffff037224 */ /* 0x000fe200008e0603 */
[----:B------:R-:W-:Y:S07]  /*36c0*/  BRA `(.L_x_177) ;  /* 0x0000000000847947 */ /* 0x000fee0003800000 */
.L_x_183:
[----:B------:R-:W-:Y:S02]  /*36d0*/  IMAD.MOV.U32 R12, RZ, RZ, 0x1 ;  /* 0x00000001ff0c7424 */ /* 0x000fe400078e00ff */
[----:B------:R-:W-:-:S06]  /*36e0*/  IMAD.MOV.U32 R13, RZ, RZ, 0x0 ;  /* 0x00000000ff0d7424 */ /* 0x000fcc00078e00ff */
[----:B------:R0:W3:Y:S01]  /*36f0*/  ATOM.E.ADD.64.STRONG.GPU P1, R12, desc[UR10][R22.64], R12 ;  /* 0x8000000c160c798a */ /* 0x0000e2000812f50a */
[----:B------:R-:W-:Y:S01]  /*3700*/  BSSY.RECONVERGENT B4, `(.L_x_184) ;  /* 0x0000014000047945 */ /* 0x000fe20003800200 */
[----:B---3--:R-:W-:-:S03]  /*3710*/  IMAD.MOV.U32 R14, RZ, RZ, R12 ;  /* 0x000000ffff0e7224 */ /* 0x008fc600078e000c */
[----:B0-----:R-:W-:Y:S05]  /*3720*/  @P1 BRA `(.L_x_185) ;  /* 0x0000000000441947 */ /* 0x001fea0003800000 */
[----:B------:R-:W0:Y:S02]  /*3730*/  QSPC.E.S P1, RZ, [R22] ;  /* 0x0000000016ff73aa */ /* 0x000e240000020500 */
[----:B0-----:R-:W-:Y:S05]  /*3740*/  @!P1 BRA `(.L_x_186) ;  /* 0x00000000002c9947 */ /* 0x001fea0003800000 */
[----:B------:R-:W-:Y:S01]  /*3750*/  IMAD.MOV.U32 R12, RZ, RZ, R22 ;  /* 0x000000ffff0c7224 */ /* 0x000fe200078e0016 */
[----:B------:R-:W-:Y:S04]  /*3760*/  BSSY.RECONVERGENT B5, `(.L_x_187) ;  /* 0x0000007000057945 */ /* 0x000fe80003800200 */
[----:B------:R-:W-:-:S07]  /*3770*/  MOV R35, R12 ;  /* 0x0000000c00237202 */ /* 0x000fce0000000f00 */
.L_x_188:
[----:B------:R-:W0:Y:S02]  /*3780*/  LDS.64 R12, [R35] ;  /* 0x00000000230c7984 */ /* 0x000e240000000a00 */
[----:B0-----:R-:W-:-:S05]  /*3790*/  IADD3 R14, P1, PT, R12, 0x1, RZ ;  /* 0x000000010c0e7810 */ /* 0x001fca0007f3e0ff */
[----:B------:R-:W-:-:S07]  /*37a0*/  IMAD.X R15, RZ, RZ, R13, P1 ;  /* 0x000000ffff0f7224 */ /* 0x000fce00008e060d */
[----:B------:R-:W0:Y:S02]  /*37b0*/  ATOMS.CAST.SPIN.64 P1, [R35], R12, R14 ;  /* 0x0000000c2300758d */ /* 0x000e24000182040e */
[----:B0-----:R-:W-:Y:S05]  /*37c0*/  @!P1 BRA `(.L_x_188) ;  /* 0xfffffffc00ec9947 */ /* 0x001fea000383ffff */
[----:B------:R-:W-:Y:S05]  /*37d0*/  BSYNC.RECONVERGENT B5 ;  /* 0x0000000000057941 */ /* 0x000fea0003800200 */
.L_x_187:
[----:B------:R-:W-:Y:S01]  /*37e0*/  IMAD.MOV.U32 R14, RZ, RZ, R12 ;  /* 0x000000ffff0e7224 */ /* 0x000fe200078e000c */
[----:B------:R-:W-:Y:S06]  /*37f0*/  BRA `(.L_x_185) ;  /* 0x0000000000107947 */ /* 0x000fec0003800000 */
.L_x_186:
[----:B------:R-:W3:Y:S02]  /*3800*/  LD.E.64 R14, desc[UR10][R22.64] ;  /* 0x0000000a160e7980 */ /* 0x000ee4000c101b00 */
[----:B---3--:R-:W-:-:S05]  /*3810*/  IADD3 R12, P1, PT, R14, 0x1, RZ ;  /* 0x000000010e0c7810 */ /* 0x008fca0007f3e0ff */
[----:B------:R-:W-:-:S05]  /*3820*/  IMAD.X R13, RZ, RZ, R15, P1 ;  /* 0x000000ffff0d7224 */ /* 0x000fca00008e060f */
[----:B------:R0:W-:Y:S03]  /*3830*/  ST.E.64 desc[UR10][R22.64], R12 ;  /* 0x0000000c16007985 */ /* 0x0001e6000c101b0a */
.L_x_185:
[----:B------:R-:W-:Y:S05]  /*3840*/  BSYNC.RECONVERGENT B4 ;  /* 0x0000000000047941 */ /* 0x000fea0003800200 */
.L_x_184:
[----:B------:R-:W-:-:S13]  /*3850*/  ISETP.GT.U32.AND P1, PT, R14, 0x1e, PT ;  /* 0x0000001e0e00780c */ /* 0x000fda0003f24070 */
[----:B------:R-:W-:Y:S05]  /*3860*/  @P1 BRA `(.L_x_177) ;  /* 0x00000000001c1947 */ /* 0x000fea0003800000 */
[----:B0-----:R-:W-:Y:S01]  /*3870*/  IMAD.SHL.U32 R13, R14, 0x8, RZ ;  /* 0x000000080e0d7824 */ /* 0x001fe200078e00ff */
[----:B------:R-:W-:Y:S02]  /*3880*/  LOP3.LUT R35, R33, R34, RZ, 0xfc, !PT ;  /* 0x0000002221237212 */ /* 0x000fe400078efcff */
[----:B------:R-:W-:Y:S02]  /*3890*/  LOP3.LUT R34, R19, R18, RZ, 0xfc, !PT ;  /* 0x0000001213227212 */ /* 0x000fe400078efcff */
[----:B------:R-:W-:-:S04]  /*38a0*/  LOP3.LUT R13, R13, 0xf8, RZ, 0xc0, !PT ;  /* 0x000000f80d0d7812 */ /* 0x000fc800078ec0ff */
[----:B------:R-:W-:-:S05]  /*38b0*/  IADD3 R12, P1, PT, R22, R13, RZ ;  /* 0x0000000d160c7210 */ /* 0x000fca0007f3e0ff */
[----:B------:R-:W-:-:S05]  /*38c0*/  IMAD.X R13, RZ, RZ, R23, P1 ;  /* 0x000000ffff0d7224 */ /* 0x000fca00008e0617 */
[----:B------:R3:W-:Y:S03]  /*38d0*/  ST.E.64 desc[UR10][R12.64+0x8], R34 ;  /* 0x000008220c007985 */ /* 0x0007e6000c101b0a */
.L_x_177:
[----:B------:R-:W-:Y:S05]  /*38e0*/  BSYNC.RECONVERGENT B3 ;  /* 0x0000000000037941 */ /* 0x000fea0003800200 */
.L_x_176:
[----:B0--3--:R-:W3:Y:S01]  /*38f0*/  LD.E R12, desc[UR10][R40.64+0x4] ;  /* 0x0000040a280c7980 */ /* 0x009ee2000c101900 */
[----:B------:R-:W-:Y:S02]  /*3900*/  VIADD R17, R17, 0x1 ;  /* 0x0000000111117836 */ /* 0x000fe40000000000 */
[----:B---3--:R-:W-:-:S05]  /*3910*/  VIADD R13, R12, 0x3 ;  /* 0x000000030c0d7836 */ /* 0x008fca0000000000 */
[----:B------:R-:W-:-:S04]  /*3920*/  SHF.R.U32.HI R14, RZ, 0x2, R13 ;  /* 0x00000002ff0e7819 */ /* 0x000fc8000001160d */
[----:B------:R-:W-:-:S13]  /*3930*/  ISETP.GE.U32.AND P1, PT, R17, R14, PT ;  /* 0x0000000e1100720c */ /* 0x000fda0003f26070 */
[----:B------:R-:W-:Y:S05]  /*3940*/  @!P1 BRA `(.L_x_189) ;  /* 0xfffffff8005c9947 */ /* 0x000fea000383ffff */
.L_x_175:
[----:B------:R-:W-:Y:S05]  /*3950*/  BSYNC.RECONVERGENT B2 ;  /* 0x0000000000027941 */ /* 0x000fea0003800200 */
.L_x_174:
        /* <DEDUP_REMOVED lines=19> */
.L_x_191:
[----:B------:R-:W-:Y:S05]  /*3a90*/  BSYNC.RECONVERGENT B2 ;  /* 0x0000000000027941 */ /* 0x000fea0003800200 */
.L_x_190:
[----:B------:R-:W-:-:S05]  /*3aa0*/  IMAD.IADD R12, R13, 0x1, R12 ;  /* 0x000000010d0c7824 */ /* 0x000fca00078e020c */
[----:B------:R-:W-:-:S04]  /*3ab0*/  LOP3.LUT R12, R12, 0xfffffff, RZ, 0xc0, !PT ;  /* 0x0fffffff0c0c7812 */ /* 0x000fc800078ec0ff */
[----:B------:R-:W-:-:S05]  /*3ac0*/  LOP3.LUT R13, R12, 0xf0000000, R13, 0xf8, !PT ;  /* 0xf00000000c0d7812 */ /* 0x000fca00078ef80d */
[----:B------:R3:W-:Y:S02]  /*3ad0*/  STL [R28], R13 ;  /* 0x0000000d1c007387 */ /* 0x0007e40000100800 */
.L_x_160:
[----:B------:R-:W-:Y:S05]  /*3ae0*/  BSYNC B1 ;  /* 0x0000000000017941 */ /* 0x000fea0003800000 */
.L_x_159:
[----:B------:R-:W-:-:S03]  /*3af0*/  UMOV UR4, 0xffffffff ;  /* 0xffffffff00047882 */ /* 0x000fc60000000000 */
[----:B------:R-:W-:Y:S05]  /*3b00*/  BRA.DIV UR4, `(.L_x_192) ;  /* 0x0000005a04987947 */ /* 0x000fea000b800000 */
[----:B------:R-:W-:Y:S01]  /*3b10*/  NOP ;  /* 0x0000000000007918 */ /* 0x000fe20000000000 */
.L_x_344:
[----:B------:R-:W-:Y:S04]  /*3b20*/  BSSY.RECONVERGENT B1, `(.L_x_193) ;  /* 0x000002b000017945 */ /* 0x000fe80003800200 */
[----:B------:R-:W-:Y:S05]  /*3b30*/  @!P0 BRA `(.L_x_194) ;  /* 0x0000000000a48947 */ /* 0x000fea0003800000 */
[----:B---3--:R-:W2:Y:S02]  /*3b40*/  LDL R28, [R28] ;  /* 0x000000001c1c7983 */ /* 0x008ea40000100800 */
[----:B--2---:R-:W-:-:S04]  /*3b50*/  SHF.R.U32.HI R12, RZ, 0x1c, R28 ;  /* 0x0000001cff0c7819 */ /* 0x004fc8000001161c */
[----:B------:R-:W-:-:S13]  /*3b60*/  ISETP.GT.U32.AND P0, PT, R12, 0x8, PT ;  /* 0x000000080c00780c */ /* 0x000fda0003f04070 */
[----:B------:R-:W-:Y:S05]  /*3b70*/  @P0 BRA `(.L_x_194) ;  /* 0x0000000000940947 */ /* 0x000fea0003800000 */
[C---:B------:R-:W-:Y:S01]  /*3b80*/  ISETP.GT.U32.AND P0, PT, R12.reuse, 0xffff, PT ;  /* 0x0000ffff0c00780c */ /* 0x040fe20003f04070 */
[----:B------:R-:W-:Y:S01]  /*3b90*/  IMAD.MOV.U32 R13, RZ, RZ, 0x1 ;  /* 0x00000001ff0d7424 */ /* 0x000fe200078e00ff */
[----:B------:R-:W2:Y:S01]  /*3ba0*/  LDCU.64 UR4, c[0x0][0x380] ;  /* 0x00007000ff0477ac */ /* 0x000ea20008000a00 */
[----:B------:R-:W-:Y:S01]  /*3bb0*/  BSSY.RELIABLE B2, `(.L_x_195) ;  /* 0x000001e000027945 */ /* 0x000fe20003800100 */
[----:B------:R-:W-:-:S04]  /*3bc0*/  SEL R12, R12, 0xffff, !P0 ;  /* 0x0000ffff0c0c7807 */ /* 0x000fc80004000000 */
[----:B------:R-:W-:-:S04]  /*3bd0*/  LOP3.LUT R12, R12, 0xffff, RZ, 0xc0, !PT ;  /* 0x0000ffff0c0c7812 */ /* 0x000fc800078ec0ff */
[----:B------:R-:W-:-:S04]  /*3be0*/  SHF.L.U32 R12, R13, R12, RZ ;  /* 0x0000000c0d0c7219 */ /* 0x000fc800000006ff */
[----:B------:R-:W-:Y:S01]  /*3bf0*/  LOP3.LUT P0, RZ, R12, 0x48, RZ, 0xc0, !PT ;  /* 0x000000480cff7812 */ /* 0x000fe2000780c0ff */
[----:B--2---:R-:W-:Y:S02]  /*3c00*/  IMAD.U32 R15, RZ, RZ, UR4 ;  /* 0x00000004ff0f7e24 */ /* 0x004fe4000f8e00ff */
[----:B------:R-:W-:-:S10]  /*3c10*/  IMAD.U32 R14, RZ, RZ, UR5 ;  /* 0x00000005ff0e7e24 */ /* 0x000fd4000f8e00ff */
[----:B------:R-:W-:Y:S05]  /*3c20*/  @P0 BRA `(.L_x_196) ;  /* 0x0000000000480947 */ /* 0x000fea0003800000 */
[----:B------:R-:W-:-:S13]  /*3c30*/  LOP3.LUT P0, RZ, R12, 0x90, RZ, 0xc0, !PT ;  /* 0x000000900cff7812 */ /* 0x000fda000780c0ff */
[----:B------:R-:W-:Y:S05]  /*3c40*/  @P0 BRA `(.L_x_197) ;  /* 0x0000000000280947 */ /* 0x000fea0003800000 */
[----:B------:R-:W-:-:S13]  /*3c50*/  LOP3.LUT P0, RZ, R12, 0x120, RZ, 0xc0, !PT ;  /* 0x000001200cff7812 */ /* 0x000fda000780c0ff */
[----:B------:R-:W-:Y:S05]  /*3c60*/  @!P0 BREAK.RELIABLE B2 ;  /* 0x0000000000028942 */ /* 0x000fea0003800100 */
[----:B------:R-:W-:Y:S05]  /*3c70*/  @!P0 BRA `(.L_x_194) ;  /* 0x0000000000548947 */ /* 0x000fea0003800000 */
[----:B------:R-:W2:Y:S02]  /*3c80*/  LDC.64 R12, c[0x0][0x380] ;  /* 0x0000e000ff0c7b82 */ /* 0x000ea40000000a00 */
[----:B--2---:R-:W2:Y:S01]  /*3c90*/  LDG.E.64 R12, desc[UR10][R12.64+0x10] ;  /* 0x0000100a0c0c7981 */ /* 0x004ea2000c1e1b00 */
[----:B------:R-:W-:-:S05]  /*3ca0*/  IMAD.SHL.U32 R14, R28, 0x8, RZ ;  /* 0x000000081c0e7824 */ /* 0x000fca00078e00ff */
[----:B------:R-:W-:-:S04]  /*3cb0*/  LOP3.LUT R15, R14, 0x7ffffff8, RZ, 0xc0, !PT ;  /* 0x7ffffff80e0f7812 */ /* 0x000fc800078ec0ff */
[----:B--2---:R-:W-:-:S04]  /*3cc0*/  IADD3 R15, P0, P1, R12, 0x4, R15 ;  /* 0x000000040c0f7810 */ /* 0x004fc8000791e00f */
[----:B------:R-:W-:Y:S01]  /*3cd0*/  IADD3.X R14, PT, PT, R13, RZ, RZ, P0, P1 ;  /* 0x000000ff0d0e7210 */ /* 0x000fe200007e24ff */
[----:B------:R-:W-:Y:S08]  /*3ce0*/  BRA `(.L_x_198) ;  /* 0x0000000000287947 */ /* 0x000ff00003800000 */
.L_x_197:
[----:B------:R-:W2:Y:S02]  /*3cf0*/  LDC.64 R12, c[0x0][0x380] ;  /* 0x0000e000ff0c7b82 */ /* 0x000ea40000000a00 */
[----:B--2---:R-:W2:Y:S01]  /*3d00*/  LDG.E.64 R12, desc[UR10][R12.64+0x10] ;  /* 0x0000100a0c0c7981 */ /* 0x004ea2000c1e1b00 */
[----:B------:R-:W-:-:S05]  /*3d10*/  IMAD.SHL.U32 R28, R28, 0x8, RZ ;  /* 0x000000081c1c7824 */ /* 0x000fca00078e00ff */
[----:B------:R-:W-:-:S04]  /*3d20*/  LOP3.LUT R15, R28, 0x7ffffff8, RZ, 0xc0, !PT ;  /* 0x7ffffff81c0f7812 */ /* 0x000fc800078ec0ff */
[----:B--2---:R-:W-:-:S05]  /*3d30*/  IADD3 R15, P0, PT, R12, R15, RZ ;  /* 0x0000000f0c0f7210 */ /* 0x004fca0007f1e0ff */
[----:B------:R-:W-:-:S08]  /*3d40*/  IMAD.X R14, RZ, RZ, R13, P0 ;  /* 0x000000ffff0e7224 */ /* 0x000fd000000e060d */
.L_x_196:
[----:B------:R-:W-:-:S04]  /*3d50*/  ISETP.NE.U32.AND P0, PT, R15, RZ, PT ;  /* 0x000000ff0f00720c */ /* 0x000fc80003f05070 */
[----:B------:R-:W-:-:S13]  /*3d60*/  ISETP.NE.AND.EX P0, PT, R14, RZ, PT, P0 ;  /* 0x000000ff0e00720c */ /* 0x000fda0003f05300 */
[----:B------:R-:W-:Y:S05]  /*3d70*/  @!P0 BREAK.RELIABLE B2 ;  /* 0x0000000000028942 */ /* 0x000fea0003800100 */
[----:B------:R-:W-:Y:S05]  /*3d80*/  @!P0 BRA `(.L_x_194) ;  /* 0x0000000000108947 */ /* 0x000fea0003800000 */
.L_x_198:
[----:B------:R-:W-:Y:S05]  /*3d90*/  BSYNC.RELIABLE B2 ;  /* 0x0000000000027941 */ /* 0x000fea0003800100 */
.L_x_195:
[----:B------:R-:W-:Y:S02]  /*3da0*/  IMAD.MOV.U32 R12, RZ, RZ, R15 ;  /* 0x000000ffff0c7224 */ /* 0x000fe400078e000f */
[----:B------:R-:W-:-:S05]  /*3db0*/  IMAD.MOV.U32 R13, RZ, RZ, R14 ;  /* 0x000000ffff0d7224 */ /* 0x000fca00078e000e */
[----:B------:R4:W-:Y:S02]  /*3dc0*/  ST.E desc[UR10][R12.64], RZ ;  /* 0x000000ff0c007985 */ /* 0x0009e4000c10190a */
.L_x_194:
[----:B------:R-:W-:Y:S05]  /*3dd0*/  BSYNC.RECONVERGENT B1 ;  /* 0x0000000000017941 */ /* 0x000fea0003800200 */
.L_x_193:
[----:B--234-:R-:W2:Y:S01]  /*3de0*/  LDL.64 R12, [R1] ;  /* 0x00000000010c7983 */ /* 0x01cea20000100a00 */
[----:B------:R-:W-:Y:S01]  /*3df0*/  ISETP.GT.U32.AND P2, PT, R38, 0x1c, PT ;  /* 0x0000001c2600780c */ /* 0x000fe20003f44070 */
[----:B------:R-:W-:Y:S01]  /*3e00*/  BSSY.RECONVERGENT B1, `(.L_x_199) ;  /* 0x000002f000017945 */ /* 0x000fe20003800200 */
[----:B------:R-:W-:Y:S02]  /*3e10*/  PLOP3.LUT P5, PT, PT, PT, PT, 0x8, 0x80 ;  /* 0x000000000080781c */ /* 0x000fe40003fae170 */
[----:B------:R-:W-:Y:S02]  /*3e20*/  PLOP3.LUT P0, PT, PT, PT, PT, 0x8, 0x80 ;  /* 0x000000000080781c */ /* 0x000fe40003f0e170 */
[----:B------:R-:W-:Y:S02]  /*3e30*/  PLOP3.LUT P1, PT, PT, PT, PT, 0x8, 0x80 ;  /* 0x000000000080781c */ /* 0x000fe40003f2e170 */
[----:B------:R-:W-:Y:S02]  /*3e40*/  PLOP3.LUT P4, PT, PT, PT, PT, 0x8, 0x80 ;  /* 0x000000000080781c */ /* 0x000fe40003f8e170 */
[----:B------:R-:W-:-:S02]  /*3e50*/  P2R R16, PR, RZ, 0x20 ;  /* 0x00000020ff107803 */ /* 0x000fc40000000000 */
[----:B--2---:R-:W-:-:S04]  /*3e60*/  ISETP.NE.AND P3, PT, R13, RZ, PT ;  /* 0x000000ff0d00720c */ /* 0x004fc80003f65270 */
[----:B------:R-:W-:-:S04]  /*3e70*/  ISETP.EQ.OR P3, PT, R12, RZ, !P3 ;  /* 0x000000ff0c00720c */ /* 0x000fc80005f62670 */
[----:B------:R-:W-:Y:S02]  /*3e80*/  ISETP.GT.U32.OR.EX P2, PT, R39, RZ, P3, P2 ;  /* 0x000000ff2700720c */ /* 0x000fe40001f44520 */
[----:B------:R-:W-:-:S11]  /*3e90*/  PLOP3.LUT P3, PT, PT, PT, PT, 0x8, 0x80 ;  /* 0x000000000080781c */ /* 0x000fd60003f6e170 */
[----:B------:R-:W-:Y:S05]  /*3ea0*/  @P2 BRA `(.L_x_200) ;  /* 0x0000000000902947 */ /* 0x000fea0003800000 */
[----:B------:R-:W-:Y:S01]  /*3eb0*/  LEA.HI R14, R12, 0xfffffffa, RZ, 0x4 ;  /* 0xfffffffa0c0e7811 */ /* 0x000fe200078f20ff */
[----:B------:R-:W-:Y:S01]  /*3ec0*/  BSSY.RECONVERGENT B2, `(.L_x_201) ;  /* 0x0000013000027945 */ /* 0x000fe20003800200 */
[----:B------:R-:W-:Y:S02]  /*3ed0*/  PLOP3.LUT P1, PT, PT, PT, PT, 0x8, 0x80 ;  /* 0x000000000080781c */ /* 0x000fe40003f2e170 */
[----:B------:R-:W-:Y:S02]  /*3ee0*/  LOP3.LUT R14, R14, 0xffff, RZ, 0xc0, !PT ;  /* 0x0000ffff0e0e7812 */ /* 0x000fe400078ec0ff */
[----:B------:R-:W-:Y:S02]  /*3ef0*/  P2R R16, PR, RZ, 0x2 ;  /* 0x00000002ff107803 */ /* 0x000fe40000000000 */
[----:B------:R-:W-:-:S13]  /*3f00*/  ISETP.GE.U32.AND P0, PT, R14, 0xfffd, PT ;  /* 0x0000fffd0e00780c */ /* 0x000fda0003f06070 */
[----:B------:R-:W-:Y:S05]  /*3f10*/  @!P0 BRA `(.L_x_202) ;  /* 0x0000000000348947 */ /* 0x000fea0003800000 */
[----:B------:R-:W-:Y:S01]  /*3f20*/  VIADD R14, R13, 0x60000000 ;  /* 0x600000000d0e7836 */ /* 0x000fe20000000000 */
[----:B------:R-:W-:Y:S01]  /*3f30*/  BSSY.RECONVERGENT B3, `(.L_x_203) ;  /* 0x0000009000037945 */ /* 0x000fe20003800200 */
[----:B------:R-:W-:-:S03]  /*3f40*/  PLOP3.LUT P0, PT, PT, PT, PT, 0x80, 0x8 ;  /* 0x000000000008781c */ /* 0x000fc60003f0f070 */
[----:B------:R-:W-:-:S13]  /*3f50*/  ISETP.GE.U32.AND P1, PT, R14, 0x50000000, PT ;  /* 0x500000000e00780c */ /* 0x000fda0003f26070 */
[----:B------:R-:W-:Y:S05]  /*3f60*/  @!P1 BRA `(.L_x_204) ;  /* 0x0000000000149947 */ /* 0x000fea0003800000 */
[----:B------:R-:W-:-:S04]  /*3f70*/  LOP3.LUT R14, R13, 0xf0000000, RZ, 0xc0, !PT ;  /* 0xf00000000d0e7812 */ /* 0x000fc800078ec0ff */
[----:B------:R-:W-:-:S04]  /*3f80*/  ISETP.NE.AND P1, PT, R14, 0x20000000, PT ;  /* 0x200000000e00780c */ /* 0x000fc80003f25270 */
[----:B------:R-:W-:-:S04]  /*3f90*/  ISETP.EQ.OR P1, PT, R14, 0x10000000, !P1 ;  /* 0x100000000e00780c */ /* 0x000fc80004f22670 */
[----:B------:R-:W-:-:S13]  /*3fa0*/  ISETP.EQ.OR P1, PT, R14, -0x70000000, P1 ;  /* 0x900000000e00780c */ /* 0x000fda0000f22670 */
[----:B------:R-:W-:-:S13]  /*3fb0*/  @!P1 PLOP3.LUT P0, PT, PT, PT, PT, 0x8, 0x80 ;  /* 0x000000000080981c */ /* 0x000fda0003f0e170 */
.L_x_204:
[----:B------:R-:W-:Y:S05]  /*3fc0*/  BSYNC.RECONVERGENT B3 ;  /* 0x0000000000037941 */ /* 0x000fea0003800200 */
.L_x_203:
[----:B------:R-:W-:-:S04]  /*3fd0*/  ISETP.EQ.AND P0, PT, R5, RZ, P0 ;  /* 0x000000ff0500720c */ /* 0x000fc80000702270 */
[----:B------:R-:W-:-:S09]  /*3fe0*/  P2R R16, PR, RZ, 0x1 ;  /* 0x00000001ff107803 */ /* 0x000fd20000000000 */
.L_x_202:
[----:B------:R-:W-:Y:S05]  /*3ff0*/  BSYNC.RECONVERGENT B2 ;  /* 0x0000000000027941 */ /* 0x000fea0003800200 */
.L_x_201:
[C---:B------:R-:W-:Y:S01]  /*4000*/  VIADD R15, R13.reuse, 0x10000000 ;  /* 0x100000000d0f7836 */ /* 0x040fe20000000000 */
[C---:B------:R-:W-:Y:S02]  /*4010*/  LOP3.LUT R14, R12.reuse, 0xf0000000, RZ, 0xc0, !PT ;  /* 0xf00000000c0e7812 */ /* 0x040fe400078ec0ff */
[----:B------:R-:W-:Y:S02]  /*4020*/  LOP3.LUT R17, R13, 0xf0000000, RZ, 0xc0, !PT ;  /* 0xf00000000d117812 */ /* 0x000fe400078ec0ff */
[----:B------:R-:W-:Y:S02]  /*4030*/  VIADDMNMX.U32 R15, R12, 0x10000000, R15, PT ;  /* 0x100000000c0f7846 */ /* 0x000fe4000380000f */
[----:B------:R-:W-:Y:S02]  /*4040*/  ISETP.NE.AND P3, PT, R17, 0x20000000, PT ;  /* 0x200000001100780c */ /* 0x000fe40003f65270 */
[----:B------:R-:W-:Y:S01]  /*4050*/  ISETP.GE.U32.AND P4, PT, R15, -0x50000000, PT ;  /* 0xb00000000f00780c */ /* 0x000fe20003f86070 */
[----:B------:R-:W-:-:S05]  /*4060*/  VIADD R15, R13, 0x60000000 ;  /* 0x600000000d0f7836 */ /* 0x000fca0000000000 */
[----:B------:R-:W-:Y:S01]  /*4070*/  ISETP.GE.U32.AND P1, PT, R15, 0x50000000, PT ;  /* 0x500000000f00780c */ /* 0x000fe20003f26070 */
[----:B------:R-:W-:-:S03]  /*4080*/  VIADD R15, R12, 0x60000000 ;  /* 0x600000000c0f7836 */ /* 0x000fc60000000000 */
[----:B------:R-:W-:Y:S02]  /*4090*/  ISETP.EQ.AND P1, PT, R14, 0x20000000, !P1 ;  /* 0x200000000e00780c */ /* 0x000fe40004f22270 */
[----:B------:R-:W-:Y:S02]  /*40a0*/  ISETP.LT.U32.AND P3, PT, R15, 0x50000000, !P3 ;  /* 0x500000000f00780c */ /* 0x000fe40005f61070 */
[CC--:B------:R-:W-:Y:S02]  /*40b0*/  @P4 LOP3.LUT R14, R13.reuse, R12.reuse, RZ, 0x3c, !PT ;  /* 0x0000000c0d0e4212 */ /* 0x0c0fe400078e3cff */
[----:B------:R-:W-:Y:S02]  /*40c0*/  @P4 LOP3.LUT R13, R13, R12, RZ, 0x3c, !PT ;  /* 0x0000000c0d0d4212 */ /* 0x000fe400078e3cff */
[----:B------:R-:W-:Y:S02]  /*40d0*/  ISETP.LT.U32.AND P0, PT, R14, 0x10000000, P4 ;  /* 0x100000000e00780c */ /* 0x000fe40002701070 */
[----:B------:R-:W-:-:S13]  /*40e0*/  ISETP.GT.U32.AND P4, PT, R13, 0xfffffff, P4 ;  /* 0x0fffffff0d00780c */ /* 0x000fda0002784070 */
.L_x_200:
[----:B------:R-:W-:Y:S05]  /*40f0*/  BSYNC.RECONVERGENT B1 ;  /* 0x0000000000017941 */ /* 0x000fea0003800200 */
.L_x_199:
[----:B------:R-:W-:Y:S01]  /*4100*/  ISETP.EQ.AND P5, PT, R24, RZ, !P2 ;  /* 0x000000ff1800720c */ /* 0x000fe200057a2270 */
[----:B------:R-:W-:Y:S03]  /*4110*/  BSSY B1, `(.L_x_205) ;  /* 0x000001d000017945 */ /* 0x000fe60003800000 */
[----:B------:R-:W-:-:S04]  /*4120*/  SEL R13, RZ, 0x1, !P5 ;  /* 0x00000001ff0d7807 */ /* 0x000fc80006800000 */
[----:B------:R-:W-:-:S05]  /*4130*/  IADD3 R2, P5, PT, R2, R13, RZ ;  /* 0x0000000d02027210 */ /* 0x000fca0007fbe0ff */
[----:B------:R-:W-:Y:S01]  /*4140*/  IMAD.X R3, RZ, RZ, R3, P5 ;  /* 0x000000ffff037224 */ /* 0x000fe200028e0603 */
[----:B------:R-:W-:-:S04]  /*4150*/  PLOP3.LUT P5, PT, P4, P3, P0, 0xfe, 0x0 ;  /* 0x000000000000781c */ /* 0x000fc800027a7f06 */
[----:B------:R-:W-:-:S13]  /*4160*/  PLOP3.LUT P5, PT, P2, P5, PT, 0x8, 0x80 ;  /* 0x000000000080781c */ /* 0x000fda00017aa170 */
[----:B------:R-:W-:Y:S05]  /*4170*/  @!P5 BRA `(.L_x_206) ;  /* 0x000000000058d947 */ /* 0x000fea0003800000 */
[----:B------:R-:W2:Y:S01]  /*4180*/  LDC.64 R14, c[0x0][0x380] ;  /* 0x0000e000ff0e7b82 */ /* 0x000ea20000000a00 */
[----:B------:R-:W-:Y:S01]  /*4190*/  P2R R13, PR, RZ, 0x1 ;  /* 0x00000001ff0d7803 */ /* 0x000fe20000000000 */
[----:B--2---:R-:W2:Y:S01]  /*41a0*/  LDG.E.64 R14, desc[UR10][R14.64+0x10] ;  /* 0x0000100a0e0e7981 */ /* 0x004ea2000c1e1b00 */
[----:B------:R-:W-:Y:S01]  /*41b0*/  LOP3.LUT R5, R25, 0x1, RZ, 0xc0, !PT ;  /* 0x0000000119057812 */ /* 0x000fe200078ec0ff */
[----:B------:R-:W-:-:S03]  /*41c0*/  IMAD.SHL.U32 R12, R12, 0x8, RZ ;  /* 0x000000080c0c7824 */ /* 0x000fc600078e00ff */
[----:B------:R-:W-:Y:S02]  /*41d0*/  ISETP.NE.U32.AND P5, PT, R5, 0x1, PT ;  /* 0x000000010500780c */ /* 0x000fe40003fa5070 */
[----:B------:R-:W-:-:S11]  /*41e0*/  LOP3.LUT R7, R12, 0x7ffffff8, RZ, 0xc0, !PT ;  /* 0x7ffffff80c077812 */ /* 0x000fd600078ec0ff */
[----:B--2---:R-:W-:-:S05]  /*41f0*/  @P5 IADD3 R26, P6, PT, R14, R7, RZ ;  /* 0x000000070e1a5210 */ /* 0x004fca0007fde0ff */
[----:B------:R-:W-:Y:S01]  /*4200*/  @P5 IMAD.X R27, RZ, RZ, R15, P6 ;  /* 0x000000ffff1b5224 */ /* 0x000fe200030e060f */
[----:B------:R-:W-:-:S04]  /*4210*/  @!P5 IADD3 R26, P0, P6, R14, 0x4, R7 ;  /* 0x000000040e1ad810 */ /* 0x000fc80007e1e007 */
[----:B------:R-:W-:Y:S02]  /*4220*/  @!P5 IADD3.X R27, PT, PT, R15, RZ, RZ, P0, P6 ;  /* 0x000000ff0f1bd210 */ /* 0x000fe400007ec4ff */
[----:B------:R-:W-:Y:S01]  /*4230*/  ISETP.NE.AND P0, PT, R13, RZ, PT ;  /* 0x000000ff0d00720c */ /* 0x000fe20003f05270 */
[----:B------:R-:W-:-:S05]  /*4240*/  IMAD.MOV.U32 R13, RZ, RZ, -0x1 ;  /* 0xffffffffff0d7424 */ /* 0x000fca00078e00ff */
[----:B------:R-:W2:Y:S02]  /*4250*/  ATOM.E.EXCH.STRONG.GPU PT, R7, desc[UR10][R26.64], R13 ;  /* 0x8000000d1a07798a */ /* 0x000ea4000c1ef10a */
[----:B--2---:R-:W-:-:S13]  /*4260*/  ISETP.NE.AND P5, PT, R7, -0x1, PT ;  /* 0xffffffff0700780c */ /* 0x004fda0003fa5270 */
[----:B------:R-:W-:Y:S05]  /*4270*/  @P5 BRA `(.L_x_206) ;  /* 0x0000000000185947 */ /* 0x000fea0003800000 */
[----:B------:R-:W-:Y:S01]  /*4280*/  BSSY B2, `(.L_x_206) ;  /* 0x0000005000027945 */ /* 0x000fe20003800000 */
.L_x_207:
[----:B------:R-:W-:Y:S05]  /*4290*/  YIELD ;  /* 0x0000000000007946 */ /* 0x000fea0003800000 */
[----:B------:R-:W2:Y:S02]  /*42a0*/  ATOM.E.EXCH.STRONG.GPU PT, R7, desc[UR10][R26.64], R13 ;  /* 0x8000000d1a07798a */ /* 0x000ea4000c1ef10a */
[----:B--2---:R-:W-:-:S13]  /*42b0*/  ISETP.NE.AND P5, PT, R7, -0x1, PT ;  /* 0xffffffff0700780c */ /* 0x004fda0003fa5270 */
[----:B------:R-:W-:Y:S05]  /*42c0*/  @!P5 BRA `(.L_x_207) ;  /* 0xfffffffc00f0d947 */ /* 0x000fea000383ffff */
[----:B------:R-:W-:Y:S05]  /*42d0*/  BSYNC B2 ;  /* 0x0000000000027941 */ /* 0x000fea0003800000 */
.L_x_206:
[----:B------:R-:W-:Y:S05]  /*42e0*/  BSYNC B1 ;  /* 0x0000000000017941 */ /* 0x000fea0003800000 */
.L_x_205:
[----:B------:R-:W-:Y:S01]  /*42f0*/  PLOP3.LUT P5, PT, P4, P1, P0, 0xfe, 0x0 ;  /* 0x000000000000781c */ /* 0x000fe200027a3f06 */
[C---:B------:R-:W-:Y:S01]  /*4300*/  @P0 VIADD R14, R7.reuse, 0x30000000 ;  /* 0x30000000070e0836 */ /* 0x040fe20000000000 */
[----:B------:R-:W-:Y:S02]  /*4310*/  @P0 LEA.HI R12, R7, 0xfffffffa, RZ, 0x4 ;  /* 0xfffffffa070c0811 */ /* 0x000fe400078f20ff */
[----:B------:R-:W-:Y:S02]  /*4320*/  PLOP3.LUT P5, PT, P2, P5, PT, 0x8, 0x80 ;  /* 0x000000000080781c */ /* 0x000fe400017aa170 */
[----:B------:R-:W-:-:S11]  /*4330*/  @P0 LOP3.LUT R12, R12, 0xffff, RZ, 0xc0, !PT ;  /* 0x0000ffff0c0c0812 */ /* 0x000fd600078ec0ff */
[----:B------:R-:W-:Y:S02]  /*4340*/  @P5 SEL R29, R29, 0x20000000, !P1 ;  /* 0x200000001d1d5807 */ /* 0x000fe40004800000 */
[----:B------:R-:W-:Y:S02]  /*4350*/  ISETP.GE.U32.OR P1, PT, R12, 0xfffd, !P0 ;  /* 0x0000fffd0c00780c */ /* 0x000fe40004726470 */
[----:B------:R-:W2:Y:S01]  /*4360*/  LDL R12, [R1+0x4] ;  /* 0x00000400010c7983 */ /* 0x000ea20000100800 */
[----:B------:R-:W-:-:S05]  /*4370*/  IMAD.SHL.U32 R25, R25, 0x10000000, RZ ;  /* 0x1000000019197824 */ /* 0x000fca00078e00ff */
[----:B------:R-:W-:-:S05]  /*4380*/  LOP3.LUT R25, R25, 0x10000000, RZ, 0xc0, !PT ;  /* 0x1000000019197812 */ /* 0x000fca00078ec0ff */
[----:B------:R-:W-:Y:S01]  /*4390*/  @!P1 IMAD.MOV R14, RZ, RZ, R7 ;  /* 0x000000ffff0e9224 */ /* 0x000fe200078e0207 */
[----:B------:R-:W-:Y:S01]  /*43a0*/  ISETP.NE.OR P1, PT, R24, RZ, !P4 ;  /* 0x000000ff1800720c */ /* 0x000fe20006725670 */
[----:B------:R-:W-:Y:S01]  /*43b0*/  VIADD R13, R25, 0x70000000 ;  /* 0x70000000190d7836 */ /* 0x000fe20000000000 */
[----:B------:R-:W-:Y:S01]  /*43c0*/  BSSY B2, `(.L_x_208) ;  /* 0x000020c000027945 */ /* 0x000fe20003800000 */
[----:B------:R-:W-:Y:S02]  /*43d0*/  IMAD.MOV.U32 R17, RZ, RZ, R29 ;  /* 0x000000ffff117224 */ /* 0x000fe400078e001d */
[----:B------:R-:W-:Y:S01]  /*43e0*/  @P0 IMAD.MOV.U32 R17, RZ, RZ, R14 ;  /* 0x000000ffff110224 */ /* 0x000fe200078e000e */
[----:B--2---:R-:W-:-:S05]  /*43f0*/  LOP3.LUT R12, R12, 0xfffffff, RZ, 0xc0, !PT ;  /* 0x0fffffff0c0c7812 */ /* 0x004fca00078ec0ff */
[----:B------:R-:W-:-:S05]  /*4400*/  IMAD.IADD R13, R13, 0x1, R12 ;  /* 0x000000010d0d7824 */ /* 0x000fca00078e020c */
[----:B------:R-:W-:Y:S01]  /*4410*/  SEL R0, R13, R0, P5 ;  /* 0x000000000d007207 */ /* 0x000fe20002800000 */
[----:B------:R-:W-:Y:S06]  /*4420*/  @P1 BRA `(.L_x_209) ;  /* 0x0000002000141947 */ /* 0x000fec0003800000 */
[----:B------:R-:W-:Y:S01]  /*4430*/  BSSY B1, `(.L_x_210) ;  /* 0x00001fb000017945 */ /* 0x000fe20003800000 */
[----:B------:R-:W-:-:S07]  /*4440*/  IMAD.MOV.U32 R29, RZ, RZ, RZ ;  /* 0x000000ffff1d7224 */ /* 0x000fce00078e00ff */
.L_x_232:
[----:B------:R-:W2:Y:S01]  /*4450*/  LDC.64 R34, c[0x0][0x380] ;  /* 0x0000e000ff227b82 */ /* 0x000ea20000000a00 */
[----:B---3--:R-:W-:-:S04]  /*4460*/  IADD3 R12, PT, PT, R32, 0x4, -R29 ;  /* 0x00000004200c7810 */ /* 0x008fc80007ffe81d */
[----:B------:R-:W-:-:S04]  /*4470*/  ISETP.GT.U32.AND P1, PT, R12, 0x10000000, PT ;  /* 0x100000000c00780c */ /* 0x000fc80003f24070 */
[----:B------:R-:W-:Y:S02]  /*4480*/  SEL R18, R32, RZ, !P1 ;  /* 0x000000ff20127207 */ /* 0x000fe40004800000 */
[----:B--2---:R-:W2:Y:S01]  /*4490*/  LDG.E.64 R32, desc[UR10][R34.64+0x10] ;  /* 0x0000100a22207981 */ /* 0x004ea2000c1e1b00 */
[----:B------:R-:W-:Y:S01]  /*44a0*/  IMAD.MOV.U32 R14, RZ, RZ, -0x3 ;  /* 0xfffffffdff0e7424 */ /* 0x000fe200078e00ff */
[----:B------:R-:W-:Y:S01]  /*44b0*/  CS2R R12, SRZ ;  /* 0x00000000000c7805 */ /* 0x000fe2000001ff00 */
[----:B------:R-:W-:Y:S01]  /*44c0*/  IMAD.MOV.U32 R15, RZ, RZ, -0x3 ;  /* 0xfffffffdff0f7424 */ /* 0x000fe200078e00ff */
[----:B------:R-:W-:Y:S05]  /*44d0*/  YIELD ;  /* 0x0000000000007946 */ /* 0x000fea0003800000 */
        /* <DEDUP_REMOVED lines=10> */
.L_x_212:
[----:B------:R-:W-:Y:S05]  /*4580*/  BSYNC.RECONVERGENT B3 ;  /* 0x0000000000037941 */ /* 0x000fea0003800200 */
.L_x_211:
[----:B-----5:R-:W-:Y:S01]  /*4590*/  ISETP.NE.U32.AND P1, PT, R24, RZ, PT ;  /* 0x000000ff1800720c */ /* 0x020fe20003f25070 */
[----:B------:R-:W-:Y:S03]  /*45a0*/  BSSY B3, `(.L_x_213) ;  /* 0x00001df000037945 */ /* 0x000fe60003800000 */
[----:B------:R-:W-:Y:S01]  /*45b0*/  ISETP.NE.AND.EX P1, PT, R25, RZ, PT, P1 ;  /* 0x000000ff1900720c */ /* 0x000fe20003f25310 */
[----:B------:R-:W-:-:S12]  /*45c0*/  IMAD.MOV.U32 R25, RZ, RZ, R29 ;  /* 0x000000ffff197224 */ /* 0x000fd800078e001d */
[----:B------:R-:W-:Y:S01]  /*45d0*/  @!P1 VIADD R29, R29, 0x1 ;  /* 0x000000011d1d9836 */ /* 0x000fe20000000000 */
[----:B------:R-:W-:Y:S06]  /*45e0*/  @!P1 BRA `(.L_x_214) ;  /* 0x0000001c00689947 */ /* 0x000fec0003800000 */
[----:B------:R-:W-:Y:S01]  /*45f0*/  ISETP.NE.AND P1, PT, R25, RZ, PT ;  /* 0x000000ff1900720c */ /* 0x000fe20003f25270 */
[----:B------:R-:W-:-:S12]  /*4600*/  IMAD.MOV.U32 R29, RZ, RZ, RZ ;  /* 0x000000ffff1d7224 */ /* 0x000fd800078e00ff */
[----:B------:R-:W-:Y:S05]  /*4610*/  @!P1 BRA `(.L_x_214) ;  /* 0x0000001c005c9947 */ /* 0x000fea0003800000 */
[C---:B------:R-:W-:Y:S01]  /*4620*/  ISETP.GE.U32.AND P1, PT, R25.reuse, 0x10, PT ;  /* 0x000000101900780c */ /* 0x040fe20003f26070 */
[----:B------:R-:W-:Y:S01]  /*4630*/  BSSY B4, `(.L_x_215) ;  /* 0x00000e1000047945 */ /* 0x000fe20003800000 */
[----:B0-----:R-:W-:Y:S01]  /*4640*/  IMAD.IADD R19, R18, 0x1, -R25 ;  /* 0x0000000112137824 */ /* 0x001fe200078e0a19 */
[----:B------:R-:W-:Y:S01]  /*4650*/  LOP3.LUT R28, R25, 0xf, RZ, 0xc0, !PT ;  /* 0x0000000f191c7812 */ /* 0x000fe200078ec0ff */
[----:B------:R-:W-:-:S09]  /*4660*/  IMAD.MOV.U32 R24, RZ, RZ, RZ ;  /* 0x000000ffff187224 */ /* 0x000fd200078e00ff */
[----:B------:R-:W-:Y:S05]  /*4670*/  @!P1 BRA `(.L_x_216) ;  /* 0x0000000c00709947 */ /* 0x000fea0003800000 */
[----:B------:R-:W-:Y:S01]  /*4680*/  LOP3.LUT R24, R25, 0xfffffff0, RZ, 0xc0, !PT ;  /* 0xfffffff019187812 */ /* 0x000fe200078ec0ff */
[----:B------:R-:W-:-:S07]  /*4690*/  IMAD.MOV.U32 R29, RZ, RZ, RZ ;  /* 0x000000ffff1d7224 */ /* 0x000fce00078e00ff */
.L_x_219:
[----:B0-2---:R-:W2:Y:S01]  /*46a0*/  LDG.E.64 R12, desc[UR10][R34.64+0x10] ;  /* 0x0000100a220c7981 */ /* 0x005ea2000c1e1b00 */
[----:B------:R-:W-:Y:S01]  /*46b0*/  IMAD.IADD R32, R19, 0x1, R29 ;  /* 0x0000000113207824 */ /* 0x000fe200078e021d */
[----:B------:R-:W-:Y:S01]  /*46c0*/  CS2R R14, SRZ ;  /* 0x00000000000e7805 */ /* 0x000fe2000001ff00 */
[----:B------:R-:W-:Y:S05]  /*46d0*/  YIELD ;  /* 0x0000000000007946 */ /* 0x000fea0003800000 */
[----:B------:R-:W-:-:S05]  /*46e0*/  IMAD.SHL.U32 R32, R32, 0x8, RZ ;  /* 0x0000000820207824 */ /* 0x000fca00078e00ff */
[----:B------:R-:W-:-:S04]  /*46f0*/  LOP3.LUT R37, R32, 0x7ffffff8, RZ, 0xc0, !PT ;  /* 0x7ffffff820257812 */ /* 0x000fc800078ec0ff */
[----:B--2---:R-:W-:Y:S01]  /*4700*/  IADD3 R36, P1, PT, R12, R37, RZ ;  /* 0x000000250c247210 */ /* 0x004fe20007f3e0ff */
[----:B------:R-:W-:-:S04]  /*4710*/  IMAD.MOV.U32 R12, RZ, RZ, -0x3 ;  /* 0xfffffffdff0c7424 */ /* 0x000fc800078e00ff */
[----:B------:R-:W-:Y:S02]  /*4720*/  IMAD.X R37, RZ, RZ, R13, P1 ;  /* 0x000000ffff257224 */ /* 0x000fe400008e060d */
[----:B------:R-:W-:-:S05]  /*4730*/  IMAD.MOV.U32 R13, RZ, RZ, -0x3 ;  /* 0xfffffffdff0d7424 */ /* 0x000fca00078e00ff */
[----:B------:R0:W-:Y:S04]  /*4740*/  ATOM.E.CAS.64.STRONG.GPU P1, RZ, [R36], R12, R14 ;  /* 0x0000000c24ff738b */ /* 0x0001e8000012e50e */
[----:B0-----:R-:W2:Y:S02]  /*4750*/  @!P1 LD.E.64 R38, [R36] ;  /* 0x0000000024269980 */ /* 0x001ea40000100b00 */
        /* <DEDUP_REMOVED lines=11> */
[----:B------:R1:W-:Y:S04]  /*4810*/  ATOM.E.CAS.64.STRONG.GPU P1, RZ, [R38], R12, R14 ;  /* 0x0000000c26ff738b */ /* 0x0003e8000012e50e */
[----:B-1----:R-:W2:Y:S02]  /*4820*/  @!P1 LD.E.64 R42, [R38] ;  /* 0x00000000262a9980 */ /* 0x002ea40000100b00 */
[----:B--2---:R-:W-:-:S04]  /*4830*/  @!P1 ISETP.EQ.U32.AND P6, PT, R42, -0x3, PT ;  /* 0xfffffffd2a00980c */ /* 0x004fc80003fc2070 */
[----:B------:R-:W-:-:S04]  /*4840*/  @!P1 ISETP.NE.U32.OR.EX P6, PT, R43, -0x3, !PT, !P6 ;  /* 0xfffffffd2b00980c */ /* 0x000fc80007fc55e0 */
[----:B0-----:R-:W-:Y:S02]  /*4850*/  @!P1 SEL R40, R42, RZ, P6 ;  /* 0x000000ff2a289207 */ /* 0x001fe40003000000 */
        /* <DEDUP_REMOVED lines=173> */
[----:B------:R-:W-:Y:S01]  /*5330*/  CS2R R14, SRZ ;  /* 0x00000000000e7805 */ /* 0x000fe2000001ff00 */
[----:B------:R-:W-:-:S03]  /*5340*/  VIADD R29, R29, 0x10 ;  /* 0x000000101d1d7836 */ /* 0x000fc60000000000 */
[----:B------:R-:W-:-:S04]  /*5350*/  LOP3.LUT R33, R32, 0x7ffffff8, RZ, 0xc0, !PT ;  /* 0x7ffffff820217812 */ /* 0x000fc800078ec0ff */
[----:B--2---:R-:W-:-:S05]  /*5360*/  IADD3 R32, P1, PT, R40, R33, RZ ;  /* 0x0000002128207210 */ /* 0x004fca0007f3e0ff */
[----:B------:R-:W-:-:S07]  /*5370*/  IMAD.X R33, RZ, RZ, R41, P1 ;  /* 0x000000ffff217224 */ /* 0x000fce00008e0629 */
[----:B------:R1:W-:Y:S01]  /*5380*/  ATOM.E.CAS.64.STRONG.GPU P1, RZ, [R32], R12, R14 ;  /* 0x0000000c20ff738b */ /* 0x0003e2000012e50e */
[----:B------:R-:W-:Y:S04]  /*5390*/  BSSY.RECONVERGENT B5, `(.L_x_217) ;  /* 0x0000008000057945 */ /* 0x000fe80003800200 */
[----:B01----:R-:W-:Y:S05]  /*53a0*/  @P1 BRA `(.L_x_218) ;  /* 0x0000000000181947 */ /* 0x003fea0003800000 */
[----:B------:R-:W2:Y:S02]  /*53b0*/  LD.E.64 R12, [R32] ;  /* 0x00000000200c7980 */ /* 0x000ea40000100b00 */
[----:B--2---:R-:W-:-:S04]  /*53c0*/  ISETP.EQ.U32.AND P1, PT, R12, -0x3, PT ;  /* 0xfffffffd0c00780c */ /* 0x004fc80003f22070 */
[----:B------:R-:W-:-:S04]  /*53d0*/  ISETP.NE.U32.OR.EX P1, PT, R13, -0x3, !PT, !P1 ;  /* 0xfffffffd0d00780c */ /* 0x000fc80007f25590 */
[----:B------:R-:W-:Y:S02]  /*53e0*/  SEL R12, R12, RZ, P1 ;  /* 0x000000ff0c0c7207 */ /* 0x000fe40000800000 */
[----:B------:R-:W-:-:S05]  /*53f0*/  SEL R13, R13, RZ, P1 ;  /* 0x000000ff0d0d7207 */ /* 0x000fca0000800000 */
[----:B------:R0:W-:Y:S02]  /*5400*/  ST.E.64 [R32], R12 ;  /* 0x0000000020007385 */ /* 0x0001e40000100b0c */
.L_x_218:
[----:B------:R-:W-:Y:S05]  /*5410*/  BSYNC.RECONVERGENT B5 ;  /* 0x0000000000057941 */ /* 0x000fea0003800200 */
.L_x_217:
[----:B------:R-:W-:-:S13]  /*5420*/  ISETP.NE.AND P1, PT, R29, R24, PT ;  /* 0x000000181d00720c */ /* 0x000fda0003f25270 */
[----:B------:R-:W-:Y:S05]  /*5430*/  @P1 BRA `(.L_x_219) ;  /* 0xfffffff000981947 */ /* 0x000fea000383ffff */
.L_x_216:
[----:B------:R-:W-:Y:S05]  /*5440*/  BSYNC B4 ;  /* 0x0000000000047941 */ /* 0x000fea0003800000 */
.L_x_215:
[----:B------:R-:W-:Y:S01]  /*5450*/  ISETP.NE.AND P1, PT, R28, RZ, PT ;  /* 0x000000ff1c00720c */ /* 0x000fe20003f25270 */
[----:B------:R-:W-:-:S12]  /*5460*/  IMAD.MOV.U32 R29, RZ, RZ, RZ ;  /* 0x000000ffff1d7224 */ /* 0x000fd800078e00ff */
[----:B------:R-:W-:Y:S05]  /*5470*/  @!P1 BRA `(.L_x_214) ;  /* 0x0000000c00c49947 */ /* 0x000fea0003800000 */
[----:B------:R-:W-:Y:S01]  /*5480*/  ISETP.GE.U32.AND P1, PT, R28, 0x8, PT ;  /* 0x000000081c00780c */ /* 0x000fe20003f26070 */
[----:B------:R-:W-:Y:S01]  /*5490*/  BSSY.RECONVERGENT B4, `(.L_x_220) ;  /* 0x0000072000047945 */ /* 0x000fe20003800200 */
[----:B0-2---:R-:W-:-:S11]  /*54a0*/  LOP3.LUT R32, R25, 0x7, RZ, 0xc0, !PT ;  /* 0x0000000719207812 */ /* 0x005fd600078ec0ff */
[----:B------:R-:W-:Y:S05]  /*54b0*/  @!P1 BRA `(.L_x_221) ;  /* 0x0000000400bc9947 */ /* 0x000fea0003800000 */
[----:B------:R-:W2:Y:S01]  /*54c0*/  LDG.E.64 R12, desc[UR10][R34.64+0x10] ;  /* 0x0000100a220c7981 */ /* 0x000ea2000c1e1b00 */
[----:B------:R-:W-:Y:S01]  /*54d0*/  IMAD.IADD R28, R19, 0x1, R24 ;  /* 0x00000001131c7824 */ /* 0x000fe200078e0218 */
[----:B------:R-:W-:-:S03]  /*54e0*/  CS2R R14, SRZ ;  /* 0x00000000000e7805 */ /* 0x000fc6000001ff00 */
        /* <DEDUP_REMOVED lines=106> */
.L_x_223:
[----:B------:R-:W-:Y:S05]  /*5b90*/  BSYNC.RECONVERGENT B5 ;  /* 0x0000000000057941 */ /* 0x000fea0003800200 */
.L_x_222:
[----:B------:R-:W-:-:S07]  /*5ba0*/  VIADD R24, R24, 0x8 ;  /* 0x0000000818187836 */ /* 0x000fce0000000000 */
.L_x_221:
[----:B------:R-:W-:Y:S05]  /*5bb0*/  BSYNC.RECONVERGENT B4 ;  /* 0x0000000000047941 */ /* 0x000fea0003800200 */
.L_x_220:
[----:B------:R-:W-:-:S13]  /*5bc0*/  ISETP.NE.AND P1, PT, R32, RZ, PT ;  /* 0x000000ff2000720c */ /* 0x000fda0003f25270 */
[----:B------:R-:W-:Y:S05]  /*5bd0*/  @!P1 BRA `(.L_x_214) ;  /* 0x0000000400ec9947 */ /* 0x000fea0003800000 */
[----:B------:R-:W-:Y:S01]  /*5be0*/  ISETP.GE.U32.AND P1, PT, R32, 0x4, PT ;  /* 0x000000042000780c */ /* 0x000fe20003f26070 */
[----:B------:R-:W-:Y:S01]  /*5bf0*/  BSSY.RECONVERGENT B4, `(.L_x_224) ;  /* 0x000003e000047945 */ /* 0x000fe20003800200 */
[----:B------:R-:W-:-:S11]  /*5c00*/  LOP3.LUT R25, R25, 0x3, RZ, 0xc0, !PT ;  /* 0x0000000319197812 */ /* 0x000fd600078ec0ff */
[----:B------:R-:W-:Y:S05]  /*5c10*/  @!P1 BRA `(.L_x_225) ;  /* 0x0000000000ec9947 */ /* 0x000fea0003800000 */
[----:B0-----:R-:W2:Y:S01]  /*5c20*/  LDG.E.64 R12, desc[UR10][R34.64+0x10] ;  /* 0x0000100a220c7981 */ /* 0x001ea2000c1e1b00 */
        /* <DEDUP_REMOVED lines=16> */
[----:B-1----:R-:W-:Y:S01]  /*5d30*/  VIADD R40, R28, 0x8 ;  /* 0x000000081c287836 */ /* 0x002fe20000000000 */
        /* <DEDUP_REMOVED lines=39> */
.L_x_227:
[----:B------:R-:W-:Y:S05]  /*5fb0*/  BSYNC.RECONVERGENT B5 ;  /* 0x0000000000057941 */ /* 0x000fea0003800200 */
.L_x_226:
[----:B------:R-:W-:-:S07]  /*5fc0*/  VIADD R24, R24, 0x4 ;  /* 0x0000000418187836 */ /* 0x000fce0000000000 */
.L_x_225:
[----:B------:R-:W-:Y:S05]  /*5fd0*/  BSYNC.RECONVERGENT B4 ;  /* 0x0000000000047941 */ /* 0x000fea0003800200 */
.L_x_224:
[----:B------:R-:W-:-:S13]  /*5fe0*/  ISETP.NE.AND P1, PT, R25, RZ, PT ;  /* 0x000000ff1900720c */ /* 0x000fda0003f25270 */
        /* <DEDUP_REMOVED lines=19> */
.L_x_229:
[----:B------:R-:W-:Y:S05]  /*6120*/  BSYNC.RECONVERGENT B4 ;  /* 0x0000000000047941 */ /* 0x000fea0003800200 */
.L_x_228:
[----:B------:R-:W-:-:S13]  /*6130*/  ISETP.NE.AND P1, PT, R25, 0x1, PT ;  /* 0x000000011900780c */ /* 0x000fda0003f25270 */
[----:B------:R-:W-:Y:S05]  /*6140*/  @!P1 BRA `(.L_x_214) ;  /* 0x0000000000909947 */ /* 0x000fea0003800000 */
[----:B0-----:R-:W2:Y:S01]  /*6150*/  LDG.E.64 R12, desc[UR10][R34.64+0x10] ;  /* 0x0000100a220c7981 */ /* 0x001ea2000c1e1b00 */
[----:B------:R-:W-:-:S05]  /*6160*/  VIADD R14, R19, 0x8 ;  /* 0x00000008130e7836 */ /* 0x000fca0000000000 */
[----:B------:R-:W-:Y:S02]  /*6170*/  LOP3.LUT R33, R14, 0x7ffffff8, RZ, 0xc0, !PT ;  /* 0x7ffffff80e217812 */ /* 0x000fe400078ec0ff */
[----:B------:R-:W-:Y:S02]  /*6180*/  CS2R R14, SRZ ;  /* 0x00000000000e7805 */ /* 0x000fe4000001ff00 */
        /* <DEDUP_REMOVED lines=13> */
.L_x_231:
[----:B------:R-:W-:Y:S05]  /*6260*/  BSYNC.RECONVERGENT B4 ;  /* 0x0000000000047941 */ /* 0x000fea0003800200 */
.L_x_230:
[----:B------:R-:W-:-:S13]  /*6270*/  ISETP.NE.AND P1, PT, R25, 0x2, PT ;  /* 0x000000021900780c */ /* 0x000fda0003f25270 */
        /* <DEDUP_REMOVED lines=17> */
.L_x_214:
[----:B------:R-:W-:Y:S05]  /*6390*/  BSYNC B3 ;  /* 0x0000000000037941 */ /* 0x000fea0003800000 */
.L_x_213:
[----:B------:R-:W-:Y:S01]  /*63a0*/  ISETP.NE.AND P1, PT, R29, 0x4, PT ;  /* 0x000000041d00780c */ /* 0x000fe20003f25270 */
[----:B0-2---:R-:W-:-:S05]  /*63b0*/  VIADD R32, R18, 0x1 ;  /* 0x0000000112207836 */ /* 0x005fca0000000000 */
[----:B------:R-:W-:-:S07]  /*63c0*/  LOP3.LUT R32, R32, 0xfffffff, RZ, 0xc0, !PT ;  /* 0x0fffffff20207812 */ /* 0x000fce00078ec0ff */
[----:B------:R-:W-:Y:S05]  /*63d0*/  @P1 BRA `(.L_x_232) ;  /* 0xffffffe0001c1947 */ /* 0x000fea000383ffff */
[----:B------:R-:W-:Y:S05]  /*63e0*/  BSYNC B1 ;  /* 0x0000000000017941 */ /* 0x000fea0003800000 */
.L_x_210:
[----:B---3--:R-:W0:Y:S01]  /*63f0*/  S2R R12, SR_TID.X ;  /* 0x00000000000c7919 */ /* 0x008e220000002100 */
[----:B------:R-:W2:Y:S01]  /*6400*/  S2UR UR5, SR_CgaCtaId ;  /* 0x00000000000579c3 */ /* 0x000ea20000008800 */
[----:B------:R-:W-:Y:S01]  /*6410*/  UMOV UR4, 0x400 ;  /* 0x0000040000047882 */ /* 0x000fe20000000000 */
[----:B------:R-:W-:-:S05]  /*6420*/  VIADD R18, R18, 0xffffffd ;  /* 0x0ffffffd12127836 */ /* 0x000fca0000000000 */
[----:B------:R-:W-:Y:S01]  /*6430*/  LOP3.LUT R18, R18, 0xfffffff, RZ, 0xc0, !PT ;  /* 0x0fffffff12127812 */ /* 0x000fe200078ec0ff */
[----:B--2---:R-:W-:Y:S01]  /*6440*/  ULEA UR4, UR5, UR4, 0x18 ;  /* 0x0000000405047291 */ /* 0x004fe2000f8ec0ff */
[----:B0-----:R-:W-:-:S05]  /*6450*/  IMAD.SHL.U32 R12, R12, 0x4, RZ ;  /* 0x000000040c0c7824 */ /* 0x001fca00078e00ff */
[----:B------:R-:W-:-:S05]  /*6460*/  LOP3.LUT R13, R12, 0xff0, RZ, 0xc0, !PT ;  /* 0x00000ff00c0d7812 */ /* 0x000fca00078ec0ff */
[----:B------:R2:W-:Y:S02]  /*6470*/  STS [R13+UR4], R18 ;  /* 0x000000120d007988 */ /* 0x0005e40008000804 */
.L_x_209:
[----:B------:R-:W-:Y:S05]  /*6480*/  BSYNC B2 ;  /* 0x0000000000027941 */ /* 0x000fea0003800000 */
.L_x_208:
[----:B------:R-:W3:Y:S01]  /*6490*/  S2R R24, SR_TID.X ;  /* 0x0000000000187919 */ /* 0x000ee20000002100 */
[----:B------:R-:W-:-:S03]  /*64a0*/  UMOV UR4, 0xffffffff ;  /* 0xffffffff00047882 */ /* 0x000fc60000000000 */
[----:B------:R-:W-:Y:S05]  /*64b0*/  BRA.DIV UR4, `(.L_x_233) ;  /* 0x0000003204487947 */ /* 0x000fea000b800000 */
[----:B------:R-:W-:Y:S01]  /*64c0*/  NOP ;  /* 0x0000000000007918 */ /* 0x000fe20000000000 */
.L_x_347:
[----:B------:R-:W-:Y:S04]  /*64d0*/  BSSY B1, `(.L_x_234) ;  /* 0x000002d000017945 */ /* 0x000fe80003800000 */
[----:B------:R-:W-:Y:S05]  /*64e0*/  @!P4 BRA `(.L_x_235) ;  /* 0x0000000000acc947 */ /* 0x000fea0003800000 */
[----:B--2---:R-:W0:Y:S01]  /*64f0*/  LDC.64 R12, c[0x0][0x380] ;  /* 0x0000e000ff0c7b82 */ /* 0x004e220000000a00 */
[----:B------:R-:W-:Y:S01]  /*6500*/  ISETP.NE.AND P1, PT, R21, RZ, PT ;  /* 0x000000ff1500720c */ /* 0x000fe20003f25270 */
[----:B0-----:R-:W2:Y:S06]  /*6510*/  LDG.E.64 R18, desc[UR10][R12.64+0x10] ;  /* 0x0000100a0c127981 */ /* 0x001eac000c1e1b00 */
[----:B------:R-:W0:Y:S01]  /*6520*/  S2UR UR5, SR_CgaCtaId ;  /* 0x00000000000579c3 */ /* 0x000e220000008800 */
[----:B------:R-:W-:Y:S01]  /*6530*/  UMOV UR4, 0x400 ;  /* 0x0000040000047882 */ /* 0x000fe20000000000 */
[C---:B---3--:R-:W-:Y:S01]  /*6540*/  IMAD.SHL.U32 R14, R24.reuse, 0x4, RZ ;  /* 0x00000004180e7824 */ /* 0x048fe200078e00ff */
[C---:B------:R-:W-:Y:S01]  /*6550*/  LOP3.LUT R28, R24.reuse, 0x3, RZ, 0xc0, !PT ;  /* 0x00000003181c7812 */ /* 0x040fe200078ec0ff */
[----:B------:R-:W-:Y:S01]  /*6560*/  IMAD.SHL.U32 R15, R24, 0x10000000, RZ ;  /* 0x10000000180f7824 */ /* 0x000fe200078e00ff */
[----:B------:R-:W-:Y:S02]  /*6570*/  BSSY B2, `(.L_x_236) ;  /* 0x0000011000027945 */ /* 0x000fe40003800000 */
[----:B------:R-:W-:-:S02]  /*6580*/  LOP3.LUT R17, R14, 0xff0, RZ, 0xc0, !PT ;  /* 0x00000ff00e117812 */ /* 0x000fc400078ec0ff */
[----:B------:R-:W-:Y:S01]  /*6590*/  LOP3.LUT R15, R15, 0x10000000, RZ, 0xc0, !PT ;  /* 0x100000000f0f7812 */ /* 0x000fe200078ec0ff */
[----:B0-----:R-:W-:-:S09]  /*65a0*/  ULEA UR4, UR5, UR4, 0x18 ;  /* 0x0000000405047291 */ /* 0x001fd2000f8ec0ff */
[----:B------:R-:W0:Y:S02]  /*65b0*/  LDS R17, [R17+UR4] ;  /* 0x0000000411117984 */ /* 0x000e240008000800 */
[----:B0-----:R-:W-:Y:S02]  /*65c0*/  VIADD R14, R17, 0x2 ;  /* 0x00000002110e7836 */ /* 0x001fe40000000000 */
[--C-:B------:R-:W-:Y:S02]  /*65d0*/  @P1 IMAD.MOV R14, RZ, RZ, R17.reuse ;  /* 0x000000ffff0e1224 */ /* 0x100fe400078e0211 */
[----:B------:R-:W-:Y:S01]  /*65e0*/  IMAD.IADD R25, R28, 0x1, R17 ;  /* 0x000000011c197824 */ /* 0x000fe200078e0211 */
[----:B------:R-:W-:Y:S02]  /*65f0*/  LOP3.LUT R28, R15, 0x40000000, RZ, 0xfc, !PT ;  /* 0x400000000f1c7812 */ /* 0x000fe400078efcff */
[----:B------:R-:W-:Y:S01]  /*6600*/  LOP3.LUT R15, R14, 0xfffffff, RZ, 0xc0, !PT ;  /* 0x0fffffff0e0f7812 */ /* 0x000fe200078ec0ff */
[----:B------:R-:W-:-:S04]  /*6610*/  IMAD.MOV.U32 R14, RZ, RZ, -0x3 ;  /* 0xfffffffdff0e7424 */ /* 0x000fc800078e00ff */
[----:B------:R-:W-:Y:S02]  /*6620*/  IMAD.IADD R15, R28, 0x1, R15 ;  /* 0x000000011c0f7824 */ /* 0x000fe400078e020f */
[----:B--2---:R-:W-:-:S07]  /*6630*/  IMAD.WIDE.U32 R18, R25, 0x8, R18 ;  /* 0x0000000819127825 */ /* 0x004fce00078e0012 */
.L_x_237:
[----:B------:R-:W-:Y:S05]  /*6640*/  YIELD ;  /* 0x0000000000007946 */ /* 0x000fea0003800000 */
[----:B------:R-:W2:Y:S02]  /*6650*/  ATOM.E.CAS.STRONG.GPU PT, R29, [R18], R14, R15 ;  /* 0x0000000e121d738b */ /* 0x000ea400001ee10f */
[----:B--2---:R-:W-:-:S13]  /*6660*/  ISETP.NE.AND P1, PT, R29, -0x3, PT ;  /* 0xfffffffd1d00780c */ /* 0x004fda0003f25270 */
[----:B------:R-:W-:Y:S05]  /*6670*/  @P1 BRA `(.L_x_237) ;  /* 0xfffffffc00f01947 */ /* 0x000fea000383ffff */
[----:B------:R-:W-:Y:S05]  /*6680*/  BSYNC B2 ;  /* 0x0000000000027941 */ /* 0x000fea0003800000 */
.L_x_236:
[----:B------:R-:W2:Y:S01]  /*6690*/  LDG.E.64 R12, desc[UR10][R12.64+0x10] ;  /* 0x0000100a0c0c7981 */ /* 0x000ea2000c1e1b00 */
[----:B------:R-:W-:Y:S01]  /*66a0*/  ISETP.GT.U32.AND P6, PT, R9, 0x1, PT ;  /* 0x000000010900780c */ /* 0x000fe20003fc4070 */
[C---:B------:R-:W-:Y:S01]  /*66b0*/  VIADD R14, R17.reuse, 0x1 ;  /* 0x00000001110e7836 */ /* 0x040fe20000000000 */
[----:B------:R-:W-:Y:S11]  /*66c0*/  BSSY B2, `(.L_x_238) ;  /* 0x000000a000027945 */ /* 0x000ff60003800000 */
[----:B------:R-:W-:-:S05]  /*66d0*/  @!P6 VIADD R14, R17, 0x3 ;  /* 0x00000003110ee836 */ /* 0x000fca0000000000 */
[----:B------:R-:W-:-:S05]  /*66e0*/  LOP3.LUT R19, R14, 0xfffffff, RZ, 0xc0, !PT ;  /* 0x0fffffff0e137812 */ /* 0x000fca00078ec0ff */
[----:B------:R-:W-:Y:S02]  /*66f0*/  IMAD.IADD R19, R28, 0x1, R19 ;  /* 0x000000011c137824 */ /* 0x000fe400078e0213 */
[----:B--2---:R-:W-:-:S07]  /*6700*/  IMAD.WIDE.U32 R14, R25, 0x8, R12 ;  /* 0x00000008190e7825 */ /* 0x004fce00078e000c */
.L_x_239:
[----:B------:R-:W-:Y:S01]  /*6710*/  IMAD.MOV.U32 R18, RZ, RZ, -0x3 ;  /* 0xfffffffdff127424 */ /* 0x000fe200078e00ff */
[----:B------:R-:W-:Y:S05]  /*6720*/  YIELD ;  /* 0x0000000000007946 */ /* 0x000fea0003800000 */
[----:B------:R-:W2:Y:S02]  /*6730*/  ATOM.E.CAS.STRONG.GPU PT, R18, [R14+0x4], R18, R19 ;  /* 0x000004120e12738b */ /* 0x000ea400001ee113 */
[----:B--2---:R-:W-:-:S13]  /*6740*/  ISETP.NE.AND P1, PT, R18, -0x3, PT ;  /* 0xfffffffd1200780c */ /* 0x004fda0003f25270 */
[----:B------:R-:W-:Y:S05]  /*6750*/  @P1 BRA `(.L_x_239) ;  /* 0xfffffffc00ec1947 */ /* 0x000fea000383ffff */
[----:B------:R-:W-:Y:S05]  /*6760*/  BSYNC B2 ;  /* 0x0000000000027941 */ /* 0x000fea0003800000 */
.L_x_238:
[----:B------:R-:W2:Y:S02]  /*6770*/  LDL R17, [R1] ;  /* 0x0000000001117983 */ /* 0x000ea40000100800 */
[----:B--2---:R-:W-:-:S04]  /*6780*/  LOP3.LUT R17, R17, 0xf0000000, RZ, 0xc0, !PT ;  /* 0xf000000011117812 */ /* 0x004fc800078ec0ff */
[----:B------:R-:W-:-:S07]  /*6790*/  LOP3.LUT R17, R17, 0xfffffff, R25, 0xf8, !PT ;  /* 0x0fffffff11117812 */ /* 0x000fce00078ef819 */
.L_x_235:
[----:B------:R-:W-:Y:S05]  /*67a0*/  BSYNC B1 ;  /* 0x0000000000017941 */ /* 0x000fea0003800000 */
.L_x_234:
[----:B------:R-:W-:-:S03]  /*67b0*/  UMOV UR4, 0xffffffff ;  /* 0xffffffff00047882 */ /* 0x000fc60000000000 */
[----:B------:R-:W-:Y:S05]  /*67c0*/  BRA.DIV UR4, `(.L_x_240) ;  /* 0x0000002e04a07947 */ /* 0x000fea000b800000 */
[----:B------:R-:W-:Y:S01]  /*67d0*/  NOP ;  /* 0x0000000000007918 */ /* 0x000fe20000000000 */
[----:B------:R4:W-:Y:S01]  /*67e0*/  @P5 STS [R4], R17 ;  /* 0x0000001104005388 */ /* 0x0009e20000000800 */
[----:B------:R-:W-:Y:S01]  /*67f0*/  NOP ;  /* 0x0000000000007918 */ /* 0x000fe20000000000 */
.L_x_351:
[----:B------:R-:W-:Y:S01]  /*6800*/  BSSY.RECONVERGENT B1, `(.L_x_241) ;  /* 0x000000f000017945 */ /* 0x000fe20003800200 */
[----:B------:R-:W-:-:S03]  /*6810*/  PLOP3.LUT P1, PT, PT, PT, PT, 0x8, 0x80 ;  /* 0x000000000080781c */ /* 0x000fc60003f2e170 */
[----:B------:R-:W-:Y:S10]  /*6820*/  @P2 BRA `(.L_x_242) ;  /* 0x0000000000302947 */ /* 0x000ff40003800000 */
[----:B------:R-:W5:Y:S01]  /*6830*/  S2UR UR5, SR_CgaCtaId ;  /* 0x00000000000579c3 */ /* 0x000f620000008800 */
[C---:B---3--:R-:W-:Y:S01]  /*6840*/  IMAD.SHL.U32 R12, R24.reuse, 0x4, RZ ;  /* 0x00000004180c7824 */ /* 0x048fe200078e00ff */
[----:B------:R-:W-:Y:S01]  /*6850*/  PLOP3.LUT P1, PT, P4, P0, P3, 0xfe, 0x0 ;  /* 0x000000000000781c */ /* 0x000fe20002721f36 */
[----:B------:R-:W-:Y:S01]  /*6860*/  UMOV UR4, 0x400 ;  /* 0x0000040000047882 */ /* 0x000fe20000000000 */
[----:B--2---:R-:W-:Y:S02]  /*6870*/  LOP3.LUT R13, R24, 0x3, RZ, 0xc0, !PT ;  /* 0x00000003180d7812 */ /* 0x004fe400078ec0ff */
[----:B------:R-:W-:Y:S01]  /*6880*/  LOP3.LUT R12, R12, 0xff0, RZ, 0xc0, !PT ;  /* 0x00000ff00c0c7812 */ /* 0x000fe200078ec0ff */
[----:B-----5:R-:W-:-:S06]  /*6890*/  ULEA UR4, UR5, UR4, 0x18 ;  /* 0x0000000405047291 */ /* 0x020fcc000f8ec0ff */
[----:B------:R-:W-:-:S04]  /*68a0*/  VIADD R12, R12, UR4 ;  /* 0x000000040c0c7c36 */ /* 0x000fc80008000000 */
[----:B------:R-:W-:-:S05]  /*68b0*/  @P1 IMAD R12, R13, 0x4, R12 ;  /* 0x000000040d0c1824 */ /* 0x000fca00078e020c */
[----:B------:R-:W2:Y:S04]  /*68c0*/  @P1 LDS R13, [R12] ;  /* 0x000000000c0d1984 */ /* 0x000ea80000000800 */
[----:B--2---:R2:W-:Y:S01]  /*68d0*/  @P1 ST.E desc[UR10][R26.64], R13 ;  /* 0x0000000d1a001985 */ /* 0x0045e2000c10190a */
[----:B------:R-:W-:-:S13]  /*68e0*/  ISETP.NE.AND P1, PT, R16, RZ, PT ;  /* 0x000000ff1000720c */ /* 0x000fda0003f25270 */
.L_x_242:
[----:B------:R-:W-:Y:S05]  /*68f0*/  BSYNC.RECONVERGENT B1 ;  /* 0x0000000000017941 */ /* 0x000fea0003800200 */
.L_x_241:
[----:B------:R-:W-:-:S03]  /*6900*/  UMOV UR4, 0xffffffff ;  /* 0xffffffff00047882 */ /* 0x000fc60000000000 */
[----:B------:R-:W-:Y:S05]  /*6910*/  BRA.DIV UR4, `(.L_x_243) ;  /* 0x0000002e047c7947 */ /* 0x000fea000b800000 */
[----:B------:R-:W-:Y:S01]  /*6920*/  NOP ;  /* 0x0000000000007918 */ /* 0x000fe20000000000 */
.L_x_354:
[----:B------:R-:W-:Y:S01]  /*6930*/  ISETP.NE.OR P1, PT, R5, RZ, !P1 ;  /* 0x000000ff0500720c */ /* 0x000fe20004f25670 */
[----:B------:R-:W-:-:S12]  /*6940*/  BSSY.RECONVERGENT B1, `(.L_x_244) ;  /* 0x0000029000017945 */ /* 0x000fd80003800200 */
[----:B------:R-:W-:Y:S05]  /*6950*/  @P1 BRA `(.L_x_245) ;  /* 0x00000000009c1947 */ /* 0x000fea0003800000 */
[----:B------:R-:W5:Y:S01]  /*6960*/  LDL.64 R14, [R1] ;  /* 0x00000000010e7983 */ /* 0x000f620000100a00 */
[----:B------:R-:W-:Y:S01]  /*6970*/  BSSY.RECONVERGENT B2, `(.L_x_246) ;  /* 0x0000022000027945 */ /* 0x000fe20003800200 */
[----:B-----5:R-:W-:-:S04]  /*6980*/  SHF.R.U32.HI R12, RZ, 0x1c, R14 ;  /* 0x0000001cff0c7819 */ /* 0x020fc8000001160e */
[----:B------:R-:W-:-:S13]  /*6990*/  ISETP.GT.U32.AND P1, PT, R12, 0x8, PT ;  /* 0x000000080c00780c */ /* 0x000fda0003f24070 */
[----:B------:R-:W-:Y:S05]  /*69a0*/  @P1 BRA `(.L_x_247) ;  /* 0x0000000000541947 */ /* 0x000fea0003800000 */
[C---:B------:R-:W-:Y:S01]  /*69b0*/  ISETP.GT.U32.AND P1, PT, R12.reuse, 0xffff, PT ;  /* 0x0000ffff0c00780c */ /* 0x040fe20003f24070 */
[----:B--2---:R-:W-:Y:S01]  /*69c0*/  IMAD.MOV.U32 R13, RZ, RZ, 0x1 ;  /* 0x00000001ff0d7424 */ /* 0x004fe200078e00ff */
        /* <DEDUP_REMOVED lines=10> */
[----:B------:R-:W0:Y:S02]  /*6a70*/  LDC.64 R12, c[0x0][0x380] ;  /* 0x0000e000ff0c7b82 */ /* 0x000e240000000a00 */
[----:B0-----:R-:W2:Y:S01]  /*6a80*/  LDG.E.64 R12, desc[UR10][R12.64+0x10] ;  /* 0x0000100a0c0c7981 */ /* 0x001ea2000c1e1b00 */
[----:B------:R-:W-:-:S05]  /*6a90*/  IMAD.SHL.U32 R14, R14, 0x8, RZ ;  /* 0x000000080e0e7824 */ /* 0x000fca00078e00ff */
[----:B------:R-:W-:-:S04]  /*6aa0*/  LOP3.LUT R19, R14, 0x7ffffff8, RZ, 0xc0, !PT ;  /* 0x7ffffff80e137812 */ /* 0x000fc800078ec0ff */
[----:B--2---:R-:W-:-:S05]  /*6ab0*/  IADD3 R19, P1, PT, R12, R19, RZ ;  /* 0x000000130c137210 */ /* 0x004fca0007f3e0ff */
[----:B------:R-:W-:Y:S01]  /*6ac0*/  IMAD.X R16, RZ, RZ, R13, P1 ;  /* 0x000000ffff107224 */ /* 0x000fe200008e060d */
[----:B------:R-:W-:Y:S07]  /*6ad0*/  BRA `(.L_x_248) ;  /* 0x00000000002c7947 */ /* 0x000fee0003800000 */
.L_x_249:
[----:B------:R-:W-:-:S13]  /*6ae0*/  LOP3.LUT P1, RZ, R12, 0x120, RZ, 0xc0, !PT ;  /* 0x000001200cff7812 */ /* 0x000fda000782c0ff */
[----:B------:R-:W-:Y:S05]  /*6af0*/  @P1 BRA `(.L_x_250) ;  /* 0x00000000000c1947 */ /* 0x000fea0003800000 */
.L_x_247:
[----:B0-----:R-:W-:Y:S02]  /*6b00*/  IMAD.MOV.U32 R19, RZ, RZ, RZ ;  /* 0x000000ffff137224 */ /* 0x001fe400078e00ff */
[----:B------:R-:W-:Y:S01]  /*6b10*/  IMAD.MOV.U32 R16, RZ, RZ, RZ ;  /* 0x000000ffff107224 */ /* 0x000fe200078e00ff */
[----:B------:R-:W-:Y:S06]  /*6b20*/  BRA `(.L_x_248) ;  /* 0x0000000000187947 */ /* 0x000fec0003800000 */
.L_x_250:
[----:B------:R-:W0:Y:S02]  /*6b30*/  LDC.64 R12, c[0x0][0x380] ;  /* 0x0000e000ff0c7b82 */ /* 0x000e240000000a00 */
[----:B0-----:R-:W2:Y:S01]  /*6b40*/  LDG.E.64 R12, desc[UR10][R12.64+0x10] ;  /* 0x0000100a0c0c7981 */ /* 0x001ea2000c1e1b00 */
[----:B------:R-:W-:-:S05]  /*6b50*/  IMAD.SHL.U32 R14, R14, 0x8, RZ ;  /* 0x000000080e0e7824 */ /* 0x000fca00078e00ff */
[----:B------:R-:W-:-:S04]  /*6b60*/  LOP3.LUT R19, R14, 0x7ffffff8, RZ, 0xc0, !PT ;  /* 0x7ffffff80e137812 */ /* 0x000fc800078ec0ff */
[----:B--2---:R-:W-:-:S04]  /*6b70*/  IADD3 R19, P1, P5, R12, 0x4, R19 ;  /* 0x000000040c137810 */ /* 0x004fc80007d3e013 */
[----:B------:R-:W-:-:S09]  /*6b80*/  IADD3.X R16, PT, PT, R13, RZ, RZ, P1, P5 ;  /* 0x000000ff0d107210 */ /* 0x000fd20000fea4ff */
.L_x_248:
[----:B------:R-:W-:Y:S05]  /*6b90*/  BSYNC.RECONVERGENT B2 ;  /* 0x0000000000027941 */ /* 0x000fea0003800200 */
.L_x_246:
[----:B------:R-:W-:Y:S02]  /*6ba0*/  IMAD.MOV.U32 R12, RZ, RZ, R19 ;  /* 0x000000ffff0c7224 */ /* 0x000fe400078e0013 */
[----:B--2---:R-:W-:-:S05]  /*6bb0*/  IMAD.MOV.U32 R13, RZ, RZ, R16 ;  /* 0x000000ffff0d7224 */ /* 0x004fca00078e0010 */
[----:B------:R0:W-:Y:S02]  /*6bc0*/  ATOM.E.EXCH.STRONG.GPU PT, RZ, desc[UR10][R12.64], R15 ;  /* 0x8000000f0cff798a */ /* 0x0001e4000c1ef10a */
.L_x_245:
[----:B------:R-:W-:Y:S05]  /*6bd0*/  BSYNC.RECONVERGENT B1 ;  /* 0x0000000000017941 */ /* 0x000fea0003800200 */
.L_x_244:
[----:B------:R-:W-:Y:S01]  /*6be0*/  PLOP3.LUT P3, PT, P4, P0, P3, 0xfe, 0x0 ;  /* 0x000000000000781c */ /* 0x000fe20002761f36 */
[----:B------:R-:W-:Y:S03]  /*6bf0*/  BSSY.RECONVERGENT B1, `(.L_x_251) ;  /* 0x0000013000017945 */ /* 0x000fe60003800200 */
[----:B------:R-:W-:-:S13]  /*6c00*/  PLOP3.LUT P2, PT, P2, P3, PT, 0x8, 0x80 ;  /* 0x000000000080781c */ /* 0x000fda0001746170 */
[----:B------:R-:W-:Y:S05]  /*6c10*/  @!P2 BRA `(.L_x_252) ;  /* 0x000000000040a947 */ /* 0x000fea0003800000 */
[----:B------:R1:W5:Y:S01]  /*6c20*/  LD.E R8, desc[UR10][R26.64] ;  /* 0x0000000a1a087980 */ /* 0x000362000c101900 */
[C---:B0-----:R-:W-:Y:S01]  /*6c30*/  @!P0 LEA.HI R12, R7.reuse, 0xfffffffa, RZ, 0x4 ;  /* 0xfffffffa070c8811 */ /* 0x041fe200078f20ff */
[--C-:B------:R-:W-:Y:S01]  /*6c40*/  @P0 IMAD.MOV.U32 R30, RZ, RZ, R26.reuse ;  /* 0x000000ffff1e0224 */ /* 0x100fe200078e001a */
[----:B------:R-:W-:Y:S01]  /*6c50*/  @P0 LEA.HI R10, R0, 0xfffffffa, RZ, 0x4 ;  /* 0xfffffffa000a0811 */ /* 0x000fe200078f20ff */
[--C-:B------:R-:W-:Y:S01]  /*6c60*/  @P0 IMAD.MOV.U32 R31, RZ, RZ, R27.reuse ;  /* 0x000000ffff1f0224 */ /* 0x100fe200078e001b */
[----:B------:R-:W-:Y:S01]  /*6c70*/  @!P0 LOP3.LUT R12, R12, 0xffff, RZ, 0xc0, !PT ;  /* 0x0000ffff0c0c8812 */ /* 0x000fe200078ec0ff */
[----:B------:R-:W-:Y:S01]  /*6c80*/  @!P0 IMAD.MOV.U32 R30, RZ, RZ, R26 ;  /* 0x000000ffff1e8224 */ /* 0x000fe200078e001a */
[----:B------:R-:W-:Y:S01]  /*6c90*/  @P0 LOP3.LUT R10, R10, 0xffff, RZ, 0xc0, !PT ;  /* 0x0000ffff0a0a0812 */ /* 0x000fe200078ec0ff */
[----:B------:R-:W-:Y:S01]  /*6ca0*/  @!P0 IMAD.MOV.U32 R31, RZ, RZ, R27 ;  /* 0x000000ffff1f8224 */ /* 0x000fe200078e001b */
[----:B------:R-:W-:Y:S01]  /*6cb0*/  ISETP.GE.U32.OR P1, PT, R12, 0xfffd, P0 ;  /* 0x0000fffd0c00780c */ /* 0x000fe20000726470 */
[----:B------:R-:W-:Y:S01]  /*6cc0*/  @!P0 VIADD R12, R7, 0x30000000 ;  /* 0x30000000070c8836 */ /* 0x000fe20000000000 */
[----:B------:R-:W-:Y:S01]  /*6cd0*/  ISETP.GE.U32.OR P3, PT, R10, 0xfffd, !P0 ;  /* 0x0000fffd0a00780c */ /* 0x000fe20004766470 */
[----:B------:R-:W-:-:S10]  /*6ce0*/  @P0 VIADD R10, R0, 0x30000000 ;  /* 0x30000000000a0836 */ /* 0x000fd40000000000 */
[----:B------:R-:W-:Y:S02]  /*6cf0*/  @!P1 IMAD.MOV R12, RZ, RZ, R7 ;  /* 0x000000ffff0c9224 */ /* 0x000fe400078e0207 */
[----:B------:R-:W-:Y:S02]  /*6d00*/  @!P3 IMAD.MOV R10, RZ, RZ, R0 ;  /* 0x000000ffff0ab224 */ /* 0x000fe400078e0200 */
[----:B-1----:R-:W-:-:S07]  /*6d10*/  @!P0 IMAD.MOV.U32 R10, RZ, RZ, R12 ;  /* 0x000000ffff0a8224 */ /* 0x002fce00078e000c */
.L_x_252:
[----:B------:R-:W-:Y:S05]  /*6d20*/  BSYNC.RECONVERGENT B1 ;  /* 0x0000000000017941 */ /* 0x000fea0003800200 */
.L_x_251:
[----:B------:R-:W-:-:S03]  /*6d30*/  UMOV UR4, 0xffffffff ;  /* 0xffffffff00047882 */ /* 0x000fc60000000000 */
[----:B------:R-:W-:Y:S05]  /*6d40*/  BRA.DIV UR4, `(.L_x_253) ;  /* 0x0000002a048c7947 */ /* 0x000fea000b800000 */
[----:B------:R-:W-:Y:S01]  /*6d50*/  NOP ;  /* 0x0000000000007918 */ /* 0x000fe20000000000 */
.L_x_357:
[----:B------:R-:W-:Y:S04]  /*6d60*/  BSSY B2, `(.L_x_254) ;  /* 0x000017b000027945 */ /* 0x000fe80003800000 */
[----:B------:R-:W-:Y:S05]  /*6d70*/  @!P2 BRA `(.L_x_255) ;  /* 0x0000001400e4a947 */ /* 0x000fea0003800000 */
[C---:B-----5:R-:W-:Y:S01]  /*6d80*/  LOP3.LUT R14, R8.reuse, 0x70000000, RZ, 0xc0, !PT ;  /* 0x70000000080e7812 */ /* 0x060fe200078ec0ff */
[C---:B0-2---:R-:W-:Y:S01]  /*6d90*/  VIADD R13, R8.reuse, 0x10000000 ;  /* 0x10000000080d7836 */ /* 0x045fe20000000000 */
[----:B------:R-:W-:Y:S01]  /*6da0*/  LOP3.LUT R12, R8, 0xf0000000, RZ, 0xc0, !PT ;  /* 0xf0000000080c7812 */ /* 0x000fe200078ec0ff */
[----:B------:R-:W-:Y:S01]  /*6db0*/  BSSY.RELIABLE B1, `(.L_x_256) ;  /* 0x000012a000017945 */ /* 0x000fe20003800100 */
[----:B------:R-:W-:Y:S02]  /*6dc0*/  ISETP.NE.AND P0, PT, R14, 0x10000000, PT ;  /* 0x100000000e00780c */ /* 0x000fe40003f05270 */
[----:B------:R-:W-:Y:S02]  /*6dd0*/  ISETP.LT.U32.AND P1, PT, R13, -0x50000000, PT ;  /* 0xb00000000d00780c */ /* 0x000fe40003f21070 */
[----:B------:R-:W-:-:S13]  /*6de0*/  ISETP.NE.AND P0, PT, R12, 0x20000000, P0 ;  /* 0x200000000c00780c */ /* 0x000fda0000705270 */
[----:B------:R-:W-:Y:S05]  /*6df0*/  @P0 BRA P1, `(.L_x_257) ;  /* 0x0000001000700947 */ /* 0x000fea0000800000 */
[C---:B------:R-:W-:Y:S01]  /*6e00*/  LOP3.LUT R13, R10.reuse, 0x70000000, RZ, 0xc0, !PT ;  /* 0x700000000a0d7812 */ /* 0x040fe200078ec0ff */
[C---:B------:R-:W-:Y:S01]  /*6e10*/  VIADD R12, R10.reuse, 0x10000000 ;  /* 0x100000000a0c7836 */ /* 0x040fe20000000000 */
[----:B------:R-:W-:Y:S02]  /*6e20*/  LOP3.LUT R15, R10, 0xf0000000, RZ, 0xc0, !PT ;  /* 0xf00000000a0f7812 */ /* 0x000fe400078ec0ff */
[----:B------:R-:W-:Y:S02]  /*6e30*/  ISETP.NE.AND P0, PT, R13, 0x10000000, PT ;  /* 0x100000000d00780c */ /* 0x000fe40003f05270 */
[----:B------:R-:W-:Y:S02]  /*6e40*/  ISETP.LT.U32.AND P1, PT, R12, -0x50000000, PT ;  /* 0xb00000000c00780c */ /* 0x000fe40003f21070 */
[----:B------:R-:W-:-:S13]  /*6e50*/  ISETP.NE.AND P0, PT, R15, 0x20000000, P0 ;  /* 0x200000000f00780c */ /* 0x000fda0000705270 */
[----:B------:R-:W-:Y:S05]  /*6e60*/  @P0 BRA P1, `(.L_x_258) ;  /* 0x0000000000c80947 */ /* 0x000fea0000800000 */
[----:B------:R-:W-:Y:S05]  /*6e70*/  BREAK.RELIABLE B1 ;  /* 0x0000000000017942 */ /* 0x000fea0003800100 */
[----:B------:R-:W-:Y:S02]  /*6e80*/  IMAD.MOV.U32 R12, RZ, RZ, -0x1 ;  /* 0xffffffffff0c7424 */ /* 0x000fe400078e00ff */
[----:B------:R-:W-:-:S05]  /*6e90*/  IMAD.MOV.U32 R13, RZ, RZ, RZ ;  /* 0x000000ffff0d7224 */ /* 0x000fca00078e00ff */
[----:B------:R0:W-:Y:S04]  /*6ea0*/  ATOM.E.CAS.STRONG.GPU PT, RZ, [R30], R12, R13 ;  /* 0x0000000c1eff738b */ /* 0x0001e800001ee10d */
[----:B------:R-:W2:Y:S01]  /*6eb0*/  LD.E R19, desc[UR10][R30.64] ;  /* 0x0000000a1e137980 */ /* 0x000ea2000c101900 */
[----:B------:R-:W-:Y:S01]  /*6ec0*/  ISETP.NE.AND P1, PT, R15, 0x20000000, PT ;  /* 0x200000000f00780c */ /* 0x000fe20003f25270 */
[----:B------:R-:W-:Y:S01]  /*6ed0*/  BSSY.RECONVERGENT B3, `(.L_x_259) ;  /* 0x000002a000037945 */ /* 0x000fe20003800200 */
[----:B--2---:R-:W-:-:S04]  /*6ee0*/  LOP3.LUT R14, R19, 0xf0000000, RZ, 0xc0, !PT ;  /* 0xf0000000130e7812 */ /* 0x004fc800078ec0ff */
[----:B------:R-:W-:-:S13]  /*6ef0*/  ISETP.EQ.AND P0, PT, R14, 0x20000000, PT ;  /* 0x200000000e00780c */ /* 0x000fda0003f02270 */
[----:B0-----:R-:W-:Y:S05]  /*6f00*/  @!P1 BRA P0, `(.L_x_260) ;  /* 0x0000000000149947 */ /* 0x001fea0000000000 */
[C---:B------:R-:W-:Y:S02]  /*6f10*/  ISETP.NE.AND P0, PT, R14.reuse, 0x10000000, PT ;  /* 0x100000000e00780c */ /* 0x040fe40003f05270 */
[C---:B------:R-:W-:Y:S02]  /*6f20*/  ISETP.EQ.AND P1, PT, R14.reuse, 0x10000000, !P1 ;  /* 0x100000000e00780c */ /* 0x040fe40004f22270 */
[----:B------:R-:W-:-:S04]  /*6f30*/  ISETP.NE.AND P0, PT, R14, 0x20000000, P0 ;  /* 0x200000000e00780c */ /* 0x000fc80000705270 */
[----:B------:R-:W-:-:S13]  /*6f40*/  ISETP.NE.OR P0, PT, R15, 0x10000000, P0 ;  /* 0x100000000f00780c */ /* 0x000fda0000705670 */
[----:B------:R-:W-:Y:S05]  /*6f50*/  @P0 BRA !P1, `(.L_x_261) ;  /* 0x00000000000c0947 */ /* 0x000fea0004800000 */
.L_x_260:
[----:B------:R-:W-:-:S05]  /*6f60*/  IADD3 R2, P0, PT, R2, 0x1, RZ ;  /* 0x0000000102027810 */ /* 0x000fca0007f1e0ff */
[----:B------:R-:W-:Y:S01]  /*6f70*/  IMAD.X R3, RZ, RZ, R3, P0 ;  /* 0x000000ffff037224 */ /* 0x000fe200000e0603 */
[----:B------:R-:W-:Y:S07]  /*6f80*/  BRA `(.L_x_262) ;  /* 0x0000000000787947 */ /* 0x000fee0003800000 */
.L_x_261:
[----:B------:R-:W-:Y:S02]  /*6f90*/  IMAD.MOV.U32 R12, RZ, RZ, 0x1 ;  /* 0x00000001ff0c7424 */ /* 0x000fe400078e00ff */
[----:B------:R-:W-:-:S06]  /*6fa0*/  IMAD.MOV.U32 R13, RZ, RZ, 0x0 ;  /* 0x00000000ff0d7424 */ /* 0x000fcc00078e00ff */
[----:B------:R0:W5:Y:S01]  /*6fb0*/  ATOM.E.ADD.64.STRONG.GPU P0, R12, desc[UR10][R22.64], R12 ;  /* 0x8000000c160c798a */ /* 0x000162000810f50a */
[----:B------:R-:W-:Y:S04]  /*6fc0*/  BSSY.RECONVERGENT B4, `(.L_x_263) ;  /* 0x0000012000047945 */ /* 0x000fe80003800200 */
[----:B0-----:R-:W-:Y:S05]  /*6fd0*/  @P0 BRA `(.L_x_264) ;  /* 0x0000000000400947 */ /* 0x001fea0003800000 */
[----:B------:R-:W0:Y:S02]  /*6fe0*/  QSPC.E.S P0, RZ, [R22] ;  /* 0x0000000016ff73aa */ /* 0x000e240000000500 */
[----:B0-----:R-:W-:Y:S05]  /*6ff0*/  @!P0 BRA `(.L_x_265) ;  /* 0x0000000000288947 */ /* 0x001fea0003800000 */
[----:B-----5:R-:W-:Y:S01]  /*7000*/  IMAD.MOV.U32 R12, RZ, RZ, R22 ;  /* 0x000000ffff0c7224 */ /* 0x020fe200078e0016 */
[----:B------:R-:W-:Y:S04]  /*7010*/  BSSY.RECONVERGENT B5, `(.L_x_266) ;  /* 0x0000007000057945 */ /* 0x000fe80003800200 */
[----:B------:R-:W-:-:S07]  /*7020*/  MOV R25, R12 ;  /* 0x0000000c00197202 */ /* 0x000fce0000000f00 */
.L_x_267:
[----:B------:R-:W0:Y:S02]  /*7030*/  LDS.64 R12, [R25] ;  /* 0x00000000190c7984 */ /* 0x000e240000000a00 */
[----:B0-----:R-:W-:-:S05]  /*7040*/  IADD3 R14, P0, PT, R12, 0x1, RZ ;  /* 0x000000010c0e7810 */ /* 0x001fca0007f1e0ff */
[----:B------:R-:W-:-:S07]  /*7050*/  IMAD.X R15, RZ, RZ, R13, P0 ;  /* 0x000000ffff0f7224 */ /* 0x000fce00000e060d */
[----:B------:R-:W0:Y:S02]  /*7060*/  ATOMS.CAST.SPIN.64 P0, [R25], R12, R14 ;  /* 0x0000000c1900758d */ /* 0x000e24000180040e */
[----:B0-----:R-:W-:Y:S05]  /*7070*/  @!P0 BRA `(.L_x_267) ;  /* 0xfffffffc00ec8947 */ /* 0x001fea000383ffff */
[----:B------:R-:W-:Y:S05]  /*7080*/  BSYNC.RECONVERGENT B5 ;  /* 0x0000000000057941 */ /* 0x000fea0003800200 */
.L_x_266:
[----:B------:R-:W-:Y:S05]  /*7090*/  BRA `(.L_x_264) ;  /* 0x0000000000107947 */ /* 0x000fea0003800000 */
.L_x_265:
[----:B-----5:R-:W2:Y:S02]  /*70a0*/  LD.E.64 R12, desc[UR10][R22.64] ;  /* 0x0000000a160c7980 */ /* 0x020ea4000c101b00 */
[----:B--2---:R-:W-:-:S05]  /*70b0*/  IADD3 R14, P0, PT, R12, 0x1, RZ ;  /* 0x000000010c0e7810 */ /* 0x004fca0007f1e0ff */
[----:B------:R-:W-:-:S05]  /*70c0*/  IMAD.X R15, RZ, RZ, R13, P0 ;  /* 0x000000ffff0f7224 */ /* 0x000fca00000e060d */
[----:B------:R0:W-:Y:S03]  /*70d0*/  ST.E.64 desc[UR10][R22.64], R14 ;  /* 0x0000000e16007985 */ /* 0x0001e6000c101b0a */
.L_x_264:
[----:B------:R-:W-:Y:S05]  /*70e0*/  BSYNC.RECONVERGENT B4 ;  /* 0x0000000000047941 */ /* 0x000fea0003800200 */
.L_x_263:
[----:B-----5:R-:W-:-:S13]  /*70f0*/  ISETP.GT.U32.AND P0, PT, R12, 0x1e, PT ;  /* 0x0000001e0c00780c */ /* 0x020fda0003f04070 */
[----:B------:R-:W-:Y:S05]  /*7100*/  @P0 BRA `(.L_x_262) ;  /* 0x0000000000180947 */ /* 0x000fea0003800000 */
[----:B------:R-:W-:Y:S02]  /*7110*/  IMAD.SHL.U32 R13, R12, 0x8, RZ ;  /* 0x000000080c0d7824 */ /* 0x000fe400078e00ff */
[----:B------:R-:W-:-:S03]  /*7120*/  IMAD.MOV.U32 R18, RZ, RZ, R10 ;  /* 0x000000ffff127224 */ /* 0x000fc600078e000a */
[----:B------:R-:W-:-:S04]  /*7130*/  LOP3.LUT R13, R13, 0xf8, RZ, 0xc0, !PT ;  /* 0x000000f80d0d7812 */ /* 0x000fc800078ec0ff */
[----:B------:R-:W-:-:S05]  /*7140*/  IADD3 R12, P0, PT, R22, R13, RZ ;  /* 0x0000000d160c7210 */ /* 0x000fca0007f1e0ff */
[----:B------:R-:W-:-:S05]  /*7150*/  IMAD.X R13, RZ, RZ, R23, P0 ;  /* 0x000000ffff0d7224 */ /* 0x000fca00000e0617 */
[----:B------:R2:W-:Y:S03]  /*7160*/  ST.E.64 desc[UR10][R12.64+0x8], R18 ;  /* 0x000008120c007985 */ /* 0x0005e6000c101b0a */
.L_x_262:
[----:B------:R-:W-:Y:S05]  /*7170*/  BSYNC.RECONVERGENT B3 ;  /* 0x0000000000037941 */ /* 0x000fea0003800200 */
.L_x_259:
[----:B------:R-:W-:Y:S05]  /*7180*/  BRA `(.L_x_255) ;  /* 0x0000001000e07947 */ /* 0x000fea0003800000 */
.L_x_258:
[----:B------:R-:W-:-:S04]  /*7190*/  LEA.HI R12, R10, 0xfffffff7, RZ, 0x4 ;  /* 0xfffffff70a0c7811 */ /* 0x000fc800078f20ff */
[----:B------:R-:W-:-:S04]  /*71a0*/  LOP3.LUT R12, R12, 0xffff, RZ, 0xc0, !PT ;  /* 0x0000ffff0c0c7812 */ /* 0x000fc800078ec0ff */
[----:B------:R-:W-:-:S13]  /*71b0*/  ISETP.GE.U32.AND P0, PT, R12, 0xfffd, PT ;  /* 0x0000fffd0c00780c */ /* 0x000fda0003f06070 */
[----:B------:R-:W-:Y:S05]  /*71c0*/  @P0 BREAK.RELIABLE B1 ;  /* 0x0000000000010942 */ /* 0x000fea0003800100 */
[----:B------:R-:W-:Y:S05]  /*71d0*/  @!P0 BRA `(.L_x_257) ;  /* 0x0000000c00788947 */ /* 0x000fea0003800000 */
[----:B------:R-:W-:Y:S01]  /*71e0*/  BSSY B3, `(.L_x_268) ;  /* 0x00000dc000037945 */ /* 0x000fe20003800000 */
[----:B------:R-:W-:-:S07]  /*71f0*/  IMAD.MOV.U32 R16, RZ, RZ, R10 ;  /* 0x000000ffff107224 */ /* 0x000fce00078e000a */
.L_x_292:
[----:B0-----:R-:W-:Y:S01]  /*7200*/  BSSY B4, `(.L_x_269) ;  /* 0x000002e000047945 */ /* 0x001fe20003800000 */
.L_x_275:
[----:B0-----:R-:W-:Y:S01]  /*7210*/  SHF.R.U32.HI R12, RZ, 0x1c, R16 ;  /* 0x0000001cff0c7819 */ /* 0x001fe20000011610 */
[----:B------:R-:W-:Y:S05]  /*7220*/  YIELD ;  /* 0x0000000000007946 */ /* 0x000fea0003800000 */
[----:B------:R-:W-:Y:S01]  /*7230*/  ISETP.GT.U32.AND P0, PT, R12, 0x8, PT ;  /* 0x000000080c00780c */ /* 0x000fe20003f04070 */
[----:B------:R-:W-:-:S12]  /*7240*/  BSSY.RECONVERGENT B5, `(.L_x_270) ;  /* 0x000001f000057945 */ /* 0x000fd80003800200 */
        /* <DEDUP_REMOVED lines=20> */
.L_x_273:
[----:B------:R-:W-:-:S13]  /*7390*/  LOP3.LUT P0, RZ, R12, 0x120, RZ, 0xc0, !PT ;  /* 0x000001200cff7812 */ /* 0x000fda000780c0ff */
[----:B------:R-:W-:Y:S05]  /*73a0*/  @P0 BRA `(.L_x_274) ;  /* 0x0000000000080947 */ /* 0x000fea0003800000 */
.L_x_271:
[----:B------:R-:W-:Y:S01]  /*73b0*/  CS2R R14, SRZ ;  /* 0x00000000000e7805 */ /* 0x000fe2000001ff00 */
[----:B------:R-:W-:Y:S06]  /*73c0*/  BRA `(.L_x_272) ;  /* 0x0000000000187947 */ /* 0x000fec0003800000 */
.L_x_274:
[----:B------:R-:W0:Y:S02]  /*73d0*/  LDC.64 R12, c[0x0][0x380] ;  /* 0x0000e000ff0c7b82 */ /* 0x000e240000000a00 */
[----:B0-----:R-:W2:Y:S01]  /*73e0*/  LDG.E.64 R12, desc[UR10][R12.64+0x10] ;  /* 0x0000100a0c0c7981 */ /* 0x001ea2000c1e1b00 */
[----:B------:R-:W-:-:S05]  /*73f0*/  IMAD.SHL.U32 R14, R16, 0x8, RZ ;  /* 0x00000008100e7824 */ /* 0x000fca00078e00ff */
[----:B------:R-:W-:-:S04]  /*7400*/  LOP3.LUT R15, R14, 0x7ffffff8, RZ, 0xc0, !PT ;  /* 0x7ffffff80e0f7812 */ /* 0x000fc800078ec0ff */
[----:B--2---:R-:W-:-:S04]  /*7410*/  IADD3 R15, P0, P1, R12, 0x4, R15 ;  /* 0x000000040c0f7810 */ /* 0x004fc8000791e00f */
[----:B------:R-:W-:-:S09]  /*7420*/  IADD3.X R14, PT, PT, R13, RZ, RZ, P0, P1 ;  /* 0x000000ff0d0e7210 */ /* 0x000fd200007e24ff */
.L_x_272:
[----:B------:R-:W-:Y:S05]  /*7430*/  BSYNC.RECONVERGENT B5 ;  /* 0x0000000000057941 */ /* 0x000fea0003800200 */
.L_x_270:
[----:B------:R-:W-:Y:S02]  /*7440*/  IMAD.MOV.U32 R12, RZ, RZ, R15 ;  /* 0x000000ffff0c7224 */ /* 0x000fe400078e000f */
[----:B------:R-:W-:-:S05]  /*7450*/  IMAD.MOV.U32 R13, RZ, RZ, R14 ;  /* 0x000000ffff0d7224 */ /* 0x000fca00078e000e */
[----:B------:R-:W2:Y:S02]  /*7460*/  ATOM.E.OR.STRONG.GPU PT, R14, desc[UR10][R12.64], RZ ;  /* 0x800000ff0c0e798a */ /* 0x000ea4000b1ef10a */
[----:B--2---:R-:W-:-:S05]  /*7470*/  SHF.R.U32.HI R18, RZ, 0x1c, R14 ;  /* 0x0000001cff127819 */ /* 0x004fca000001160e */
[----:B------:R-:W-:-:S05]  /*7480*/  VIADD R15, R18, 0xfffffff7 ;  /* 0xfffffff7120f7836 */ /* 0x000fca0000000000 */
[----:B------:R-:W-:-:S04]  /*7490*/  LOP3.LUT R15, R15, 0xffff, RZ, 0xc0, !PT ;  /* 0x0000ffff0f0f7812 */ /* 0x000fc800078ec0ff */
[----:B------:R-:W-:-:S13]  /*74a0*/  ISETP.GE.U32.AND P0, PT, R15, 0xfffd, PT ;  /* 0x0000fffd0f00780c */ /* 0x000fda0003f06070 */
[----:B------:R0:W-:Y:S01]  /*74b0*/  @P0 ST.E desc[UR10][R12.64], RZ ;  /* 0x000000ff0c000985 */ /* 0x0001e2000c10190a */
[----:B------:R-:W-:Y:S01]  /*74c0*/  @P0 IMAD.MOV.U32 R16, RZ, RZ, R14 ;  /* 0x000000ffff100224 */ /* 0x000fe200078e000e */
[----:B------:R-:W-:Y:S06]  /*74d0*/  @P0 BRA `(.L_x_275) ;  /* 0xfffffffc004c0947 */ /* 0x000fec000383ffff */
[----:B------:R-:W-:Y:S05]  /*74e0*/  BSYNC B4 ;  /* 0x0000000000047941 */ /* 0x000fea0003800000 */
.L_x_269:
[----:B------:R-:W-:Y:S01]  /*74f0*/  VIADD R15, R18, 0xfffffffa ;  /* 0xfffffffa120f7836 */ /* 0x000fe20000000000 */
[----:B------:R-:W-:Y:S04]  /*7500*/  BSSY.RELIABLE B4, `(.L_x_276) ;  /* 0x0000064000047945 */ /* 0x000fe80003800100 */
[----:B------:R-:W-:-:S04]  /*7510*/  LOP3.LUT R15, R15, 0xffff, RZ, 0xc0, !PT ;  /* 0x0000ffff0f0f7812 */ /* 0x000fc800078ec0ff */
[----:B------:R-:W-:-:S13]  /*7520*/  ISETP.GE.U32.AND P0, PT, R15, 0xfffd, PT ;  /* 0x0000fffd0f00780c */ /* 0x000fda0003f06070 */
[----:B------:R-:W-:Y:S05]  /*7530*/  @!P0 BRA `(.L_x_277) ;  /* 0x0000000400508947 */ /* 0x000fea0003800000 */
[----:B------:R-:W2:Y:S04]  /*7540*/  LD.E R15, desc[UR10][R30.64] ;  /* 0x0000000a1e0f7980 */ /* 0x000ea8000c101900 */
[----:B--2---:R-:W2:Y:S02]  /*7550*/  ATOM.E.CAS.STRONG.GPU PT, R15, [R12], R14, R15 ;  /* 0x0000000e0c0f738b */ /* 0x004ea400001ee10f */
[----:B--2---:R-:W-:-:S13]  /*7560*/  ISETP.NE.AND P0, PT, R15, R14, PT ;  /* 0x0000000e0f00720c */ /* 0x004fda0003f05270 */
[----:B------:R-:W-:Y:S05]  /*7570*/  @!P0 BREAK.RELIABLE B4 ;  /* 0x0000000000048942 */ /* 0x000fea0003800100 */
[----:B------:R-:W-:Y:S05]  /*7580*/  @P0 BRA `(.L_x_278) ;  /* 0x00000004006c0947 */ /* 0x000fea0003800000 */
[----:B------:R-:W2:Y:S01]  /*7590*/  LDCU.64 UR4, c[0x0][0x380] ;  /* 0x00007000ff0477ac */ /* 0x000ea20008000a00 */
[----:B------:R-:W-:Y:S01]  /*75a0*/  PRMT R15, R18, 0x9910, RZ ;  /* 0x00009910120f7816 */ /* 0x000fe200000000ff */
[----:B------:R-:W-:Y:S03]  /*75b0*/  BSSY.RECONVERGENT B5, `(.L_x_279) ;  /* 0x000000e000057945 */ /* 0x000fe60003800200 */
[----:B------:R-:W-:Y:S01]  /*75c0*/  ISETP.NE.AND P0, PT, R15, 0x3, PT ;  /* 0x000000030f00780c */ /* 0x000fe20003f05270 */
[----:B--2---:R-:W-:Y:S02]  /*75d0*/  IMAD.U32 R16, RZ, RZ, UR4 ;  /* 0x00000004ff107e24 */ /* 0x004fe4000f8e00ff */
[----:B------:R-:W-:-:S10]  /*75e0*/  IMAD.U32 R19, RZ, RZ, UR5 ;  /* 0x00000005ff137e24 */ /* 0x000fd4000f8e00ff */
[----:B------:R-:W-:Y:S05]  /*75f0*/  @!P0 BRA `(.L_x_280) ;  /* 0x0000000000248947 */ /* 0x000fea0003800000 */
[----:B0-----:R-:W0:Y:S02]  /*7600*/  LDC.64 R12, c[0x0][0x380] ;  /* 0x0000e000ff0c7b82 */ /* 0x001e240000000a00 */
        /* <DEDUP_REMOVED lines=8> */
.L_x_280:
[----:B------:R-:W-:Y:S05]  /*7690*/  BSYNC.RECONVERGENT B5 ;  /* 0x0000000000057941 */ /* 0x000fea0003800200 */
.L_x_279:
[----:B0-----:R-:W-:Y:S02]  /*76a0*/  IMAD.MOV.U32 R12, RZ, RZ, R16 ;  /* 0x000000ffff0c7224 */ /* 0x001fe400078e0010 */
[----:B------:R-:W-:-:S05]  /*76b0*/  IMAD.MOV.U32 R13, RZ, RZ, R19 ;  /* 0x000000ffff0d7224 */ /* 0x000fca00078e0013 */
[----:B------:R-:W2:Y:S01]  /*76c0*/  LD.E R12, desc[UR10][R12.64] ;  /* 0x0000000a0c0c7980 */ /* 0x000ea2000c101900 */
[----:B------:R-:W-:Y:S01]  /*76d0*/  BSSY.RECONVERGENT B5, `(.L_x_281) ;  /* 0x0000038000057945 */ /* 0x000fe20003800200 */
[----:B--2---:R-:W-:-:S04]  /*76e0*/  LEA.HI R14, R12, 0xfffffff7, RZ, 0x4 ;  /* 0xfffffff70c0e7811 */ /* 0x004fc800078f20ff */
[----:B------:R-:W-:-:S04]  /*76f0*/  LOP3.LUT R14, R14, 0xffff, RZ, 0xc0, !PT ;  /* 0x0000ffff0e0e7812 */ /* 0x000fc800078ec0ff */
[----:B------:R-:W-:-:S13]  /*7700*/  ISETP.GE.U32.AND P0, PT, R14, 0xfffd, PT ;  /* 0x0000fffd0e00780c */ /* 0x000fda0003f06070 */
[----:B------:R-:W-:Y:S05]  /*7710*/  @!P0 BRA `(.L_x_282) ;  /* 0x0000000000cc8947 */ /* 0x000fea0003800000 */
[----:B------:R-:W-:-:S07]  /*7720*/  IMAD.MOV.U32 R14, RZ, RZ, R12 ;  /* 0x000000ffff0e7224 */ /* 0x000fce00078e000c */
.L_x_289:
[----:B------:R-:W-:Y:S01]  /*7730*/  IMAD.MOV.U32 R12, RZ, RZ, R16 ;  /* 0x000000ffff0c7224 */ /* 0x000fe200078e0010 */
[----:B------:R-:W-:Y:S01]  /*7740*/  SHF.R.U32.HI R15, RZ, 0x1c, R14 ;  /* 0x0000001cff0f7819 */ /* 0x000fe2000001160e */
[----:B------:R-:W-:Y:S01]  /*7750*/  IMAD.MOV.U32 R13, RZ, RZ, R19 ;  /* 0x000000ffff0d7224 */ /* 0x000fe200078e0013 */
[----:B------:R-:W-:Y:S04]  /*7760*/  BSSY.RECONVERGENT B6, `(.L_x_283) ;  /* 0x0000027000067945 */ /* 0x000fe80003800200 */
[----:B------:R-:W-:Y:S01]  /*7770*/  BSSY.RELIABLE B7, `(.L_x_284) ;  /* 0x0000018000077945 */ /* 0x000fe20003800100 */
[----:B------:R-:W-:Y:S01]  /*7780*/  PRMT R15, R15, 0x9910, RZ ;  /* 0x000099100f0f7816 */ /* 0x000fe200000000ff */
[----:B------:R0:W-:Y:S03]  /*7790*/  ST.E desc[UR10][R12.64], RZ ;  /* 0x000000ff0c007985 */ /* 0x0001e6000c10190a */
[----:B------:R-:W-:-:S13]  /*77a0*/  ISETP.GT.AND P0, PT, R15, 0x5, PT ;  /* 0x000000050f00780c */ /* 0x000fda0003f04270 */
[----:B0-----:R-:W-:Y:S05]  /*77b0*/  @P0 BRA `(.L_x_285) ;  /* 0x0000000000280947 */ /* 0x001fea0003800000 */
[----:B------:R-:W0:Y:S01]  /*77c0*/  LDCU.64 UR4, c[0x0][0x380] ;  /* 0x00007000ff0477ac */ /* 0x000e220008000a00 */
[----:B------:R-:W-:Y:S01]  /*77d0*/  ISETP.NE.AND P0, PT, R15, 0x3, PT ;  /* 0x000000030f00780c */ /* 0x000fe20003f05270 */
[----:B0-----:R-:W-:Y:S02]  /*77e0*/  IMAD.U32 R16, RZ, RZ, UR4 ;  /* 0x00000004ff107e24 */ /* 0x001fe4000f8e00ff */
[----:B------:R-:W-:-:S10]  /*77f0*/  IMAD.U32 R19, RZ, RZ, UR5 ;  /* 0x00000005ff137e24 */ /* 0x000fd4000f8e00ff */
[----:B------:R-:W-:Y:S05]  /*7800*/  @!P0 BREAK.RELIABLE B7 ;  /* 0x0000000000078942 */ /* 0x000fea0003800100 */
[----:B------:R-:W-:Y:S05]  /*7810*/  @!P0 BRA `(.L_x_286) ;  /* 0x00000000006c8947 */ /* 0x000fea0003800000 */
[----:B------:R-:W-:-:S13]  /*7820*/  ISETP.NE.AND P0, PT, R15, 0x4, PT ;  /* 0x000000040f00780c */ /* 0x000fda0003f05270 */
[----:B------:R-:W-:Y:S05]  /*7830*/  @P0 BREAK.RELIABLE B7 ;  /* 0x0000000000070942 */ /* 0x000fea0003800100 */
[----:B------:R-:W-:Y:S05]  /*7840*/  @!P0 BRA `(.L_x_287) ;  /* 0x0000000000288947 */ /* 0x000fea0003800000 */
[----:B------:R-:W-:Y:S05]  /*7850*/  BRA `(.L_x_288) ;  /* 0x0000000000447947 */ /* 0x000fea0003800000 */
.L_x_285:
        /* <DEDUP_REMOVED lines=8> */
[----:B------:R-:W-:Y:S05]  /*78e0*/  @P0 BRA `(.L_x_288) ;  /* 0x0000000000200947 */ /* 0x000fea0003800000 */
.L_x_287:
[----:B------:R-:W-:Y:S05]  /*78f0*/  BSYNC.RELIABLE B7 ;  /* 0x0000000000077941 */ /* 0x000fea0003800100 */
.L_x_284:
[----:B------:R-:W0:Y:S02]  /*7900*/  LDC.64 R12, c[0x0][0x380] ;  /* 0x0000e000ff0c7b82 */ /* 0x000e240000000a00 */
[----:B0-----:R-:W2:Y:S01]  /*7910*/  LDG.E.64 R12, desc[UR10][R12.64+0x10] ;  /* 0x0000100a0c0c7981 */ /* 0x001ea2000c1e1b00 */
[----:B------:R-:W-:-:S05]  /*7920*/  IMAD.SHL.U32 R14, R14, 0x8, RZ ;  /* 0x000000080e0e7824 */ /* 0x000fca00078e00ff */
[----:B------:R-:W-:-:S04]  /*7930*/  LOP3.LUT R15, R14, 0x7ffffff8, RZ, 0xc0, !PT ;  /* 0x7ffffff80e0f7812 */ /* 0x000fc800078ec0ff */
[----:B--2---:R-:W-:-:S05]  /*7940*/  IADD3 R16, P0, PT, R12, R15, RZ ;  /* 0x0000000f0c107210 */ /* 0x004fca0007f1e0ff */
[----:B------:R-:W-:Y:S01]  /*7950*/  IMAD.X R19, RZ, RZ, R13, P0 ;  /* 0x000000ffff137224 */ /* 0x000fe200000e060d */
[----:B------:R-:W-:Y:S07]  /*7960*/  BRA `(.L_x_286) ;  /* 0x0000000000187947 */ /* 0x000fee0003800000 */
.L_x_288:
[----:B------:R-:W0:Y:S02]  /*7970*/  LDC.64 R12, c[0x0][0x380] ;  /* 0x0000e000ff0c7b82 */ /* 0x000e240000000a00 */
[----:B0-----:R-:W2:Y:S01]  /*7980*/  LDG.E.64 R12, desc[UR10][R12.64+0x10] ;  /* 0x0000100a0c0c7981 */ /* 0x001ea2000c1e1b00 */
[----:B------:R-:W-:-:S05]  /*7990*/  IMAD.SHL.U32 R14, R14, 0x8, RZ ;  /* 0x000000080e0e7824 */ /* 0x000fca00078e00ff */
[----:B------:R-:W-:-:S04]  /*79a0*/  LOP3.LUT R15, R14, 0x7ffffff8, RZ, 0xc0, !PT ;  /* 0x7ffffff80e0f7812 */ /* 0x000fc800078ec0ff */
[----:B--2---:R-:W-:-:S04]  /*79b0*/  IADD3 R16, P0, P1, R12, 0x4, R15 ;  /* 0x000000040c107810 */ /* 0x004fc8000791e00f */
[----:B------:R-:W-:-:S09]  /*79c0*/  IADD3.X R19, PT, PT, R13, RZ, RZ, P0, P1 ;  /* 0x000000ff0d137210 */ /* 0x000fd200007e24ff */
.L_x_286:
[----:B------:R-:W-:Y:S05]  /*79d0*/  BSYNC.RECONVERGENT B6 ;  /* 0x0000000000067941 */ /* 0x000fea0003800200 */
.L_x_283:
[----:B------:R-:W-:Y:S02]  /*79e0*/  IMAD.MOV.U32 R12, RZ, RZ, R16 ;  /* 0x000000ffff0c7224 */ /* 0x000fe400078e0010 */
[----:B------:R-:W-:-:S05]  /*79f0*/  IMAD.MOV.U32 R13, RZ, RZ, R19 ;  /* 0x000000ffff0d7224 */ /* 0x000fca00078e0013 */
[----:B------:R-:W2:Y:S02]  /*7a00*/  LD.E R14, desc[UR10][R12.64] ;  /* 0x0000000a0c0e7980 */ /* 0x000ea4000c101900 */
[----:B--2---:R-:W-:-:S04]  /*7a10*/  LEA.HI R15, R14, 0xfffffff7, RZ, 0x4 ;  /* 0xfffffff70e0f7811 */ /* 0x004fc800078f20ff */
[----:B------:R-:W-:-:S04]  /*7a20*/  LOP3.LUT R15, R15, 0xffff, RZ, 0xc0, !PT ;  /* 0x0000ffff0f0f7812 */ /* 0x000fc800078ec0ff */
[----:B------:R-:W-:-:S13]  /*7a30*/  ISETP.GT.U32.AND P0, PT, R15, 0xfffc, PT ;  /* 0x0000fffc0f00780c */ /* 0x000fda0003f04070 */
[----:B------:R-:W-:Y:S05]  /*7a40*/  @P0 BRA `(.L_x_289) ;  /* 0xfffffffc00380947 */ /* 0x000fea000383ffff */
.L_x_282:
[----:B------:R-:W-:Y:S05]  /*7a50*/  BSYNC.RECONVERGENT B5 ;  /* 0x0000000000057941 */ /* 0x000fea0003800200 */
.L_x_281:
[----:B------:R0:W-:Y:S01]  /*7a60*/  ST.E desc[UR10][R30.64], RZ ;  /* 0x000000ff1e007985 */ /* 0x0001e2000c10190a */
[----:B------:R-:W-:Y:S05]  /*7a70*/  BRA `(.L_x_290) ;  /* 0x0000000400487947 */ /* 0x000fea0003800000 */
.L_x_277:
[C---:B------:R-:W-:Y:S02]  /*7a80*/  LOP3.LUT R18, R14.reuse, 0x70000000, RZ, 0xc0, !PT ;  /* 0x700000000e127812 */ /* 0x040fe400078ec0ff */
[----:B------:R-:W-:Y:S02]  /*7a90*/  LOP3.LUT R15, R14, 0xf0000000, RZ, 0xc0, !PT ;  /* 0xf00000000e0f7812 */ /* 0x000fe400078ec0ff */
[----:B------:R-:W-:Y:S01]  /*7aa0*/  ISETP.NE.AND P0, PT, R18, 0x10000000, PT ;  /* 0x100000001200780c */ /* 0x000fe20003f05270 */
[----:B------:R-:W-:-:S03]  /*7ab0*/  VIADD R18, R14, 0x60000000 ;  /* 0x600000000e127836 */ /* 0x000fc60000000000 */
[----:B------:R-:W-:-:S04]  /*7ac0*/  ISETP.NE.AND P0, PT, R15, 0x20000000, P0 ;  /* 0x200000000f00780c */ /* 0x000fc80000705270 */
[----:B------:R-:W-:-:S04]  /*7ad0*/  ISETP.GT.U32.AND P0, PT, R18, 0x4fffffff, P0 ;  /* 0x4fffffff1200780c */ /* 0x000fc80000704070 */
[----:B------:R-:W-:-:S13]  /*7ae0*/  ISETP.NE.AND P0, PT, R14, -0x2, P0 ;  /* 0xfffffffe0e00780c */ /* 0x000fda0000705270 */
[----:B------:R-:W-:Y:S05]  /*7af0*/  @!P0 BREAK.RELIABLE B4 ;  /* 0x0000000000048942 */ /* 0x000fea0003800100 */
[----:B------:R-:W-:Y:S05]  /*7b00*/  @!P0 BRA `(.L_x_291) ;  /* 0x0000000000148947 */ /* 0x000fea0003800000 */
[----:B------:R-:W-:-:S13]  /*7b10*/  ISETP.NE.AND P0, PT, R14, -0x1, PT ;  /* 0xffffffff0e00780c */ /* 0x000fda0003f05270 */
[----:B------:R-:W-:Y:S05]  /*7b20*/  @P0 BREAK.RELIABLE B4 ;  /* 0x0000000000040942 */ /* 0x000fea0003800100 */
[----:B------:R-:W-:Y:S05]  /*7b30*/  @P0 BRA `(.L_x_290) ;  /* 0x0000000400180947 */ /* 0x000fea0003800000 */
.L_x_278:
[----:B------:R-:W-:Y:S05]  /*7b40*/  BSYNC.RELIABLE B4 ;  /* 0x0000000000047941 */ /* 0x000fea0003800100 */
.L_x_276:
[----:B------:R-:W-:Y:S05]  /*7b50*/  BRA `(.L_x_292) ;  /* 0xfffffff400a87947 */ /* 0x000fea000383ffff */
.L_x_291:
[----:B------:R-:W-:Y:S01]  /*7b60*/  ISETP.LT.U32.AND P0, PT, R30, R12, PT ;  /* 0x0000000c1e00720c */ /* 0x000fe20003f01070 */
[----:B------:R-:W-:-:S03]  /*7b70*/  IMAD.MOV.U32 R25, RZ, RZ, -0x2 ;  /* 0xfffffffeff197424 */ /* 0x000fc600078e00ff */
[----:B------:R-:W-:-:S04]  /*7b80*/  ISETP.LT.U32.AND.EX P0, PT, R31, R13, PT, P0 ;  /* 0x0000000d1f00720c */ /* 0x000fc80003f01100 */
[----:B------:R-:W-:Y:S02]  /*7b90*/  SEL R14, R30, R12, P0 ;  /* 0x0000000c1e0e7207 */ /* 0x000fe40000000000 */
[----:B------:R-:W-:-:S05]  /*7ba0*/  SEL R15, R31, R13, P0 ;  /* 0x0000000d1f0f7207 */ /* 0x000fca0000000000 */
[----:B------:R-:W2:Y:S01]  /*7bb0*/  ATOM.E.EXCH.STRONG.GPU PT, R19, desc[UR10][R14.64], R25 ;  /* 0x800000190e13798a */ /* 0x000ea2000c1ef10a */
[----:B------:R-:W-:-:S04]  /*7bc0*/  ISETP.GT.U32.AND P0, PT, R30, R12, PT ;  /* 0x0000000c1e00720c */ /* 0x000fc80003f04070 */
[----:B------:R-:W-:-:S04]  /*7bd0*/  ISETP.GT.U32.AND.EX P0, PT, R31, R13, PT, P0 ;  /* 0x0000000d1f00720c */ /* 0x000fc80003f04100 */
[----:B0-----:R-:W-:Y:S02]  /*7be0*/  SEL R12, R30, R12, P0 ;  /* 0x0000000c1e0c7207 */ /* 0x001fe40000000000 */
[----:B------:R-:W-:Y:S02]  /*7bf0*/  SEL R13, R31, R13, P0 ;  /* 0x0000000d1f0d7207 */ /* 0x000fe40000000000 */
[----:B--2---:R-:W-:-:S13]  /*7c00*/  ISETP.NE.AND P1, PT, R19, -0x2, PT ;  /* 0xfffffffe1300780c */ /* 0x004fda0003f25270 */
[----:B------:R-:W-:Y:S05]  /*7c10*/  @!P1 BRA `(.L_x_293) ;  /* 0x0000000000b09947 */ /* 0x000fea0003800000 */
[----:B------:R-:W2:Y:S01]  /*7c20*/  ATOM.E.EXCH.STRONG.GPU PT, R18, desc[UR10][R12.64], R25 ;  /* 0x800000190c12798a */ /* 0x000ea2000c1ef10a */
[----:B------:R-:W-:-:S04]  /*7c30*/  LOP3.LUT R14, R19, 0xf0000000, RZ, 0xc0, !PT ;  /* 0xf0000000130e7812 */ /* 0x000fc800078ec0ff */
[----:B------:R-:W-:Y:S02]  /*7c40*/  ISETP.EQ.AND P0, PT, R14, 0x20000000, PT ;  /* 0x200000000e00780c */ /* 0x000fe40003f02270 */
[----:B--2---:R-:W-:-:S04]  /*7c50*/  LOP3.LUT R15, R18, 0xf0000000, RZ, 0xc0, !PT ;  /* 0xf0000000120f7812 */ /* 0x004fc800078ec0ff */
[----:B------:R-:W-:-:S13]  /*7c60*/  ISETP.NE.AND P1, PT, R15, 0x20000000, PT ;  /* 0x200000000f00780c */ /* 0x000fda0003f25270 */
[----:B------:R-:W-:Y:S05]  /*7c70*/  @!P1 BRA P0, `(.L_x_294) ;  /* 0x0000000000149947 */ /* 0x000fea0000000000 */
[C---:B------:R-:W-:Y:S02]  /*7c80*/  ISETP.NE.AND P0, PT, R14.reuse, 0x10000000, PT ;  /* 0x100000000e00780c */ /* 0x040fe40003f05270 */
[C---:B------:R-:W-:Y:S02]  /*7c90*/  ISETP.EQ.AND P1, PT, R14.reuse, 0x10000000, !P1 ;  /* 0x100000000e00780c */ /* 0x040fe40004f22270 */
[----:B------:R-:W-:-:S04]  /*7ca0*/  ISETP.NE.AND P0, PT, R14, 0x20000000, P0 ;  /* 0x200000000e00780c */ /* 0x000fc80000705270 */
[----:B------:R-:W-:-:S13]  /*7cb0*/  ISETP.NE.OR P0, PT, R15, 0x10000000, P0 ;  /* 0x100000000f00780c */ /* 0x000fda0000705670 */
[----:B------:R-:W-:Y:S05]  /*7cc0*/  @P0 BRA !P1, `(.L_x_295) ;  /* 0x00000000000c0947 */ /* 0x000fea0004800000 */
.L_x_294:
[----:B------:R-:W-:-:S05]  /*7cd0*/  IADD3 R2, P0, PT, R2, 0x1, RZ ;  /* 0x0000000102027810 */ /* 0x000fca0007f1e0ff */
[----:B------:R-:W-:Y:S01]  /*7ce0*/  IMAD.X R3, RZ, RZ, R3, P0 ;  /* 0x000000ffff037224 */ /* 0x000fe200000e0603 */
[----:B------:R-:W-:Y:S07]  /*7cf0*/  BRA `(.L_x_290) ;  /* 0x0000000000a87947 */ /* 0x000fee0003800000 */
.L_x_295:
        /* <DEDUP_REMOVED lines=10> */
.L_x_300:
[----:B------:R-:W0:Y:S02]  /*7da0*/  LDS.64 R12, [R25] ;  /* 0x00000000190c7984 */ /* 0x000e240000000a00 */
[----:B0-----:R-:W-:-:S05]  /*7db0*/  IADD3 R14, P0, PT, R12, 0x1, RZ ;  /* 0x000000010c0e7810 */ /* 0x001fca0007f1e0ff */
[----:B------:R-:W-:-:S07]  /*7dc0*/  IMAD.X R15, RZ, RZ, R13, P0 ;  /* 0x000000ffff0f7224 */ /* 0x000fce00000e060d */
[----:B------:R-:W0:Y:S02]  /*7dd0*/  ATOMS.CAST.SPIN.64 P0, [R25], R12, R14 ;  /* 0x0000000c1900758d */ /* 0x000e24000180040e */
[----:B0-----:R-:W-:Y:S05]  /*7de0*/  @!P0 BRA `(.L_x_300) ;  /* 0xfffffffc00ec8947 */ /* 0x001fea000383ffff */
[----:B------:R-:W-:Y:S05]  /*7df0*/  BSYNC.RECONVERGENT B6 ;  /* 0x0000000000067941 */ /* 0x000fea0003800200 */
.L_x_299:
[----:B------:R-:W-:Y:S05]  /*7e00*/  BRA `(.L_x_297) ;  /* 0x0000000000107947 */ /* 0x000fea0003800000 */
.L_x_298:
[----:B-----5:R-:W2:Y:S02]  /*7e10*/  LD.E.64 R12, desc[UR10][R22.64] ;  /* 0x0000000a160c7980 */ /* 0x020ea4000c101b00 */
[----:B--2---:R-:W-:-:S05]  /*7e20*/  IADD3 R14, P0, PT, R12, 0x1, RZ ;  /* 0x000000010c0e7810 */ /* 0x004fca0007f1e0ff */
[----:B------:R-:W-:-:S05]  /*7e30*/  IMAD.X R15, RZ, RZ, R13, P0 ;  /* 0x000000ffff0f7224 */ /* 0x000fca00000e060d */
[----:B------:R0:W-:Y:S03]  /*7e40*/  ST.E.64 desc[UR10][R22.64], R14 ;  /* 0x0000000e16007985 */ /* 0x0001e6000c101b0a */
.L_x_297:
[----:B------:R-:W-:Y:S05]  /*7e50*/  BSYNC.RECONVERGENT B5 ;  /* 0x0000000000057941 */ /* 0x000fea0003800200 */
.L_x_296:
[----:B-----5:R-:W-:-:S13]  /*7e60*/  ISETP.GT.U32.AND P0, PT, R12, 0x1e, PT ;  /* 0x0000001e0c00780c */ /* 0x020fda0003f04070 */
[----:B------:R-:W-:Y:S05]  /*7e70*/  @P0 BRA `(.L_x_290) ;  /* 0x0000000000480947 */ /* 0x000fea0003800000 */
[----:B------:R-:W-:-:S05]  /*7e80*/  IMAD.SHL.U32 R13, R12, 0x8, RZ ;  /* 0x000000080c0d7824 */ /* 0x000fca00078e00ff */
[----:B------:R-:W-:-:S04]  /*7e90*/  LOP3.LUT R13, R13, 0xf8, RZ, 0xc0, !PT ;  /* 0x000000f80d0d7812 */ /* 0x000fc800078ec0ff */
[----:B------:R-:W-:-:S05]  /*7ea0*/  IADD3 R12, P0, PT, R22, R13, RZ ;  /* 0x0000000d160c7210 */ /* 0x000fca0007f1e0ff */
[----:B------:R-:W-:-:S05]  /*7eb0*/  IMAD.X R13, RZ, RZ, R23, P0 ;  /* 0x000000ffff0d7224 */ /* 0x000fca00000e0617 */
[----:B------:R2:W-:Y:S01]  /*7ec0*/  ST.E.64 desc[UR10][R12.64+0x8], R18 ;  /* 0x000008120c007985 */ /* 0x0005e2000c101b0a */
[----:B------:R-:W-:Y:S05]  /*7ed0*/  BRA `(.L_x_290) ;  /* 0x0000000000307947 */ /* 0x000fea0003800000 */
.L_x_293:
[----:B------:R-:W-:Y:S01]  /*7ee0*/  IMAD.MOV.U32 R18, RZ, RZ, -0x2 ;  /* 0xfffffffeff127424 */ /* 0x000fe200078e00ff */
[----:B------:R2:W-:Y:S01]  /*7ef0*/  ST.E desc[UR10][R14.64], RZ ;  /* 0x000000ff0e007985 */ /* 0x0005e2000c10190a */
[----:B------:R-:W-:-:S05]  /*7f00*/  IMAD.MOV.U32 R19, RZ, RZ, RZ ;  /* 0x000000ffff137224 */ /* 0x000fca00078e00ff */
[----:B------:R-:W5:Y:S02]  /*7f10*/  ATOM.E.CAS.STRONG.GPU PT, R16, [R12], R18, R19 ;  /* 0x000000120c10738b */ /* 0x000f6400001ee113 */
[----:B-----5:R-:W-:-:S13]  /*7f20*/  ISETP.NE.AND P0, PT, R16, -0x2, PT ;  /* 0xfffffffe1000780c */ /* 0x020fda0003f05270 */
[----:B--2---:R-:W-:Y:S05]  /*7f30*/  @!P0 BRA `(.L_x_290) ;  /* 0x0000000000188947 */ /* 0x004fea0003800000 */
.L_x_301:
[----:B------:R-:W-:Y:S01]  /*7f40*/  IMAD.MOV.U32 R14, RZ, RZ, -0x2 ;  /* 0xfffffffeff0e7424 */ /* 0x000fe200078e00ff */
[----:B------:R-:W-:Y:S05]  /*7f50*/  YIELD ;  /* 0x0000000000007946 */ /* 0x000fea0003800000 */
[----:B------:R-:W-:-:S05]  /*7f60*/  IMAD.MOV.U32 R15, RZ, RZ, RZ ;  /* 0x000000ffff0f7224 */ /* 0x000fca00078e00ff */
[----:B------:R-:W2:Y:S02]  /*7f70*/  ATOM.E.CAS.STRONG.GPU PT, R14, [R12], R14, R15 ;  /* 0x0000000e0c0e738b */ /* 0x000ea400001ee10f */
[----:B--2---:R-:W-:-:S13]  /*7f80*/  ISETP.NE.AND P0, PT, R14, -0x2, PT ;  /* 0xfffffffe0e00780c */ /* 0x004fda0003f05270 */
[----:B------:R-:W-:Y:S05]  /*7f90*/  @P0 BRA `(.L_x_301) ;  /* 0xfffffffc00e80947 */ /* 0x000fea000383ffff */
.L_x_290:
[----:B------:R-:W-:Y:S05]  /*7fa0*/  BSYNC B3 ;  /* 0x0000000000037941 */ /* 0x000fea0003800000 */
.L_x_268:
[----:B------:R-:W-:Y:S05]  /*7fb0*/  BRA `(.L_x_255) ;  /* 0x0000000400547947 */ /* 0x000fea0003800000 */
.L_x_257:
[----:B------:R-:W-:Y:S02]  /*7fc0*/  LEA.HI R13, R10, 0xfffffff7, RZ, 0x4 ;  /* 0xfffffff70a0d7811 */ /* 0x000fe400078f20ff */
[----:B------:R-:W-:Y:S02]  /*7fd0*/  SHF.R.U32.HI R12, RZ, 0x1c, R8 ;  /* 0x0000001cff0c7819 */ /* 0x000fe40000011608 */
[----:B------:R-:W-:-:S03]  /*7fe0*/  LOP3.LUT R14, R13, 0xffff, RZ, 0xc0, !PT ;  /* 0x0000ffff0d0e7812 */ /* 0x000fc600078ec0ff */
[----:B------:R-:W-:Y:S01]  /*7ff0*/  VIADD R13, R12, 0xfffffff7 ;  /* 0xfffffff70c0d7836 */ /* 0x000fe20000000000 */
[----:B------:R-:W-:-:S04]  /*8000*/  ISETP.GE.U32.AND P0, PT, R14, 0xfffd, PT ;  /* 0x0000fffd0e00780c */ /* 0x000fc80003f06070 */
[----:B------:R-:W-:-:S04]  /*8010*/  LOP3.LUT R13, R13, 0xffff, RZ, 0xc0, !PT ;  /* 0x0000ffff0d0d7812 */ /* 0x000fc800078ec0ff */
[----:B------:R-:W-:-:S13]  /*8020*/  ISETP.LT.U32.OR P0, PT, R13, 0xfffd, !P0 ;  /* 0x0000fffd0d00780c */ /* 0x000fda0004701470 */
[----:B------:R-:W-:Y:S05]  /*8030*/  @P0 BREAK.RELIABLE B1 ;  /* 0x0000000000010942 */ /* 0x000fea0003800100 */
[----:B------:R-:W-:Y:S05]  /*8040*/  @P0 BRA `(.L_x_255) ;  /* 0x0000000400300947 */ /* 0x000fea0003800000 */
[----:B------:R-:W-:Y:S05]  /*8050*/  BSYNC.RELIABLE B1 ;  /* 0x0000000000017941 */ /* 0x000fea0003800100 */
.L_x_256:
[----:B------:R-:W0:Y:S01]  /*8060*/  LDC R13, c[0x0][0x380] ;  /* 0x0000e000ff0d7b82 */ /* 0x000e220000000800 */
[----:B------:R-:W-:Y:S02]  /*8070*/  PRMT R14, R12, 0x9910, RZ ;  /* 0x000099100c0e7816 */ /* 0x000fe400000000ff */
[----:B------:R-:W-:Y:S02]  /*8080*/  LOP3.LUT R29, R8, 0xfffffff, RZ, 0xc0, !PT ;  /* 0x0fffffff081d7812 */ /* 0x000fe400078ec0ff */
[----:B------:R-:W-:-:S03]  /*8090*/  ISETP.GT.AND P0, PT, R14, 0x5, PT ;  /* 0x000000050e00780c */ /* 0x000fc60003f04270 */
[----:B------:R-:W2:Y:S10]  /*80a0*/  LDC R16, c[0x0][0x384] ;  /* 0x0000e100ff107b82 */ /* 0x000eb40000000800 */
.L_x_310:
[----:B------:R-:W-:Y:S05]  /*80b0*/  YIELD ;  /* 0x0000000000007946 */ /* 0x000fea0003800000 */
[----:B------:R-:W-:Y:S04]  /*80c0*/  BSSY.RECONVERGENT B1, `(.L_x_302) ;  /* 0x0000020000017945 */ /* 0x000fe80003800200 */
[----:B------:R-:W-:Y:S04]  /*80d0*/  BSSY.RELIABLE B3, `(.L_x_303) ;  /* 0x0000015000037945 */ /* 0x000fe80003800100 */
[----:B0-----:R-:W-:Y:S05]  /*80e0*/  @P0 BRA `(.L_x_304) ;  /* 0x0000000000280947 */ /* 0x001fea0003800000 */
[----:B------:R-:W-:Y:S01]  /*80f0*/  PRMT R14, R12, 0x9910, RZ ;  /* 0x000099100c0e7816 */ /* 0x000fe200000000ff */
[----:B0-----:R-:W-:Y:S02]  /*8100*/  IMAD.MOV.U32 R18, RZ, RZ, R13 ;  /* 0x000000ffff127224 */ /* 0x001fe400078e000d */
[----:B--2---:R-:W-:Y:S01]  /*8110*/  IMAD.MOV.U32 R19, RZ, RZ, R16 ;  /* 0x000000ffff137224 */ /* 0x004fe200078e0010 */
[----:B------:R-:W-:-:S13]  /*8120*/  ISETP.NE.AND P1, PT, R14, 0x3, PT ;  /* 0x000000030e00780c */ /* 0x000fda0003f25270 */
[----:B------:R-:W-:Y:S05]  /*8130*/  @!P1 BREAK.RELIABLE B3 ;  /* 0x0000000000039942 */ /* 0x000fea0003800100 */
[----:B------:R-:W-:Y:S05]  /*8140*/  @!P1 BRA `(.L_x_305) ;  /* 0x00000000005c9947 */ /* 0x000fea0003800000 */
[----:B------:R-:W-:-:S13]  /*8150*/  ISETP.NE.AND P1, PT, R14, 0x4, PT ;  /* 0x000000040e00780c */ /* 0x000fda0003f25270 */
[----:B------:R-:W-:Y:S05]  /*8160*/  @P1 BREAK.RELIABLE B3 ;  /* 0x0000000000031942 */ /* 0x000fea0003800100 */
[----:B------:R-:W-:Y:S05]  /*8170*/  @!P1 BRA `(.L_x_306) ;  /* 0x0000000000289947 */ /* 0x000fea0003800000 */
[----:B------:R-:W-:Y:S05]  /*8180*/  BRA `(.L_x_307) ;  /* 0x0000000000387947 */ /* 0x000fea0003800000 */
.L_x_304:
        /* <DEDUP_REMOVED lines=8> */
[----:B------:R-:W-:Y:S05]  /*8210*/  @P1 BRA `(.L_x_307) ;  /* 0x0000000000141947 */ /* 0x000fea0003800000 */
.L_x_306:
[----:B------:R-:W-:Y:S05]  /*8220*/  BSYNC.RELIABLE B3 ;  /* 0x0000000000037941 */ /* 0x000fea0003800100 */
.L_x_303:
[----:B------:R-:W0:Y:S02]  /*8230*/  LDC.64 R14, c[0x0][0x380] ;  /* 0x0000e000ff0e7b82 */ /* 0x000e240000000a00 */
[----:B0-----:R-:W2:Y:S02]  /*8240*/  LDG.E.64 R14, desc[UR10][R14.64+0x10] ;  /* 0x0000100a0e0e7981 */ /* 0x001ea4000c1e1b00 */
[----:B--2---:R-:W-:Y:S01]  /*8250*/  IMAD.WIDE.U32 R18, R29, 0x8, R14 ;  /* 0x000000081d127825 */ /* 0x004fe200078e000e */
[----:B------:R-:W-:Y:S06]  /*8260*/  BRA `(.L_x_305) ;  /* 0x0000000000147947 */ /* 0x000fec0003800000 */
.L_x_307:
[----:B------:R-:W0:Y:S02]  /*8270*/  LDC.64 R14, c[0x0][0x380] ;  /* 0x0000e000ff0e7b82 */ /* 0x000e240000000a00 */
[----:B0-----:R-:W2:Y:S02]  /*8280*/  LDG.E.64 R14, desc[UR10][R14.64+0x10] ;  /* 0x0000100a0e0e7981 */ /* 0x001ea4000c1e1b00 */
[----:B--2---:R-:W-:-:S03]  /*8290*/  IMAD.WIDE.U32 R18, R29, 0x8, R14 ;  /* 0x000000081d127825 */ /* 0x004fc600078e000e */
[----:B------:R-:W-:-:S05]  /*82a0*/  IADD3 R18, P1, PT, R18, 0x4, RZ ;  /* 0x0000000412127810 */ /* 0x000fca0007f3e0ff */
[----:B------:R-:W-:-:S08]  /*82b0*/  IMAD.X R19, RZ, RZ, R19, P1 ;  /* 0x000000ffff137224 */ /* 0x000fd000008e0613 */
.L_x_305:
[----:B------:R-:W-:Y:S05]  /*82c0*/  BSYNC.RECONVERGENT B1 ;  /* 0x0000000000017941 */ /* 0x000fea0003800200 */
.L_x_302:
[----:B------:R-:W-:Y:S02]  /*82d0*/  IMAD.MOV.U32 R14, RZ, RZ, R18 ;  /* 0x000000ffff0e7224 */ /* 0x000fe400078e0012 */
[----:B------:R-:W-:-:S05]  /*82e0*/  IMAD.MOV.U32 R15, RZ, RZ, R19 ;  /* 0x000000ffff0f7224 */ /* 0x000fca00078e0013 */
[----:B------:R-:W3:Y:S02]  /*82f0*/  LD.E R18, desc[UR10][R14.64] ;  /* 0x0000000a0e127980 */ /* 0x000ee4000c101900 */
[----:B---3--:R-:W-:-:S05]  /*8300*/  SHF.R.U32.HI R24, RZ, 0x1c, R18 ;  /* 0x0000001cff187819 */ /* 0x008fca0000011612 */
[----:B------:R-:W-:-:S05]  /*8310*/  VIADD R19, R24, 0xfffffffa ;  /* 0xfffffffa18137836 */ /* 0x000fca0000000000 */
[----:B------:R-:W-:-:S04]  /*8320*/  LOP3.LUT R19, R19, 0xffff, RZ, 0xc0, !PT ;  /* 0x0000ffff13137812 */ /* 0x000fc800078ec0ff */
[----:B------:R-:W-:-:S13]  /*8330*/  ISETP.GE.U32.AND P1, PT, R19, 0xfffd, PT ;  /* 0x0000fffd1300780c */ /* 0x000fda0003f26070 */
[----:B------:R-:W-:Y:S05]  /*8340*/  @!P1 BRA `(.L_x_255) ;  /* 0x0000000000709947 */ /* 0x000fea0003800000 */
[----:B------:R-:W-:Y:S01]  /*8350*/  PRMT R19, R24, 0x9910, RZ ;  /* 0x0000991018137816 */ /* 0x000fe200000000ff */
[----:B------:R-:W-:Y:S01]  /*8360*/  BSSY.RECONVERGENT B1, `(.L_x_308) ;  /* 0x000000e000017945 */ /* 0x000fe20003800200 */
[----:B------:R-:W-:Y:S02]  /*8370*/  IMAD.MOV.U32 R28, RZ, RZ, R13 ;  /* 0x000000ffff1c7224 */ /* 0x000fe400078e000d */
[----:B------:R-:W-:Y:S01]  /*8380*/  ISETP.NE.AND P1, PT, R19, 0x3, PT ;  /* 0x000000031300780c */ /* 0x000fe20003f25270 */
[----:B------:R-:W-:-:S12]  /*8390*/  IMAD.MOV.U32 R33, RZ, RZ, R16 ;  /* 0x000000ffff217224 */ /* 0x000fd800078e0010 */
[----:B------:R-:W-:Y:S05]  /*83a0*/  @!P1 BRA `(.L_x_309) ;  /* 0x0000000000249947 */ /* 0x000fea0003800000 */
[----:B------:R-:W0:Y:S02]  /*83b0*/  LDC.64 R24, c[0x0][0x380] ;  /* 0x0000e000ff187b82 */ /* 0x000e240000000a00 */
[----:B0-----:R-:W2:Y:S01]  /*83c0*/  LDG.E.64 R24, desc[UR10][R24.64+0x10] ;  /* 0x0000100a18187981 */ /* 0x001ea2000c1e1b00 */
[----:B------:R-:W-:Y:S01]  /*83d0*/  ISETP.NE.AND P1, PT, R19, 0x5, PT ;  /* 0x000000051300780c */ /* 0x000fe20003f25270 */
[----:B------:R-:W-:-:S05]  /*83e0*/  IMAD.SHL.U32 R19, R18, 0x8, RZ ;  /* 0x0000000812137824 */ /* 0x000fca00078e00ff */
[----:B------:R-:W-:-:S07]  /*83f0*/  LOP3.LUT R19, R19, 0x7ffffff8, RZ, 0xc0, !PT ;  /* 0x7ffffff813137812 */ /* 0x000fce00078ec0ff */
[----:B--2---:R-:W-:-:S05]  /*8400*/  @P1 IADD3 R28, P2, PT, R24, R19, RZ ;  /* 0x00000013181c1210 */ /* 0x004fca0007f5e0ff */
[----:B------:R-:W-:Y:S01]  /*8410*/  @P1 IMAD.X R33, RZ, RZ, R25, P2 ;  /* 0x000000ffff211224 */ /* 0x000fe200010e0619 */
[----:B------:R-:W-:-:S04]  /*8420*/  @!P1 IADD3 R28, P2, P3, R24, 0x4, R19 ;  /* 0x00000004181c9810 */ /* 0x000fc80007b5e013 */
[----:B------:R-:W-:-:S09]  /*8430*/  @!P1 IADD3.X R33, PT, PT, R25, RZ, RZ, P2, P3 ;  /* 0x000000ff19219210 */ /* 0x000fd200017e64ff */
.L_x_309:
[----:B------:R-:W-:Y:S05]  /*8440*/  BSYNC.RECONVERGENT B1 ;  /* 0x0000000000017941 */ /* 0x000fea0003800200 */
.L_x_308:
[----:B------:R-:W-:Y:S02]  /*8450*/  IMAD.MOV.U32 R24, RZ, RZ, R28 ;  /* 0x000000ffff187224 */ /* 0x000fe400078e001c */
[----:B------:R-:W-:-:S05]  /*8460*/  IMAD.MOV.U32 R25, RZ, RZ, R33 ;  /* 0x000000ffff197224 */ /* 0x000fca00078e0021 */
[----:B------:R-:W2:Y:S02]  /*8470*/  ATOM.E.OR.STRONG.GPU PT, R28, desc[UR10][R24.64], RZ ;  /* 0x800000ff181c798a */ /* 0x000ea4000b1ef10a */
[----:B--2---:R-:W-:-:S04]  /*8480*/  LEA.HI R19, R28, 0xfffffff7, RZ, 0x4 ;  /* 0xfffffff71c137811 */ /* 0x004fc800078f20ff */
[----:B------:R-:W-:-:S04]  /*8490*/  LOP3.LUT R19, R19, 0xffff, RZ, 0xc0, !PT ;  /* 0x0000ffff13137812 */ /* 0x000fc800078ec0ff */
[----:B------:R-:W-:-:S13]  /*84a0*/  ISETP.GE.U32.AND P1, PT, R19, 0xfffd, PT ;  /* 0x0000fffd1300780c */ /* 0x000fda0003f26070 */
[----:B------:R-:W-:Y:S05]  /*84b0*/  @!P1 BRA `(.L_x_255) ;  /* 0x0000000000149947 */ /* 0x000fea0003800000 */
[----:B------:R-:W-:-:S06]  /*84c0*/  VIADD R19, R28, 0xd0000000 ;  /* 0xd00000001c137836 */ /* 0x000fcc0000000000 */
[----:B------:R-:W2:Y:S02]  /*84d0*/  ATOM.E.CAS.STRONG.GPU PT, R19, [R14], R18, R19 ;  /* 0x000000120e13738b */ /* 0x000ea400001ee113 */
[----:B--2---:R-:W-:-:S13]  /*84e0*/  ISETP.NE.AND P1, PT, R19, R18, PT ;  /* 0x000000121300720c */ /* 0x004fda0003f25270 */
[----:B------:R0:W-:Y:S01]  /*84f0*/  @!P1 ST.E desc[UR10][R24.64], RZ ;  /* 0x000000ff18009985 */ /* 0x0001e2000c10190a */
[----:B------:R-:W-:Y:S05]  /*8500*/  @!P1 BRA `(.L_x_310) ;  /* 0xfffffff800e89947 */ /* 0x000fea000383ffff */
.L_x_255:
[----:B------:R-:W-:Y:S05]  /*8510*/  BSYNC B2 ;  /* 0x0000000000027941 */ /* 0x000fea0003800000 */
.L_x_254:
[----:B------:R-:W-:-:S03]  /*8520*/  UMOV UR4, 0xffffffff ;  /* 0xffffffff00047882 */ /* 0x000fc60000000000 */
[----:B------:R-:W-:Y:S05]  /*8530*/  BRA.DIV UR4, `(.L_x_311) ;  /* 0x0000001204ac7947 */ /* 0x000fea000b800000 */
[----:B------:R-:W-:Y:S01]  /*8540*/  NOP ;  /* 0x0000000000007918 */ /* 0x000fe20000000000 */
.L_x_360:
[----:B------:R-:W-:-:S13]  /*8550*/  ISETP.NE.AND P0, PT, R20, RZ, PT ;  /* 0x000000ff1400720c */ /* 0x000fda0003f05270 */
[----:B------:R-:W-:Y:S05]  /*8560*/  @P0 BRA `(.L_x_312) ;  /* 0xffffff7c008c0947 */ /* 0x000fea000383ffff */
[----:B------:R-:W-:Y:S05]  /*8570*/  BSYNC B0 ;  /* 0x0000000000007941 */ /* 0x000fea0003800000 */
.L_x_126:
[----:B0-2---:R-:W0:Y:S02]  /*8580*/  LDC.64 R12, c[0x0][0x380] ;  /* 0x0000e000ff0c7b82 */ /* 0x005e240000000a00 */
[----:B0-----:R-:W5:Y:S02]  /*8590*/  LDG.E.64 R12, desc[UR10][R12.64+0x8] ;  /* 0x0000080a0c0c7981 */ /* 0x001f64000c1e1b00 */
.L_x_125:
[----:B------:R-:W0:Y:S01]  /*85a0*/  LDCU UR8, c[0x0][0x394] ;  /* 0x00007280ff0877ac */ /* 0x000e220008000800 */
[----:B------:R-:W2:Y:S01]  /*85b0*/  S2R R9, SR_TID.X ;  /* 0x0000000000097919 */ /* 0x000ea20000002100 */
[----:B------:R-:W1:Y:S01]  /*85c0*/  LDCU.U8 UR9, c[0x0][0x398] ;  /* 0x00007300ff0977ac */ /* 0x000e620008000000 */
[----:B0-----:R-:W-:-:S04]  /*85d0*/  UIMAD.WIDE.U32 UR4, UR8, 0x24924925, URZ ;  /* 0x24924925080478a5 */ /* 0x001fc8000f8e00ff */
[----:B------:R-:W-:-:S04]  /*85e0*/  UIADD3 UR4, UPT, UPT, -UR5, UR8, URZ ;  /* 0x0000000805047290 */ /* 0x000fc8000fffe1ff */
[----:B------:R-:W-:Y:S02]  /*85f0*/  ULEA.HI UR4, UR4, UR5, URZ, 0x1f ;  /* 0x0000000504047291 */ /* 0x000fe4000f8ff8ff */
[----:B-1----:R-:W-:Y:S02]  /*8600*/  UPRMT UR5, UR9, 0x8880, URZ ;  /* 0x0000888009057896 */ /* 0x002fe400080000ff */
[----:B------:R-:W-:Y:S01]  /*8610*/  USHF.R.U32.HI UR4, URZ, 0x2, UR4 ;  /* 0x00000002ff047899 */ /* 0x000fe20008011604 */
[----:B--2---:R-:W-:-:S03]  /*8620*/  SHF.R.U32.HI R0, RZ, 0x2, R9 ;  /* 0x00000002ff007819 */ /* 0x004fc60000011609 */
[----:B------:R-:W-:Y:S01]  /*8630*/  UIMAD UR4, UR4, -0x7, UR8 ;  /* 0xfffffff9040478a4 */ /* 0x000fe2000f8e0208 */
[----:B------:R-:W-:-:S03]  /*8640*/  ISETP.NE.AND P1, PT, RZ, UR5, PT ;  /* 0x00000005ff007c0c */ /* 0x000fc6000bf25270 */
[----:B------:R-:W-:-:S06]  /*8650*/  UIADD3 UR8, UPT, UPT, -UR4, 0x6, URZ ;  /* 0x0000000604087890 */ /* 0x000fcc000fffe1ff */
[----:B------:R-:W-:-:S04]  /*8660*/  SHF.R.U32.HI R0, RZ, UR8, R0 ;  /* 0x00000008ff007c19 */ /* 0x000fc80008011600 */
[----:B----4-:R-:W-:-:S04]  /*8670*/  LOP3.LUT R4, R0, 0x1, RZ, 0xc0, !PT ;  /* 0x0000000100047812 */ /* 0x010fc800078ec0ff */
[----:B------:R-:W-:Y:S01]  /*8680*/  ISETP.NE.U32.AND P0, PT, R4, 0x1, PT ;  /* 0x000000010400780c */ /* 0x000fe20003f05070 */
[----:B------:R-:W-:-:S05]  /*8690*/  IMAD.MOV.U32 R4, RZ, RZ, 0x40 ;  /* 0x00000040ff047424 */ /* 0x000fca00078e00ff */
[----:B------:R-:W-:Y:S01]  /*86a0*/  SHF.R.U32.HI R4, RZ, UR4, R4 ;  /* 0x00000004ff047c19 */ /* 0x000fe20008011604 */
[----:B------:R-:W-:Y:S05]  /*86b0*/  WARPSYNC.ALL ;  /* 0x0000000000007948 */ /* 0x000fea0003800000 */
[----:B------:R-:W-:-:S04]  /*86c0*/  @P1 IMAD.SHL.U32 R4, R4, 0x80, RZ ;  /* 0x0000008004041824 */ /* 0x000fc800078e00ff */
[----:B------:R-:W-:-:S04]  /*86d0*/  @!P0 IMAD.MOV R4, RZ, RZ, -R4 ;  /* 0x000000ffff048224 */ /* 0x000fc800078e0a04 */
[C---:B------:R-:W-:Y:S02]  /*86e0*/  IMAD.IADD R4, R11.reuse, 0x1, R4 ;  /* 0x000000010b047824 */ /* 0x040fe400078e0204 */
[----:B------:R-:W-:Y:S02]  /*86f0*/  IMAD.SHL.U32 R11, R11, 0x20, RZ ;  /* 0x000000200b0b7824 */ /* 0x000fe400078e00ff */
[----:B------:R-:W-:Y:S02]  /*8700*/  IMAD.SHL.U32 R5, R4, 0x20, RZ ;  /* 0x0000002004057824 */ /* 0x000fe400078e00ff */
[----:B-----5:R-:W-:-:S04]  /*8710*/  IMAD.WIDE.U32 R10, R11, 0x8, R12 ;  /* 0x000000080b0a7825 */ /* 0x020fc800078e000c */
[----:B------:R-:W-:Y:S01]  /*8720*/  IMAD.WIDE.U32 R12, R5, 0x8, R12 ;  /* 0x00000008050c7825 */ /* 0x000fe200078e000c */
[----:B------:R-:W-:Y:S06]  /*8730*/  BAR.SYNC.DEFER_BLOCKING 0x0 ;  /* 0x0000000000007b1d */ /* 0x000fec0000010000 */
[----:B------:R-:W2:Y:S04]  /*8740*/  LD.E.64 R4, desc[UR10][R10.64] ;  /* 0x0000000a0a047980 */ /* 0x000ea8000c101b00 */
[----:B------:R-:W2:Y:S01]  /*8750*/  LD.E.64 R6, desc[UR10][R12.64] ;  /* 0x0000000a0c067980 */ /* 0x000ea2000c101b00 */
[----:B------:R-:W-:-:S05]  /*8760*/  IMAD.SHL.U32 R0, R0, 0x4, RZ ;  /* 0x0000000400007824 */ /* 0x000fca00078e00ff */
[----:B------:R-:W-:-:S04]  /*8770*/  LOP3.LUT R0, R0, 0x4, RZ, 0xc0, !PT ;  /* 0x0000000400007812 */ /* 0x000fc800078ec0ff */
[----:B------:R-:W-:Y:S01]  /*8780*/  LOP3.LUT R0, R0, 0x3, R9, 0xf8, !PT ;  /* 0x0000000300007812 */ /* 0x000fe200078ef809 */
[----:B------:R-:W-:Y:S01]  /*8790*/  BSSY.RECONVERGENT B0, `(.L_x_313) ;  /* 0x000003a000007945 */ /* 0x000fe20003800200 */
[----:B------:R-:W-:Y:S01]  /*87a0*/  BAR.SYNC.DEFER_BLOCKING 0x0 ;  /* 0x0000000000007b1d */ /* 0x000fe20000010000 */
[CC--:B--2---:R-:W-:Y:S02]  /*87b0*/  ISETP.LT.U32.AND P0, PT, R4.reuse, R6.reuse, PT ;  /* 0x000000060400720c */ /* 0x0c4fe40003f01070 */
[CC--:B------:R-:W-:Y:S02]  /*87c0*/  ISETP.GT.U32.AND P1, PT, R4.reuse, R6.reuse, PT ;  /* 0x000000060400720c */ /* 0x0c0fe40003f24070 */
[CC--:B------:R-:W-:Y:S02]  /*87d0*/  ISETP.LT.U32.AND.EX P0, PT, R5.reuse, R7.reuse, PT, P0 ;  /* 0x000000070500720c */ /* 0x0c0fe40003f01100 */
[----:B------:R-:W-:Y:S02]  /*87e0*/  ISETP.GT.U32.AND.EX P1, PT, R5, R7, PT, P1 ;  /* 0x000000070500720c */ /* 0x000fe40003f24110 */
[----:B------:R-:W-:-:S02]  /*87f0*/  SEL R19, R4, R6, P0 ;  /* 0x0000000604137207 */ /* 0x000fc40000000000 */
[----:B------:R-:W-:Y:S02]  /*8800*/  SEL R18, R5, R7, P0 ;  /* 0x0000000705127207 */ /* 0x000fe40000000000 */
[----:B------:R-:W-:Y:S02]  /*8810*/  IADD3 R14, P3, PT, R19, 0x1, RZ ;  /* 0x00000001130e7810 */ /* 0x000fe40007f7e0ff */
[----:B------:R-:W-:Y:S02]  /*8820*/  IADD3 R23, P4, PT, R0, R19, RZ ;  /* 0x0000001300177210 */ /* 0x000fe40007f9e0ff */
[----:B------:R-:W-:Y:S01]  /*8830*/  ISETP.GE.U32.AND P0, PT, R4, R6, PT ;  /* 0x000000060400720c */ /* 0x000fe20003f06070 */
[--C-:B------:R-:W-:Y:S01]  /*8840*/  IMAD.X R15, RZ, RZ, R18.reuse, P3 ;  /* 0x000000ffff0f7224 */ /* 0x100fe200018e0612 */
[----:B------:R-:W-:Y:S01]  /*8850*/  IADD3 R28, P3, PT, R10, 0x8, RZ ;  /* 0x000000080a1c7810 */ /* 0x000fe20007f7e0ff */
[----:B---3--:R-:W-:Y:S01]  /*8860*/  IMAD.X R24, RZ, RZ, R18, P4 ;  /* 0x000000ffff187224 */ /* 0x008fe200020e0612 */
[----:B------:R-:W-:-:S02]  /*8870*/  IADD3 R25, P4, PT, R12, 0x8, RZ ;  /* 0x000000080c197810 */ /* 0x000fc40007f9e0ff */
[----:B------:R-:W-:Y:S01]  /*8880*/  ISETP.GT.U32.AND P2, PT, R14, R23, PT ;  /* 0x000000170e00720c */ /* 0x000fe20003f44070 */
[----:B------:R-:W-:Y:S01]  /*8890*/  IMAD.X R31, RZ, RZ, R11, P3 ;  /* 0x000000ffff1f7224 */ /* 0x000fe200018e060b */
[----:B------:R-:W-:Y:S01]  /*88a0*/  ISETP.GE.U32.AND.EX P0, PT, R5, R7, PT, P0 ;  /* 0x000000070500720c */ /* 0x000fe20003f06100 */
[----:B------:R-:W-:Y:S01]  /*88b0*/  IMAD.X R26, RZ, RZ, R13, P4 ;  /* 0x000000ffff1a7224 */ /* 0x000fe200020e060d */
[----:B------:R-:W-:Y:S02]  /*88c0*/  ISETP.GT.U32.AND.EX P2, PT, R15, R24, PT, P2 ;  /* 0x000000180f00720c */ /* 0x000fe40003f44120 */
[----:B------:R-:W-:Y:S02]  /*88d0*/  SEL R21, R25, R28, !P0 ;  /* 0x0000001c19157207 */ /* 0x000fe40004000000 */
[----:B------:R-:W-:Y:S02]  /*88e0*/  SEL R17, R4, R6, P1 ;  /* 0x0000000604117207 */ /* 0x000fe40000800000 */
[----:B------:R-:W-:-:S02]  /*88f0*/  SEL R22, R14, R23, P2 ;  /* 0x000000170e167207 */ /* 0x000fc40001000000 */
[----:B------:R-:W-:Y:S02]  /*8900*/  SEL R27, R15, R24, P2 ;  /* 0x000000180f1b7207 */ /* 0x000fe40001000000 */
[----:B------:R-:W-:Y:S02]  /*8910*/  SEL R20, R26, R31, !P0 ;  /* 0x0000001f1a147207 */ /* 0x000fe40004000000 */
[----:B------:R-:W-:Y:S02]  /*8920*/  LEA R4, P2, R23, R21, 0x3 ;  /* 0x0000001517047211 */ /* 0x000fe400078418ff */
[----:B------:R-:W-:Y:S02]  /*8930*/  SEL R16, R5, R7, P1 ;  /* 0x0000000705107207 */ /* 0x000fe40000800000 */
[C---:B------:R-:W-:Y:S02]  /*8940*/  LEA.HI.X R5, R23.reuse, R20, R24, 0x3, P2 ;  /* 0x0000001417057211 */ /* 0x040fe400010f1c18 */
[----:B------:R-:W-:-:S02]  /*8950*/  IADD3 R9, P2, PT, R23, 0x8, RZ ;  /* 0x0000000817097810 */ /* 0x000fc40007f5e0ff */
[----:B------:R-:W-:-:S03]  /*8960*/  ISETP.GE.U32.AND P1, PT, R22, R17, PT ;  /* 0x000000111600720c */ /* 0x000fc60003f26070 */
[----:B------:R-:W-:Y:S01]  /*8970*/  IMAD.X R8, RZ, RZ, R24, P2 ;  /* 0x000000ffff087224 */ /* 0x000fe200010e0618 */
[----:B------:R-:W-:Y:S02]  /*8980*/  ISETP.GE.U32.AND P2, PT, R22, R17, PT ;  /* 0x000000111600720c */ /* 0x000fe40003f46070 */
[CC--:B------:R-:W-:Y:S02]  /*8990*/  ISETP.GE.U32.AND.EX P1, PT, R27.reuse, R16.reuse, PT, P1 ;  /* 0x000000101b00720c */ /* 0x0c0fe40003f26110 */
[----:B------:R-:W-:Y:S02]  /*89a0*/  ISETP.GT.U32.AND P3, PT, R14, R9, PT ;  /* 0x000000090e00720c */ /* 0x000fe40003f64070 */
[----:B------:R-:W-:Y:S02]  /*89b0*/  ISETP.GE.U32.AND.EX P4, PT, R27, R16, PT, P2 ;  /* 0x000000101b00720c */ /* 0x000fe40003f86120 */
[----:B------:R-:W-:-:S04]  /*89c0*/  ISETP.GT.U32.AND.EX P3, PT, R15, R8, PT, P3 ;  /* 0x000000080f00720c */ /* 0x000fc80003f64130 */
[----:B------:R-:W-:Y:S02]  /*89d0*/  SEL R30, R14, R9, P3 ;  /* 0x000000090e1e7207 */ /* 0x000fe40001800000 */
[----:B------:R-:W-:Y:S01]  /*89e0*/  SEL R29, R15, R8, P3 ;  /* 0x000000080f1d7207 */ /* 0x000fe20001800000 */
[----:B------:R0:W5:Y:S01]  /*89f0*/  @!P1 LD.E.64 R6, desc[UR10][R4.64] ;  /* 0x0000000a04069980 */ /* 0x000162000c101b00 */
[----:B------:R-:W-:Y:S02]  /*8a00*/  ISETP.GE.U32.AND P3, PT, R30, R17, PT ;  /* 0x000000111e00720c */ /* 0x000fe40003f66070 */
[----:B------:R-:W-:Y:S01]  /*8a10*/  SEL R25, R28, R25, !P0 ;  /* 0x000000191c197207 */ /* 0x000fe20004000000 */
[----:B------:R0:W-:Y:S01]  /*8a20*/  @!P1 ST.E.64 desc[UR10][R4.64], RZ ;  /* 0x000000ff04009985 */ /* 0x0001e2000c101b0a */
[----:B------:R-:W-:Y:S01]  /*8a30*/  SEL R22, R31, R26, !P0 ;  /* 0x0000001a1f167207 */ /* 0x000fe20004000000 */
[----:B------:R-:W-:Y:S01]  /*8a40*/  BAR.SYNC.DEFER_BLOCKING 0x0 ;  /* 0x0000000000007b1d */ /* 0x000fe20000010000 */
[----:B------:R-:W-:-:S02]  /*8a50*/  ISETP.GE.U32.AND.EX P2, PT, R29, R16, PT, P3 ;  /* 0x000000101d00720c */ /* 0x000fc40003f46130 */
[----:B------:R-:W-:-:S03]  /*8a60*/  LOP3.LUT R28, R0, 0x1, RZ, 0xc0, !PT ;  /* 0x00000001001c7812 */ /* 0x000fc600078ec0ff */
[----:B------:R-:W-:Y:S08]  /*8a70*/  @P4 BRA `(.L_x_314) ;  /* 0x00000000002c4947 */ /* 0x000ff00003800000 */
[----:B------:R-:W-:Y:S02]  /*8a80*/  ISETP.NE.U32.AND P1, PT, R28, RZ, PT ;  /* 0x000000ff1c00720c */ /* 0x000fe40003f25070 */
[----:B------:R-:W-:Y:S02]  /*8a90*/  SHF.R.U64 R8, R0, 0x1, RZ ;  /* 0x0000000100087819 */ /* 0x000fe400000012ff */
[----:B------:R-:W-:Y:S02]  /*8aa0*/  ISETP.NE.AND.EX P1, PT, RZ, RZ, PT, P1 ;  /* 0x000000ffff00720c */ /* 0x000fe40003f25310 */
[----:B------:R-:W-:-:S05]  /*8ab0*/  IADD3 R27, P3, PT, R8, R19, RZ ;  /* 0x00000013081b7210 */ /* 0x000fca0007f7e0ff */
[----:B------:R-:W-:-:S06]  /*8ac0*/  IMAD.X R31, RZ, RZ, R18, P3 ;  /* 0x000000ffff1f7224 */ /* 0x000fcc00018e0612 */
[C---:B------:R-:W-:Y:S02]  /*8ad0*/  @!P1 LEA R8, P3, R27.reuse, R25, 0x3 ;  /* 0x000000191b089211 */ /* 0x040fe400078618ff */
[C---:B------:R-:W-:Y:S02]  /*8ae0*/  @P1 LEA R26, P4, R27.reuse, R21, 0x3 ;  /* 0x000000151b1a1211 */ /* 0x040fe400078818ff */
[C-C-:B------:R-:W-:Y:S02]  /*8af0*/  @!P1 LEA.HI.X R9, R27.reuse, R22, R31.reuse, 0x3, P3 ;  /* 0x000000161b099211 */ /* 0x140fe400018f1c1f */
[----:B------:R-:W-:-:S03]  /*8b00*/  @P1 LEA.HI.X R27, R27, R20, R31, 0x3, P4 ;  /* 0x000000141b1b1211 */ /* 0x000fc600020f1c1f */
[----:B-----5:R1:W-:Y:S04]  /*8b10*/  @!P1 ST.E.64 desc[UR10][R8.64], R6 ;  /* 0x0000000608009985 */ /* 0x0203e8000c101b0a */
[----:B------:R1:W-:Y:S02]  /*8b20*/  @P1 ST.E.64 desc[UR10][R26.64], R6 ;  /* 0x000000061a001985 */ /* 0x0003e4000c101b0a */
.L_x_314:
[----:B------:R-:W-:Y:S05]  /*8b30*/  BSYNC.RECONVERGENT B0 ;  /* 0x0000000000007941 */ /* 0x000fea0003800200 */
.L_x_313:
[----:B------:R-:W-:Y:S04]  /*8b40*/  BSSY.RECONVERGENT B0, `(.L_x_315) ;  /* 0x0000004000007945 */ /* 0x000fe80003800200 */
[----:B------:R-:W-:Y:S05]  /*8b50*/  @P2 BRA `(.L_x_316) ;  /* 0x0000000000082947 */ /* 0x000fea0003800000 */
[----:B-1---5:R2:W5:Y:S04]  /*8b60*/  LD.E.64 R6, desc[UR10][R4.64+0x40] ;  /* 0x0000400a04067980 */ /* 0x022568000c101b00 */
[----:B------:R2:W-:Y:S02]  /*8b70*/  ST.E.64 desc[UR10][R4.64+0x40], RZ ;  /* 0x000040ff04007985 */ /* 0x0005e4000c101b0a */
.L_x_316:
[----:B------:R-:W-:Y:S05]  /*8b80*/  BSYNC.RECONVERGENT B0 ;  /* 0x0000000000007941 */ /* 0x000fea0003800200 */
.L_x_315:
[----:B------:R-:W-:Y:S01]  /*8b90*/  BAR.SYNC.DEFER_BLOCKING 0x0 ;  /* 0x0000000000007b1d */ /* 0x000fe20000010000 */
[----:B------:R-:W-:Y:S02]  /*8ba0*/  ISETP.GE.U32.AND P1, PT, R30, R17, PT ;  /* 0x000000111e00720c */ /* 0x000fe40003f26070 */
[----:B-1----:R-:W-:Y:S02]  /*8bb0*/  SEL R8, R10, R12, !P0 ;  /* 0x0000000c0a087207 */ /* 0x002fe40004000000 */
[----:B------:R-:W-:Y:S01]  /*8bc0*/  ISETP.GE.U32.AND.EX P1, PT, R29, R16, PT, P1 ;  /* 0x000000101d00720c */ /* 0x000fe20003f26110 */
[----:B------:R-:W-:Y:S01]  /*8bd0*/  BSSY.RECONVERGENT B0, `(.L_x_317) ;  /* 0x0000017000007945 */ /* 0x000fe20003800200 */
[----:B------:R-:W-:Y:S02]  /*8be0*/  SEL R9, R11, R13, !P0 ;  /* 0x0000000d0b097207 */ /* 0x000fe40004000000 */
[----:B------:R-:W-:Y:S02]  /*8bf0*/  SEL R10, R12, R10, !P0 ;  /* 0x0000000a0c0a7207 */ /* 0x000fe40004000000 */
[----:B------:R-:W-:-:S07]  /*8c00*/  SEL R11, R13, R11, !P0 ;  /* 0x0000000b0d0b7207 */ /* 0x000fce0004000000 */
[----:B------:R-:W-:Y:S05]  /*8c10*/  @P1 BRA `(.L_x_318) ;  /* 0x0000000000481947 */ /* 0x000fea0003800000 */
[----:B------:R-:W-:-:S04]  /*8c20*/  ISETP.NE.U32.AND P0, PT, R28, RZ, PT ;  /* 0x000000ff1c00720c */ /* 0x000fc80003f05070 */
[----:B------:R-:W-:-:S13]  /*8c30*/  ISETP.NE.AND.EX P0, PT, RZ, RZ, PT, P0 ;  /* 0x000000ffff00720c */ /* 0x000fda0003f05300 */
[----:B------:R-:W-:Y:S05]  /*8c40*/  @!P0 BRA `(.L_x_319) ;  /* 0x0000000000208947 */ /* 0x000fea0003800000 */
[----:B------:R-:W-:-:S04]  /*8c50*/  LOP3.LUT R12, R0, 0x8, RZ, 0xfc, !PT ;  /* 0x00000008000c7812 */ /* 0x000fc800078efcff */
[----:B------:R-:W-:-:S04]  /*8c60*/  SHF.R.U64 R12, R12, 0x1, RZ ;  /* 0x000000010c0c7819 */ /* 0x000fc800000012ff */
[----:B------:R-:W-:-:S05]  /*8c70*/  IADD3 R13, P0, PT, R12, R19, RZ ;  /* 0x000000130c0d7210 */ /* 0x000fca0007f1e0ff */
[----:B------:R-:W-:Y:S01]  /*8c80*/  IMAD.X R26, RZ, RZ, R18, P0 ;  /* 0x000000ffff1a7224 */ /* 0x000fe200000e0612 */
[----:B------:R-:W-:-:S04]  /*8c90*/  LEA R12, P0, R13, R21, 0x3 ;  /* 0x000000150d0c7211 */ /* 0x000fc800078018ff */
[----:B------:R-:W-:-:S05]  /*8ca0*/  LEA.HI.X R13, R13, R20, R26, 0x3, P0 ;  /* 0x000000140d0d7211 */ /* 0x000fca00000f1c1a */
[----:B-----5:R1:W-:Y:S01]  /*8cb0*/  ST.E.64 desc[UR10][R12.64], R6 ;  /* 0x000000060c007985 */ /* 0x0203e2000c101b0a */
[----:B------:R-:W-:Y:S05]  /*8cc0*/  BRA `(.L_x_318) ;  /* 0x00000000001c7947 */ /* 0x000fea0003800000 */
.L_x_319:
[----:B------:R-:W-:-:S04]  /*8cd0*/  LOP3.LUT R12, R0, 0x8, RZ, 0xfc, !PT ;  /* 0x00000008000c7812 */ /* 0x000fc800078efcff */
[----:B------:R-:W-:-:S04]  /*8ce0*/  SHF.R.U64 R12, R12, 0x1, RZ ;  /* 0x000000010c0c7819 */ /* 0x000fc800000012ff */
[----:B------:R-:W-:-:S05]  /*8cf0*/  IADD3 R13, P0, PT, R12, R19, RZ ;  /* 0x000000130c0d7210 */ /* 0x000fca0007f1e0ff */
[----:B------:R-:W-:Y:S01]  /*8d00*/  IMAD.X R26, RZ, RZ, R18, P0 ;  /* 0x000000ffff1a7224 */ /* 0x000fe200000e0612 */
[----:B------:R-:W-:-:S04]  /*8d10*/  LEA R12, P0, R13, R25, 0x3 ;  /* 0x000000190d0c7211 */ /* 0x000fc800078018ff */
[----:B------:R-:W-:-:S05]  /*8d20*/  LEA.HI.X R13, R13, R22, R26, 0x3, P0 ;  /* 0x000000160d0d7211 */ /* 0x000fca00000f1c1a */
[----:B-----5:R3:W-:Y:S04]  /*8d30*/  ST.E.64 desc[UR10][R12.64], R6 ;  /* 0x000000060c007985 */ /* 0x0207e8000c101b0a */
.L_x_318:
[----:B------:R-:W-:Y:S05]  /*8d40*/  BSYNC.RECONVERGENT B0 ;  /* 0x0000000000007941 */ /* 0x000fea0003800200 */
.L_x_317:
[----:B-1-3--:R-:W-:Y:S01]  /*8d50*/  IADD3 R13, P1, PT, R23, 0x10, RZ ;  /* 0x00000010170d7810 */ /* 0x00afe20007f3e0ff */
[----:B------:R-:W-:Y:S03]  /*8d60*/  BSSY.RECONVERGENT B0, `(.L_x_320) ;  /* 0x000000b000007945 */ /* 0x000fe60003800200 */
[----:B------:R-:W-:Y:S01]  /*8d70*/  ISETP.GT.U32.AND P0, PT, R14, R13, PT ;  /* 0x0000000d0e00720c */ /* 0x000fe20003f04070 */
[----:B------:R-:W-:-:S05]  /*8d80*/  IMAD.X R26, RZ, RZ, R24, P1 ;  /* 0x000000ffff1a7224 */ /* 0x000fca00008e0618 */
[----:B------:R-:W-:-:S04]  /*8d90*/  ISETP.GT.U32.AND.EX P0, PT, R15, R26, PT, P0 ;  /* 0x0000001a0f00720c */ /* 0x000fc80003f04100 */
[----:B------:R-:W-:Y:S02]  /*8da0*/  SEL R12, R14, R13, P0 ;  /* 0x0000000d0e0c7207 */ /* 0x000fe40000000000 */
[----:B------:R-:W-:Y:S02]  /*8db0*/  SEL R13, R15, R26, P0 ;  /* 0x0000001a0f0d7207 */ /* 0x000fe40000000000 */
[----:B------:R-:W-:-:S04]  /*8dc0*/  ISETP.GE.U32.AND P0, PT, R12, R17, PT ;  /* 0x000000110c00720c */ /* 0x000fc80003f06070 */
[----:B------:R-:W-:-:S13]  /*8dd0*/  ISETP.GE.U32.AND.EX P0, PT, R13, R16, PT, P0 ;  /* 0x000000100d00720c */ /* 0x000fda0003f06100 */
[----:B------:R-:W-:Y:S05]  /*8de0*/  @P0 BRA `(.L_x_321) ;  /* 0x0000000000080947 */ /* 0x000fea0003800000 */
[----:B-----5:R1:W5:Y:S04]  /*8df0*/  LD.E.64 R6, desc[UR10][R4.64+0x80] ;  /* 0x0000800a04067980 */ /* 0x020368000c101b00 */
[----:B------:R1:W-:Y:S02]  /*8e00*/  ST.E.64 desc[UR10][R4.64+0x80], RZ ;  /* 0x000080ff04007985 */ /* 0x0003e4000c101b0a */
.L_x_321:
[----:B------:R-:W-:Y:S05]  /*8e10*/  BSYNC.RECONVERGENT B0 ;  /* 0x0000000000007941 */ /* 0x000fea0003800200 */
.L_x_320:
[----:B------:R-:W-:Y:S01]  /*8e20*/  BAR.SYNC.DEFER_BLOCKING 0x0 ;  /* 0x0000000000007b1d */ /* 0x000fe20000010000 */
[----:B------:R-:W-:-:S04]  /*8e30*/  ISETP.GE.U32.AND P0, PT, R12, R17, PT ;  /* 0x000000110c00720c */ /* 0x000fc80003f06070 */
[----:B------:R-:W-:Y:S01]  /*8e40*/  ISETP.GE.U32.AND.EX P0, PT, R13, R16, PT, P0 ;  /* 0x000000100d00720c */ /* 0x000fe20003f06100 */
[----:B------:R-:W-:-:S12]  /*8e50*/  BSSY.RECONVERGENT B0, `(.L_x_322) ;  /* 0x0000014000007945 */ /* 0x000fd80003800200 */
        /* <DEDUP_REMOVED lines=12> */
.L_x_324:
[----:B------:R-:W-:-:S04]  /*8f20*/  LOP3.LUT R12, R0, 0x10, RZ, 0xfc, !PT ;  /* 0x00000010000c7812 */ /* 0x000fc800078efcff */
[----:B------:R-:W-:-:S04]  /*8f30*/  SHF.R.U64 R12, R12, 0x1, RZ ;  /* 0x000000010c0c7819 */ /* 0x000fc800000012ff */
[----:B------:R-:W-:-:S05]  /*8f40*/  IADD3 R13, P0, PT, R12, R19, RZ ;  /* 0x000000130c0d7210 */ /* 0x000fca0007f1e0ff */
[----:B------:R-:W-:Y:S01]  /*8f50*/  IMAD.X R26, RZ, RZ, R18, P0 ;  /* 0x000000ffff1a7224 */ /* 0x000fe200000e0612 */
[----:B------:R-:W-:-:S04]  /*8f60*/  LEA R12, P0, R13, R25, 0x3 ;  /* 0x000000190d0c7211 */ /* 0x000fc800078018ff */
[----:B------:R-:W-:-:S05]  /*8f70*/  LEA.HI.X R13, R13, R22, R26, 0x3, P0 ;  /* 0x000000160d0d7211 */ /* 0x000fca00000f1c1a */
[----:B-----5:R4:W-:Y:S04]  /*8f80*/  ST.E.64 desc[UR10][R12.64], R6 ;  /* 0x000000060c007985 */ /* 0x0209e8000c101b0a */
.L_x_323:
[----:B------:R-:W-:Y:S05]  /*8f90*/  BSYNC.RECONVERGENT B0 ;  /* 0x0000000000007941 */ /* 0x000fea0003800200 */
.L_x_322:
[----:B------:R-:W-:Y:S01]  /*8fa0*/  IADD3 R23, P0, PT, R23, 0x18, RZ ;  /* 0x0000001817177810 */ /* 0x000fe20007f1e0ff */
[----:B------:R-:W-:Y:S04]  /*8fb0*/  BSSY.RECONVERGENT B0, `(.L_x_325) ;  /* 0x000000b000007945 */ /* 0x000fe80003800200 */
[----:B------:R-:W-:Y:S01]  /*8fc0*/  IMAD.X R24, RZ, RZ, R24, P0 ;  /* 0x000000ffff187224 */ /* 0x000fe200000e0618 */
[----:B------:R-:W-:-:S04]  /*8fd0*/  ISETP.GT.U32.AND P0, PT, R14, R23, PT ;  /* 0x000000170e00720c */ /* 0x000fc80003f04070 */
[----:B------:R-:W-:-:S04]  /*8fe0*/  ISETP.GT.U32.AND.EX P0, PT, R15, R24, PT, P0 ;  /* 0x000000180f00720c */ /* 0x000fc80003f04100 */
[----:B---34-:R-:W-:Y:S02]  /*8ff0*/  SEL R12, R14, R23, P0 ;  /* 0x000000170e0c7207 */ /* 0x018fe40000000000 */
[----:B------:R-:W-:Y:S02]  /*9000*/  SEL R13, R15, R24, P0 ;  /* 0x000000180f0d7207 */ /* 0x000fe40000000000 */
[----:B------:R-:W-:-:S04]  /*9010*/  ISETP.GE.U32.AND P0, PT, R12, R17, PT ;  /* 0x000000110c00720c */ /* 0x000fc80003f06070 */
[----:B------:R-:W-:-:S13]  /*9020*/  ISETP.GE.U32.AND.EX P0, PT, R13, R16, PT, P0 ;  /* 0x000000100d00720c */ /* 0x000fda0003f06100 */
[----:B------:R-:W-:Y:S05]  /*9030*/  @P0 BRA `(.L_x_326) ;  /* 0x0000000000080947 */ /* 0x000fea0003800000 */
[----:B-----5:R3:W5:Y:S04]  /*9040*/  LD.E.64 R6, desc[UR10][R4.64+0xc0] ;  /* 0x0000c00a04067980 */ /* 0x020768000c101b00 */
[----:B------:R3:W-:Y:S02]  /*9050*/  ST.E.64 desc[UR10][R4.64+0xc0], RZ ;  /* 0x0000c0ff04007985 */ /* 0x0007e4000c101b0a */
.L_x_326:
[----:B------:R-:W-:Y:S05]  /*9060*/  BSYNC.RECONVERGENT B0 ;  /* 0x0000000000007941 */ /* 0x000fea0003800200 */
.L_x_325:
        /* <DEDUP_REMOVED lines=8> */
[----:B0123--:R-:W-:-:S04]  /*90f0*/  LOP3.LUT R4, R0, 0x18, RZ, 0xfc, !PT ;  /* 0x0000001800047812 */ /* 0x00ffc800078efcff */
[----:B------:R-:W-:-:S04]  /*9100*/  SHF.R.U64 R4, R4, 0x1, RZ ;  /* 0x0000000104047819 */ /* 0x000fc800000012ff */
[----:B------:R-:W-:-:S05]  /*9110*/  IADD3 R19, P0, PT, R4, R19, RZ ;  /* 0x0000001304137210 */ /* 0x000fca0007f1e0ff */
[----:B------:R-:W-:Y:S01]  /*9120*/  IMAD.X R18, RZ, RZ, R18, P0 ;  /* 0x000000ffff127224 */ /* 0x000fe200000e0612 */
[----:B------:R-:W-:-:S04]  /*9130*/  LEA R4, P0, R19, R21, 0x3 ;  /* 0x0000001513047211 */ /* 0x000fc800078018ff */
[----:B------:R-:W-:-:S05]  /*9140*/  LEA.HI.X R5, R19, R20, R18, 0x3, P0 ;  /* 0x0000001413057211 */ /* 0x000fca00000f1c12 */
[----:B-----5:R4:W-:Y:S01]  /*9150*/  ST.E.64 desc[UR10][R4.64], R6 ;  /* 0x0000000604007985 */ /* 0x0209e2000c101b0a */
[----:B------:R-:W-:Y:S05]  /*9160*/  BRA `(.L_x_328) ;  /* 0x00000000001c7947 */ /* 0x000fea0003800000 */
.L_x_329:
[----:B0123--:R-:W-:-:S04]  /*9170*/  LOP3.LUT R4, R0, 0x18, RZ, 0xfc, !PT ;  /* 0x0000001800047812 */ /* 0x00ffc800078efcff */
[----:B------:R-:W-:-:S04]  /*9180*/  SHF.R.U64 R4, R4, 0x1, RZ ;  /* 0x0000000104047819 */ /* 0x000fc800000012ff */
[----:B------:R-:W-:-:S05]  /*9190*/  IADD3 R19, P0, PT, R4, R19, RZ ;  /* 0x0000001304137210 */ /* 0x000fca0007f1e0ff */
[----:B------:R-:W-:Y:S01]  /*91a0*/  IMAD.X R18, RZ, RZ, R18, P0 ;  /* 0x000000ffff127224 */ /* 0x000fe200000e0612 */
[----:B------:R-:W-:-:S04]  /*91b0*/  LEA R4, P0, R19, R25, 0x3 ;  /* 0x0000001913047211 */ /* 0x000fc800078018ff */
[----:B------:R-:W-:-:S05]  /*91c0*/  LEA.HI.X R5, R19, R22, R18, 0x3, P0 ;  /* 0x0000001613057211 */ /* 0x000fca00000f1c12 */
[----:B-----5:R0:W-:Y:S04]  /*91d0*/  ST.E.64 desc[UR10][R4.64], R6 ;  /* 0x0000000604007985 */ /* 0x0201e8000c101b0a */
.L_x_328:
[----:B------:R-:W-:Y:S05]  /*91e0*/  BSYNC.RECONVERGENT B0 ;  /* 0x0000000000007941 */ /* 0x000fea0003800200 */
.L_x_327:
[----:B------:R-:W-:Y:S01]  /*91f0*/  BAR.SYNC.DEFER_BLOCKING 0x0 ;  /* 0x0000000000007b1d */ /* 0x000fe20000010000 */
[----:B------:R-:W-:Y:S02]  /*9200*/  ISETP.GE.U32.AND P1, PT, R14, R17, PT ;  /* 0x000000110e00720c */ /* 0x000fe40003f26070 */
[----:B------:R-:W-:Y:S02]  /*9210*/  ISETP.NE.AND P0, PT, R0, RZ, PT ;  /* 0x000000ff0000720c */ /* 0x000fe40003f05270 */
[----:B------:R-:W-:Y:S01]  /*9220*/  ISETP.NE.U32.AND P2, PT, R2, RZ, PT ;  /* 0x000000ff0200720c */ /* 0x000fe20003f45070 */
[----:B------:R-:W-:Y:S01]  /*9230*/  BSSY.RECONVERGENT B0, `(.L_x_330) ;  /* 0x000000f000007945 */ /* 0x000fe20003800200 */
[----:B------:R-:W-:Y:S02]  /*9240*/  ISETP.GE.U32.OR.EX P0, PT, R15, R16, P0, P1 ;  /* 0x000000100f00720c */ /* 0x000fe40000706510 */
[----:B------:R-:W-:-:S11]  /*9250*/  ISETP.NE.AND.EX P1, PT, R3, RZ, PT, P2 ;  /* 0x000000ff0300720c */ /* 0x000fd60003f25320 */
[----:B------:R-:W-:Y:S05]  /*9260*/  @P0 BRA `(.L_x_331) ;  /* 0x00000000002c0947 */ /* 0x000fea0003800000 */
[----:B01234-:R-:W2:Y:S04]  /*9270*/  LD.E.64 R4, desc[UR10][R8.64] ;  /* 0x0000000a08047980 */ /* 0x01fea8000c101b00 */
[----:B-----5:R-:W2:Y:S02]  /*9280*/  LD.E.64 R6, desc[UR10][R10.64] ;  /* 0x0000000a0a067980 */ /* 0x020ea4000c101b00 */
[----:B--2---:R-:W-:-:S05]  /*9290*/  IADD3 R6, P0, PT, R4, R6, RZ ;  /* 0x0000000604067210 */ /* 0x004fca0007f1e0ff */
[----:B------:R-:W-:Y:S01]  /*92a0*/  IMAD.X R7, R5, 0x1, R7, P0 ;  /* 0x0000000105077824 */ /* 0x000fe200000e0607 */
[----:B------:R-:W-:-:S04]  /*92b0*/  LOP3.LUT R5, R6, 0x1, RZ, 0xc0, !PT ;  /* 0x0000000106057812 */ /* 0x000fc800078ec0ff */
[--C-:B------:R-:W-:Y:S02]  /*92c0*/  SHF.R.U64 R6, R6, 0x1, R7.reuse ;  /* 0x0000000106067819 */ /* 0x100fe40000001207 */
[----:B------:R-:W-:Y:S02]  /*92d0*/  SHF.R.U32.HI R7, RZ, 0x1, R7 ;  /* 0x00000001ff077819 */ /* 0x000fe40000011607 */
[----:B------:R-:W-:-:S05]  /*92e0*/  IADD3 R4, P0, PT, R5, R6, RZ ;  /* 0x0000000605047210 */ /* 0x000fca0007f1e0ff */
[----:B------:R-:W-:-:S05]  /*92f0*/  IMAD.X R5, RZ, RZ, R7, P0 ;  /* 0x000000ffff057224 */ /* 0x000fca00000e0607 */
[----:B------:R0:W-:Y:S04]  /*9300*/  ST.E.64 desc[UR10][R8.64], R4 ;  /* 0x0000000408007985 */ /* 0x0001e8000c101b0a */
[----:B------:R0:W-:Y:S02]  /*9310*/  ST.E.64 desc[UR10][R10.64], R6 ;  /* 0x000000060a007985 */ /* 0x0001e4000c101b0a */
.L_x_331:
[----:B------:R-:W-:Y:S05]  /*9320*/  BSYNC.RECONVERGENT B0 ;  /* 0x0000000000007941 */ /* 0x000fea0003800200 */
.L_x_330:
[----:B------:R-:W-:Y:S08]  /*9330*/  BAR.SYNC.DEFER_BLOCKING 0x0 ;  /* 0x0000000000007b1d */ /* 0x000ff00000010000 */
[----:B------:R-:W-:Y:S06]  /*9340*/  BAR.SYNC.DEFER_BLOCKING 0x0 ;  /* 0x0000000000007b1d */ /* 0x000fec0000010000 */
[----:B------:R-:W-:Y:S05]  /*9350*/  @!P1 EXIT ;  /* 0x000000000000994d */ /* 0x000fea0003800000 */
[----:B------:R-:W0:Y:S02]  /*9360*/  LDCU.64 UR4, c[0x0][0x380] ;  /* 0x00007000ff0477ac */ /* 0x000e240008000a00 */
[----:B0-----:R-:W-:-:S04]  /*9370*/  UIADD3 UR4, UP0, UPT, UR4, 0x8, URZ ;  /* 0x0000000804047890 */ /* 0x001fc8000ff1e0ff */
[----:B------:R-:W-:Y:S02]  /*9380*/  UIADD3.X UR5, UPT, UPT, URZ, UR5, URZ, UP0, !UPT ;  /* 0x00000005ff057290 */ /* 0x000fe400087fe4ff */
[----:B-1234-:R-:W-:-:S04]  /*9390*/  IMAD.U32 R4, RZ, RZ, UR4 ;  /* 0x00000004ff047e24 */ /* 0x01efc8000f8e00ff */
[----:B------:R-:W-:-:S05]  /*93a0*/  IMAD.U32 R5, RZ, RZ, UR5 ;  /* 0x00000005ff057e24 */ /* 0x000fca000f8e00ff */
[----:B------:R-:W-:Y:S01]  /*93b0*/  REDG.E.ADD.64.STRONG.GPU desc[UR10][R4.64+0x20], R2 ;  /* 0x000020020400798e */ /* 0x000fe2000c12e50a */
[----:B------:R-:W-:Y:S05]  /*93c0*/  EXIT ;  /* 0x000000000000794d */ /* 0x000fea0003800000 */
.L_x_133:
[----:B------:R-:W-:Y:S01]  /*93d0*/  BSSY B2, `(.L_x_332) ;  /* 0x0000005000027945 */ /* 0x000fe20003800000 */
[----:B-1----:R-:W-:-:S07]  /*93e0*/  IMAD.MOV.U32 R12, RZ, RZ, -0x1 ;  /* 0xffffffffff0c7424 */ /* 0x002fce00078e00ff */
[----:B0-----:R-:W-:Y:S05]  /*93f0*/  WARPSYNC.COLLECTIVE R12, `(.L_x_333) ;  /* 0x000000000c087348 */ /* 0x001fea0003c00000 */
[----:B------:R-:W-:Y:S01]  /*9400*/  NOP ;  /* 0x0000000000007918 */ /* 0x000fe20000000000 */
[----:B0-----:R-:W-:Y:S05]  /*9410*/  ENDCOLLECTIVE ;  /* 0x000000000000791b */ /* 0x001fea0003800000 */
.L_x_333:
[----:B------:R-:W-:Y:S05]  /*9420*/  BSYNC B2 ;  /* 0x0000000000027941 */ /* 0x000fea0003800000 */
.L_x_332:
[----:B------:R-:W-:Y:S01]  /*9430*/  IMAD.MOV.U32 R12, RZ, RZ, -0x1 ;  /* 0xffffffffff0c7424 */ /* 0x000fe200078e00ff */
[----:B------:R0:W1:Y:S06]  /*9440*/  LDS.64 R14, [R19] ;  /* 0x00000000130e7984 */ /* 0x00006c0000000a00 */
[----:B01----:R-:W-:Y:S05]  /*9450*/  WARPSYNC.COLLECTIVE R12, `(.L_x_334) ;  /* 0x000000000c087348 */ /* 0x003fea0003c00000 */
[----:B------:R-:W-:Y:S01]  /*9460*/  NOP ;  /* 0x0000000000007918 */ /* 0x000fe20000000000 */
[----:B01----:R-:W-:Y:S05]  /*9470*/  ENDCOLLECTIVE ;  /* 0x000000000000791b */ /* 0x003fea0003800000 */
.L_x_334:
[----:B------:R-:W-:Y:S05]  /*9480*/  BRA `(.L_x_335) ;  /* 0xffffff7000707947 */ /* 0x000fea000383ffff */
.L_x_134:
[----:B------:R-:W-:Y:S01]  /*9490*/  BSSY B1, `(.L_x_336) ;  /* 0x0000005000017945 */ /* 0x000fe20003800000 */
[----:B-1----:R-:W-:-:S07]  /*94a0*/  IMAD.MOV.U32 R12, RZ, RZ, -0x1 ;  /* 0xffffffffff0c7424 */ /* 0x002fce00078e00ff */
[----:B0-----:R-:W-:Y:S05]  /*94b0*/  WARPSYNC.COLLECTIVE R12, `(.L_x_337) ;  /* 0x000000000c087348 */ /* 0x001fea0003c00000 */
[----:B------:R-:W-:Y:S01]  /*94c0*/  NOP ;  /* 0x0000000000007918 */ /* 0x000fe20000000000 */
[----:B0-----:R-:W-:Y:S05]  /*94d0*/  ENDCOLLECTIVE ;  /* 0x000000000000791b */ /* 0x001fea0003800000 */
.L_x_337:
[----:B------:R-:W-:Y:S05]  /*94e0*/  BSYNC B1 ;  /* 0x0000000000017941 */ /* 0x000fea0003800000 */
.L_x_336:
[----:B------:R-:W-:Y:S05]  /*94f0*/  BRA `(.L_x_338) ;  /* 0xffffff7000747947 */ /* 0x000fea000383ffff */
.L_x_158:
[----:B------:R-:W-:Y:S01]  /*9500*/  BSSY B1, `(.L_x_339) ;  /* 0x0000005000017945 */ /* 0x000fe20003800000 */
[----:B--2---:R-:W-:-:S07]  /*9510*/  IMAD.MOV.U32 R12, RZ, RZ, -0x1 ;  /* 0xffffffffff0c7424 */ /* 0x004fce00078e00ff */
[----:B01----:R-:W-:Y:S05]  /*9520*/  WARPSYNC.COLLECTIVE R12, `(.L_x_340) ;  /* 0x000000000c087348 */ /* 0x003fea0003c00000 */
[----:B------:R-:W-:Y:S01]  /*9530*/  NOP ;  /* 0x0000000000007918 */ /* 0x000fe20000000000 */
[----:B01----:R-:W-:Y:S05]  /*9540*/  ENDCOLLECTIVE ;  /* 0x000000000000791b */ /* 0x003fea0003800000 */
.L_x_340:
[----:B------:R-:W-:Y:S05]  /*9550*/  BSYNC B1 ;  /* 0x0000000000017941 */ /* 0x000fea0003800000 */
.L_x_339:
[----:B------:R-:W-:Y:S05]  /*9560*/  BRA `(.L_x_341) ;  /* 0xffffff9400bc7947 */ /* 0x000fea000383ffff */
.L_x_192:
[----:B------:R-:W-:Y:S01]  /*9570*/  BSSY B1, `(.L_x_342) ;  /* 0x0000005000017945 */ /* 0x000fe20003800000 */
[----:B--2---:R-:W-:-:S07]  /*9580*/  IMAD.MOV.U32 R12, RZ, RZ, -0x1 ;  /* 0xffffffffff0c7424 */ /* 0x004fce00078e00ff */
[----:B01-3--:R-:W-:Y:S05]  /*9590*/  WARPSYNC.COLLECTIVE R12, `(.L_x_343) ;  /* 0x000000000c087348 */ /* 0x00bfea0003c00000 */
[----:B------:R-:W-:Y:S01]  /*95a0*/  NOP ;  /* 0x0000000000007918 */ /* 0x000fe20000000000 */
[----:B01-3--:R-:W-:Y:S05]  /*95b0*/  ENDCOLLECTIVE ;  /* 0x000000000000791b */ /* 0x00bfea0003800000 */
.L_x_343:
[----:B------:R-:W-:Y:S05]  /*95c0*/  BSYNC B1 ;  /* 0x0000000000017941 */ /* 0x000fea0003800000 */
.L_x_342:
[----:B------:R-:W-:Y:S05]  /*95d0*/  BRA `(.L_x_344) ;  /* 0xffffffa400507947 */ /* 0x000fea000383ffff */
.L_x_233:
[----:B------:R-:W-:Y:S01]  /*95e0*/  BSSY B1, `(.L_x_345) ;  /* 0x0000005000017945 */ /* 0x000fe20003800000 */
[----:B------:R-:W-:-:S07]  /*95f0*/  IMAD.MOV.U32 R12, RZ, RZ, -0x1 ;  /* 0xffffffffff0c7424 */ /* 0x000fce00078e00ff */
[----:B0123--:R-:W-:Y:S05]  /*9600*/  WARPSYNC.COLLECTIVE R12, `(.L_x_346) ;  /* 0x000000000c087348 */ /* 0x00ffea0003c00000 */
[----:B------:R-:W-:Y:S01]  /*9610*/  NOP ;  /* 0x0000000000007918 */ /* 0x000fe20000000000 */
[----:B0123--:R-:W-:Y:S05]  /*9620*/  ENDCOLLECTIVE ;  /* 0x000000000000791b */ /* 0x00ffea0003800000 */
.L_x_346:
[----:B------:R-:W-:Y:S05]  /*9630*/  BSYNC B1 ;  /* 0x0000000000017941 */ /* 0x000fea0003800000 */
.L_x_345:
[----:B------:R-:W-:Y:S05]  /*9640*/  BRA `(.L_x_347) ;  /* 0xffffffcc00a07947 */ /* 0x000fea000383ffff */
.L_x_240:
[----:B------:R-:W-:Y:S01]  /*9650*/  BSSY B1, `(.L_x_348) ;  /* 0x0000005000017945 */ /* 0x000fe20003800000 */
[----:B------:R-:W-:-:S07]  /*9660*/  IMAD.MOV.U32 R12, RZ, RZ, -0x1 ;  /* 0xffffffffff0c7424 */ /* 0x000fce00078e00ff */
[----:B0123--:R-:W-:Y:S05]  /*9670*/  WARPSYNC.COLLECTIVE R12, `(.L_x_349) ;  /* 0x000000000c087348 */ /* 0x00ffea0003c00000 */
[----:B------:R-:W-:Y:S01]  /*9680*/  NOP ;  /* 0x0000000000007918 */ /* 0x000fe20000000000 */
[----:B0123--:R-:W-:Y:S05]  /*9690*/  ENDCOLLECTIVE ;  /* 0x000000000000791b */ /* 0x00ffea0003800000 */
.L_x_349:
[----:B------:R-:W-:Y:S05]  /*96a0*/  BSYNC B1 ;  /* 0x0000000000017941 */ /* 0x000fea0003800000 */
.L_x_348:
[----:B------:R-:W-:Y:S01]  /*96b0*/  IMAD.MOV.U32 R12, RZ, RZ, -0x1 ;  /* 0xffffffffff0c7424 */ /* 0x000fe200078e00ff */
[----:B------:R0:W-:Y:S06]  /*96c0*/  @P5 STS [R4], R17 ;  /* 0x0000001104005388 */ /* 0x0001ec0000000800 */
[----:B0-----:R-:W-:Y:S05]  /*96d0*/  WARPSYNC.COLLECTIVE R12, `(.L_x_350) ;  /* 0x000000000c087348 */ /* 0x001fea0003c00000 */
[----:B------:R-:W-:Y:S01]  /*96e0*/  NOP ;  /* 0x0000000000007918 */ /* 0x000fe20000000000 */
[----:B0-----:R-:W-:Y:S05]  /*96f0*/  ENDCOLLECTIVE ;  /* 0x000000000000791b */ /* 0x001fea0003800000 */
.L_x_350:
[----:B------:R-:W-:Y:S05]  /*9700*/  BRA `(.L_x_351) ;  /* 0xffffffd0003c7947 */ /* 0x000fea000383ffff */
.L_x_243:
[----:B------:R-:W-:Y:S01]  /*9710*/  BSSY B1, `(.L_x_352) ;  /* 0x0000005000017945 */ /* 0x000fe20003800000 */
[----:B------:R-:W-:-:S07]  /*9720*/  IMAD.MOV.U32 R12, RZ, RZ, -0x1 ;  /* 0xffffffffff0c7424 */ /* 0x000fce00078e00ff */
[----:B01234-:R-:W-:Y:S05]  /*9730*/  WARPSYNC.COLLECTIVE R12, `(.L_x_353) ;  /* 0x000000000c087348 */ /* 0x01ffea0003c00000 */
[----:B------:R-:W-:Y:S01]  /*9740*/  NOP ;  /* 0x0000000000007918 */ /* 0x000fe20000000000 */
[----:B01234-:R-:W-:Y:S05]  /*9750*/  ENDCOLLECTIVE ;  /* 0x000000000000791b */ /* 0x01ffea0003800000 */
.L_x_353:
[----:B------:R-:W-:Y:S05]  /*9760*/  BSYNC B1 ;  /* 0x0000000000017941 */ /* 0x000fea0003800000 */
.L_x_352:
[----:B------:R-:W-:Y:S05]  /*9770*/  BRA `(.L_x_354) ;  /* 0xffffffd0006c7947 */ /* 0x000fea000383ffff */
.L_x_253:
[----:B------:R-:W-:Y:S01]  /*9780*/  BSSY B1, `(.L_x_355) ;  /* 0x0000005000017945 */ /* 0x000fe20003800000 */
[----:B0-----:R-:W-:-:S07]  /*9790*/  IMAD.MOV.U32 R12, RZ, RZ, -0x1 ;  /* 0xffffffffff0c7424 */ /* 0x001fce00078e00ff */
[----:B-12345:R-:W-:Y:S05]  /*97a0*/  WARPSYNC.COLLECTIVE R12, `(.L_x_356) ;  /* 0x000000000c087348 */ /* 0x03efea0003c00000 */
[----:B------:R-:W-:Y:S01]  /*97b0*/  NOP ;  /* 0x0000000000007918 */ /* 0x000fe20000000000 */
[----:B-12345:R-:W-:Y:S05]  /*97c0*/  ENDCOLLECTIVE ;  /* 0x000000000000791b */ /* 0x03efea0003800000 */
.L_x_356:
[----:B------:R-:W-:Y:S05]  /*97d0*/  BSYNC B1 ;  /* 0x0000000000017941 */ /* 0x000fea0003800000 */
.L_x_355:
[----:B------:R-:W-:Y:S05]  /*97e0*/  BRA `(.L_x_357) ;  /* 0xffffffd4005c7947 */ /* 0x000fea000383ffff */
.L_x_311:
[----:B------:R-:W-:Y:S01]  /*97f0*/  BSSY B1, `(.L_x_358) ;  /* 0x0000005000017945 */ /* 0x000fe20003800000 */
[----:B0-2---:R-:W-:-:S07]  /*9800*/  IMAD.MOV.U32 R12, RZ, RZ, -0x1 ;  /* 0xffffffffff0c7424 */ /* 0x005fce00078e00ff */
[----:B-1-345:R-:W-:Y:S05]  /*9810*/  WARPSYNC.COLLECTIVE R12, `(.L_x_359) ;  /* 0x000000000c087348 */ /* 0x03afea0003c00000 */
[----:B------:R-:W-:Y:S01]  /*9820*/  NOP ;  /* 0x0000000000007918 */ /* 0x000fe20000000000 */
[----:B-1-345:R-:W-:Y:S05]  /*9830*/  ENDCOLLECTIVE ;  /* 0x000000000000791b */ /* 0x03afea0003800000 */
.L_x_359:
[----:B------:R-:W-:Y:S05]  /*9840*/  BSYNC B1 ;  /* 0x0000000000017941 */ /* 0x000fea0003800000 */
.L_x_358:
[----:B------:R-:W-:Y:S05]  /*9850*/  BRA `(.L_x_360) ;  /* 0xffffffec003c7947 */ /* 0x000fea000383ffff */
.L_x_361:
        /* <DEDUP_REMOVED lines=10> */
.L_x_365:


//--------------------- .nv.shared._Z13global_expandP3NetP4Book --------------------------
	.section	.nv.shared._Z13global_expandP3NetP4Book,"aw",@nobits
	.sectionflags	@""
	.align	4
.nv.shared._Z13global_expandP3NetP4Book:
	.zero		19456


//--------------------- .nv.shared.reserved.0     --------------------------
	.section	.nv.shared.reserved.0,"aw",@nobits
	.weak		__nv_reservedSMEM_offset_0_alias
	.size		__nv_reservedSMEM_offset_0_alias, 0, 64
	.other		__nv_reservedSMEM_offset_0_alias,@"STO_CUDA_RESERVED_SHARED STV_DEFAULT"
__nv_reservedSMEM_offset_0_alias:
	.zero		0
	.zero		64


//--------------------- .nv.shared._Z14global_rewriteP3NetP4Bookjjb --------------------------
	.section	.nv.shared._Z14global_rewriteP3NetP4Bookjjb,"aw",@nobits
	.sectionflags	@""
	.align	4
.nv.shared._Z14global_rewriteP3NetP4Bookjjb:
	.zero		3072


//--------------------- .nv.constant0._Z13global_expandP3NetP4Book --------------------------
	.section	.nv.constant0._Z13global_expandP3NetP4Book,"a",@progbits
	.sectionflags	@""
	.align	4
.nv.constant0._Z13global_expandP3NetP4Book:
	.zero		912


//--------------------- .nv.constant0._Z21global_expand_prepareP3Net --------------------------
	.section	.nv.constant0._Z21global_expand_prepareP3Net,"a",@progbits
	.sectionflags	@""
	.align	4
.nv.constant0._Z21global_expand_prepareP3Net:
	.zero		904


//--------------------- .nv.constant0._Z14global_rewriteP3NetP4Bookjjb --------------------------
	.section	.nv.constant0._Z14global_rewriteP3NetP4Bookjjb,"a",@progbits
	.sectionflags	@""
	.align	4
.nv.constant0._Z14global_rewriteP3NetP4Bookjjb:
	.zero		921


//--------------------- SYMBOLS --------------------------

	.type		.nv.reservedSmem.offset0,@object
	.size		.nv.reservedSmem.offset0,0x4
	.type		.nv.reservedSmem.cap,@object
	.size		.nv.reservedSmem.cap,0x4
